def attn_fwd(
    Q,
    K,
    V,
    Out,
    Lse,
    sm_scale,
    stride_qz,
    stride_qh,
    stride_qm,
    stride_qk,
    stride_kz,
    stride_kh,
    stride_kn,
    stride_kk,
    stride_vz,
    stride_vh,
    stride_vn,
    stride_vk,
    stride_oz,
    stride_oh,
    stride_om,
    stride_ok,
    seqlen_q,
    seqlen_k,
    BLOCK_M: tl.constexpr,
    BLOCK_N: tl.constexpr,
    HEAD_DIM: tl.constexpr,
    CAUSAL: tl.constexpr,
):
    start_m = tl.program_id(0)
    off_hz = tl.program_id(1)
    q_off = off_hz * stride_qh
    k_off = off_hz * stride_kh
    v_off = off_hz * stride_vh
    offs_m = start_m * BLOCK_M + tl.arange(0, BLOCK_M)
    offs_d = tl.arange(0, HEAD_DIM)
    offs_n = tl.arange(0, BLOCK_N)
    q_ptrs = Q + q_off + offs_m[:, None] * stride_qm + offs_d[None, :] * stride_qk
    k_ptrs = K + k_off + offs_d[:, None] * stride_kk + offs_n[None, :] * stride_kn
    v_ptrs = V + v_off + offs_n[:, None] * stride_vn + offs_d[None, :] * stride_vk
    m_i = tl.full([BLOCK_M], float("-inf"), dtype=tl.float32)
    l_i = tl.zeros([BLOCK_M], dtype=tl.float32) + 1.0
    acc = tl.zeros([BLOCK_M, HEAD_DIM], dtype=tl.float32)
    q = tl.load(q_ptrs)
    acc, l_i, m_i = _attn_fwd_inner(
        acc,
        l_i,
        m_i,
        q,
        k_ptrs,
        v_ptrs,
        sm_scale,
        stride_kn,
        stride_vn,
        start_m,
        seqlen_k,
        BLOCK_M,
        BLOCK_N,
        HEAD_DIM,
        CAUSAL,
    )
    acc = acc / l_i[:, None]
    lse = m_i + tl.math.log2(l_i) / 1.4426950408889634
    o_ptrs = (
        Out
        + off_hz * stride_oh
        + offs_m[:, None] * stride_om
        + offs_d[None, :] * stride_ok
    )
    tl.store(o_ptrs, acc.to(Out.dtype.element_ty))
    tl.store(Lse + off_hz * seqlen_q + offs_m, lse)

# config = {"BLOCK_M": 64, "BLOCK_N": 128, "HEAD_DIM": 256, "arch": "sm_90", "causal": true, "dtype": "fp16", "num_stages": 4, "num_warps": 8}
# arch = sm_90


// ===== COMPILED SASS (sm_90a) =====

	.target	sm_90a

	.elftype	@"ET_EXEC"


//--------------------- .note.nv.tkinfo           --------------------------
	.section	.note.nv.tkinfo,"",@"SHT_NOTE"
	.sectionflags	@"SHF_NOTE_NV_TKINFO"
	.tkinfo
        /*0018*/ 	.word	0x00000002
        /*0030*/ 	.string	""
        /*0030*/ 	.string	"ptxas"
        /*0030*/ 	.string	"Cuda compilation tools, release 13.0, V13.0.88"
        /*0030*/ 	.string	"Build cuda_13.0.r13.0/compiler.36424714_0"
        /*0030*/ 	.string	"-v  -suppress-debug-info  -lineinfo  -arch sm_90a "



//--------------------- .note.nv.cuinfo           --------------------------
	.section	.note.nv.cuinfo,"",@"SHT_NOTE"
	.sectionflags	@"SHF_NOTE_NV_CUINFO"
        /*0018*/ 	.short	0x0002
        /*001a*/ 	.short	0x005a
        /*001c*/ 	.short	0x0082
	.zero		2


//--------------------- .nv.info                  --------------------------
	.section	.nv.info,"",@"SHT_CUDA_INFO"
	.align	4


	//----- nvinfo : EIATTR_REGCOUNT
	.align		4
        /*0000*/ 	.byte	0x04, 0x2f
        /*0002*/ 	.short	(.L_2 - .L_1)
	.align		4
.L_1:
        /*0004*/ 	.word	index@(attn_fwd)
        /*0008*/ 	.word	0x000000ff


	//----- nvinfo : EIATTR_FRAME_SIZE
	.align		4
.L_2:
        /*000c*/ 	.byte	0x04, 0x11
        /*000e*/ 	.short	(.L_4 - .L_3)
	.align		4
.L_3:
        /*0010*/ 	.word	index@(attn_fwd)
        /*0014*/ 	.word	0x00000590


	//----- nvinfo : EIATTR_MIN_STACK_SIZE
	.align		4
.L_4:
        /*0018*/ 	.byte	0x04, 0x12
        /*001a*/ 	.short	(.L_6 - .L_5)
	.align		4
.L_5:
        /*001c*/ 	.word	index@(attn_fwd)
        /*0020*/ 	.word	0x00000590
.L_6:


//--------------------- .nv.compat                --------------------------
	.section	.nv.compat,"",@"SHT_CUDA_COMPAT_INFO"
	.align	4
        /*0000*/ 	.byte	0x02, 0x09, 0x01, 0x00, 0x02, 0x02, 0x04, 0x00, 0x02, 0x05, 0x05, 0x00, 0x03, 0x07, 0x01, 0x01
        /*0010*/ 	.byte	0x02, 0x03, 0x00, 0x00, 0x02, 0x06, 0x01, 0x00, 0x04, 0x0b, 0x08, 0x00, 0x00, 0x00, 0x00, 0x00
        /*0020*/ 	.byte	0x00, 0x00, 0x00, 0x00


//--------------------- .nv.info.attn_fwd         --------------------------
	.section	.nv.info.attn_fwd,"",@"SHT_CUDA_INFO"
	.sectionflags	@""
	.align	4


	//----- nvinfo : EIATTR_CUDA_API_VERSION
	.align		4
        /*0000*/ 	.byte	0x04, 0x37
        /*0002*/ 	.short	(.L_8 - .L_7)
.L_7:
        /*0004*/ 	.word	0x00000082


	//----- nvinfo : EIATTR_KPARAM_INFO
	.align		4
.L_8:
        /*0008*/ 	.byte	0x04, 0x17
        /*000a*/ 	.short	(.L_10 - .L_9)
.L_9:
        /*000c*/ 	.word	0x00000000
        /*0010*/ 	.short	0x0019
        /*0012*/ 	.short	0x0080
        /*0014*/ 	.byte	0x00, 0xf4, 0x21, 0x00


	//----- nvinfo : EIATTR_KPARAM_INFO
	.align		4
.L_10:
        /*0018*/ 	.byte	0x04, 0x17
        /*001a*/ 	.short	(.L_12 - .L_11)
.L_11:
        /*001c*/ 	.word	0x00000000
        /*0020*/ 	.short	0x0018
        /*0022*/ 	.short	0x0078
        /*0024*/ 	.byte	0x00, 0xf4, 0x21, 0x00


	//----- nvinfo : EIATTR_KPARAM_INFO
	.align		4
.L_12:
        /*0028*/ 	.byte	0x04, 0x17
        /*002a*/ 	.short	(.L_14 - .L_13)
.L_13:
        /*002c*/ 	.word	0x00000000
        /*0030*/ 	.short	0x0017
        /*0032*/ 	.short	0x0070
        /*0034*/ 	.byte	0x00, 0xf0, 0x11, 0x00


	//----- nvinfo : EIATTR_KPARAM_INFO
	.align		4
.L_14:
        /*0038*/ 	.byte	0x04, 0x17
        /*003a*/ 	.short	(.L_16 - .L_15)
.L_15:
        /*003c*/ 	.word	0x00000000
        /*0040*/ 	.short	0x0016
        /*0042*/ 	.short	0x006c
        /*0044*/ 	.byte	0x00, 0xf0, 0x11, 0x00


	//----- nvinfo : EIATTR_KPARAM_INFO
	.align		4
.L_16:
        /*0048*/ 	.byte	0x04, 0x17
        /*004a*/ 	.short	(.L_18 - .L_17)
.L_17:
        /*004c*/ 	.word	0x00000000
        /*0050*/ 	.short	0x0015
        /*0052*/ 	.short	0x0068
        /*0054*/ 	.byte	0x00, 0xf0, 0x11, 0x00


	//----- nvinfo : EIATTR_KPARAM_INFO
	.align		4
.L_18:
        /*0058*/ 	.byte	0x04, 0x17
        /*005a*/ 	.short	(.L_20 - .L_19)
.L_19:
        /*005c*/ 	.word	0x00000000
        /*0060*/ 	.short	0x0014
        /*0062*/ 	.short	0x0064
        /*0064*/ 	.byte	0x00, 0xf0, 0x11, 0x00


	//----- nvinfo : EIATTR_KPARAM_INFO
	.align		4
.L_20:
        /*0068*/ 	.byte	0x04, 0x17
        /*006a*/ 	.short	(.L_22 - .L_21)
.L_21:
        /*006c*/ 	.word	0x00000000
        /*0070*/ 	.short	0x0013
        /*0072*/ 	.short	0x0060
        /*0074*/ 	.byte	0x00, 0xf0, 0x11, 0x00


	//----- nvinfo : EIATTR_KPARAM_INFO
	.align		4
.L_22:
        /*0078*/ 	.byte	0x04, 0x17
        /*007a*/ 	.short	(.L_24 - .L_23)
.L_23:
        /*007c*/ 	.word	0x00000000
        /*0080*/ 	.short	0x0012
        /*0082*/ 	.short	0x005c
        /*0084*/ 	.byte	0x00, 0xf0, 0x11, 0x00


	//----- nvinfo : EIATTR_KPARAM_INFO
	.align		4
.L_24:
        /*0088*/ 	.byte	0x04, 0x17
        /*008a*/ 	.short	(.L_26 - .L_25)
.L_25:
        /*008c*/ 	.word	0x00000000
        /*0090*/ 	.short	0x0011
        /*0092*/ 	.short	0x0058
        /*0094*/ 	.byte	0x00, 0xf0, 0x11, 0x00


	//----- nvinfo : EIATTR_KPARAM_INFO
	.align		4
.L_26:
        /*0098*/ 	.byte	0x04, 0x17
        /*009a*/ 	.short	(.L_28 - .L_27)
.L_27:
        /*009c*/ 	.word	0x00000000
        /*00a0*/ 	.short	0x0010
        /*00a2*/ 	.short	0x0054
        /*00a4*/ 	.byte	0x00, 0xf0, 0x11, 0x00


	//----- nvinfo : EIATTR_KPARAM_INFO
	.align		4
.L_28:
        /*00a8*/ 	.byte	0x04, 0x17
        /*00aa*/ 	.short	(.L_30 - .L_29)
.L_29:
        /*00ac*/ 	.word	0x00000000
        /*00b0*/ 	.short	0x000f
        /*00b2*/ 	.short	0x0050
        /*00b4*/ 	.byte	0x00, 0xf0, 0x11, 0x00


	//----- nvinfo : EIATTR_KPARAM_INFO
	.align		4
.L_30:
        /*00b8*/ 	.byte	0x04, 0x17
        /*00ba*/ 	.short	(.L_32 - .L_31)
.L_31:
        /*00bc*/ 	.word	0x00000000
        /*00c0*/ 	.short	0x000e
        /*00c2*/ 	.short	0x004c
        /*00c4*/ 	.byte	0x00, 0xf0, 0x11, 0x00


	//----- nvinfo : EIATTR_KPARAM_INFO
	.align		4
.L_32:
        /*00c8*/ 	.byte	0x04, 0x17
        /*00ca*/ 	.short	(.L_34 - .L_33)
.L_33:
        /*00cc*/ 	.word	0x00000000
        /*00d0*/ 	.short	0x000d
        /*00d2*/ 	.short	0x0048
        /*00d4*/ 	.byte	0x00, 0xf0, 0x11, 0x00


	//----- nvinfo : EIATTR_KPARAM_INFO
	.align		4
.L_34:
        /*00d8*/ 	.byte	0x04, 0x17
        /*00da*/ 	.short	(.L_36 - .L_35)
.L_35:
        /*00dc*/ 	.word	0x00000000
        /*00e0*/ 	.short	0x000c
        /*00e2*/ 	.short	0x0044
        /*00e4*/ 	.byte	0x00, 0xf0, 0x11, 0x00


	//----- nvinfo : EIATTR_KPARAM_INFO
	.align		4
.L_36:
        /*00e8*/ 	.byte	0x04, 0x17
        /*00ea*/ 	.short	(.L_38 - .L_37)
.L_37:
        /*00ec*/ 	.word	0x00000000
        /*00f0*/ 	.short	0x000b
        /*00f2*/ 	.short	0x0040
        /*00f4*/ 	.byte	0x00, 0xf0, 0x11, 0x00


	//----- nvinfo : EIATTR_KPARAM_INFO
	.align		4
.L_38:
        /*00f8*/ 	.byte	0x04, 0x17
        /*00fa*/ 	.short	(.L_40 - .L_39)
.L_39:
        /*00fc*/ 	.word	0x00000000
        /*0100*/ 	.short	0x000a
        /*0102*/ 	.short	0x003c
        /*0104*/ 	.byte	0x00, 0xf0, 0x11, 0x00


	//----- nvinfo : EIATTR_KPARAM_INFO
	.align		4
.L_40:
        /*0108*/ 	.byte	0x04, 0x17
        /*010a*/ 	.short	(.L_42 - .L_41)
.L_41:
        /*010c*/ 	.word	0x00000000
        /*0110*/ 	.short	0x0009
        /*0112*/ 	.short	0x0038
        /*0114*/ 	.byte	0x00, 0xf0, 0x11, 0x00


	//----- nvinfo : EIATTR_KPARAM_INFO
	.align		4
.L_42:
        /*0118*/ 	.byte	0x04, 0x17
        /*011a*/ 	.short	(.L_44 - .L_43)
.L_43:
        /*011c*/ 	.word	0x00000000
        /*0120*/ 	.short	0x0008
        /*0122*/ 	.short	0x0034
        /*0124*/ 	.byte	0x00, 0xf0, 0x11, 0x00


	//----- nvinfo : EIATTR_KPARAM_INFO
	.align		4
.L_44:
        /*0128*/ 	.byte	0x04, 0x17
        /*012a*/ 	.short	(.L_46 - .L_45)
.L_45:
        /*012c*/ 	.word	0x00000000
        /*0130*/ 	.short	0x0007
        /*0132*/ 	.short	0x0030
        /*0134*/ 	.byte	0x00, 0xf0, 0x11, 0x00


	//----- nvinfo : EIATTR_KPARAM_INFO
	.align		4
.L_46:
        /*0138*/ 	.byte	0x04, 0x17
        /*013a*/ 	.short	(.L_48 - .L_47)
.L_47:
        /*013c*/ 	.word	0x00000000
        /*0140*/ 	.short	0x0006
        /*0142*/ 	.short	0x002c
        /*0144*/ 	.byte	0x00, 0xf0, 0x11, 0x00


	//----- nvinfo : EIATTR_KPARAM_INFO
	.align		4
.L_48:
        /*0148*/ 	.byte	0x04, 0x17
        /*014a*/ 	.short	(.L_50 - .L_49)
.L_49:
        /*014c*/ 	.word	0x00000000
        /*0150*/ 	.short	0x0005
        /*0152*/ 	.short	0x0028
        /*0154*/ 	.byte	0x00, 0xf0, 0x11, 0x00


	//----- nvinfo : EIATTR_KPARAM_INFO
	.align		4
.L_50:
        /*0158*/ 	.byte	0x04, 0x17
        /*015a*/ 	.short	(.L_52 - .L_51)
.L_51:
        /*015c*/ 	.word	0x00000000
        /*0160*/ 	.short	0x0004
        /*0162*/ 	.short	0x0020
        /*0164*/ 	.byte	0x00, 0xf4, 0x21, 0x00


	//----- nvinfo : EIATTR_KPARAM_INFO
	.align		4
.L_52:
        /*0168*/ 	.byte	0x04, 0x17
        /*016a*/ 	.short	(.L_54 - .L_53)
.L_53:
        /*016c*/ 	.word	0x00000000
        /*0170*/ 	.short	0x0003
        /*0172*/ 	.short	0x0018
        /*0174*/ 	.byte	0x00, 0xf4, 0x21, 0x00


	//----- nvinfo : EIATTR_KPARAM_INFO
	.align		4
.L_54:
        /*0178*/ 	.byte	0x04, 0x17
        /*017a*/ 	.short	(.L_56 - .L_55)
.L_55:
        /*017c*/ 	.word	0x00000000
        /*0180*/ 	.short	0x0002
        /*0182*/ 	.short	0x0010
        /*0184*/ 	.byte	0x00, 0xf4, 0x21, 0x00


	//----- nvinfo : EIATTR_KPARAM_INFO
	.align		4
.L_56:
        /*0188*/ 	.byte	0x04, 0x17
        /*018a*/ 	.short	(.L_58 - .L_57)
.L_57:
        /*018c*/ 	.word	0x00000000
        /*0190*/ 	.short	0x0001
        /*0192*/ 	.short	0x0008
        /*0194*/ 	.byte	0x00, 0xf4, 0x21, 0x00


	//----- nvinfo : EIATTR_KPARAM_INFO
	.align		4
.L_58:
        /*0198*/ 	.byte	0x04, 0x17
        /*019a*/ 	.short	(.L_60 - .L_59)
.L_59:
        /*019c*/ 	.word	0x00000000
        /*01a0*/ 	.short	0x0000
        /*01a2*/ 	.short	0x0000
        /*01a4*/ 	.byte	0x00, 0xf4, 0x21, 0x00


	//----- nvinfo : EIATTR_SPARSE_MMA_MASK
	.align		4
.L_60:
        /*01a8*/ 	.byte	0x03, 0x50
        /*01aa*/ 	.short	0x0000


	//----- nvinfo : EIATTR_MAXREG_COUNT
	.align		4
        /*01ac*/ 	.byte	0x03, 0x1b
        /*01ae*/ 	.short	0x00ff


	//----- nvinfo : EIATTR_NUM_BARRIERS
	.align		4
        /*01b0*/ 	.byte	0x02, 0x4c
        /*01b2*/ 	.byte	0x01
	.zero		1


	//----- nvinfo : EIATTR_ANNOTATIONS
	.align		4
        /*01b4*/ 	.byte	0x04, 0x55
        /*01b6*/ 	.short	(.L_62 - .L_61)


	//   ....[0]....
.L_61:
        /*01b8*/ 	.word	0x00000001
        /*01bc*/ 	.byte	0x00, 0x13, 0x00, 0x00, 0x01, 0x00, 0x00, 0x00, 0xc0, 0x14, 0x00, 0x00, 0x01, 0x00, 0x00, 0x00
        /* <DEDUP_REMOVED lines=223> */
        /*0fbc*/ 	.byte	0x40, 0xe8, 0x00, 0x00, 0x01, 0x00, 0x00, 0x00, 0x50, 0xe8, 0x00, 0x00


	//----- nvinfo : EIATTR_MERCURY_ISA_VERSION
	.align		4
.L_62:
        /*0fc8*/ 	.byte	0x03, 0x5f
        /*0fca*/ 	.short	0x0101


	//----- nvinfo : EIATTR_COOP_GROUP_MASK_REGIDS
	.align		4
        /*0fcc*/ 	.byte	0x04, 0x29
        /*0fce*/ 	.short	(.L_64 - .L_63)


	//   ....[0]....
.L_63:
        /*0fd0*/ 	.word	0xffffffff


	//   ....[1]....
        /*0fd4*/ 	.word	0xffffffff


	//   ....[2]....
        /*0fd8*/ 	.word	0xffffffff


	//   ....[3]....
        /*0fdc*/ 	.word	0xffffffff


	//   ....[4]....
        /*0fe0*/ 	.word	0xffffffff


	//   ....[5]....
        /*0fe4*/ 	.word	0xffffffff


	//   ....[6]....
        /*0fe8*/ 	.word	0xffffffff


	//   ....[7]....
        /*0fec*/ 	.word	0xffffffff


	//----- nvinfo : EIATTR_COOP_GROUP_INSTR_OFFSETS
	.align		4
.L_64:
        /*0ff0*/ 	.byte	0x04, 0x28
        /*0ff2*/ 	.short	(.L_66 - .L_65)


	//   ....[0]....
.L_65:
        /*0ff4*/ 	.word	0x0000bf10


	//   ....[1]....
        /*0ff8*/ 	.word	0x0000bf60


	//   ....[2]....
        /*0ffc*/ 	.word	0x0000c540


	//   ....[3]....
        /*1000*/ 	.word	0x0000c630


	//   ....[4]....
        /*1004*/ 	.word	0x0000e6a0


	//   ....[5]....
        /*1008*/ 	.word	0x0000e6b0


	//   ....[6]....
        /*100c*/ 	.word	0x0000e700


	//   ....[7]....
        /*1010*/ 	.word	0x0000e710


	//----- nvinfo : EIATTR_EXIT_INSTR_OFFSETS
	.align		4
.L_66:
        /*1014*/ 	.byte	0x04, 0x1c
        /*1016*/ 	.short	(.L_68 - .L_67)


	//   ....[0]....
.L_67:
        /*1018*/ 	.word	0x000115c0


	//   ....[1]....
        /*101c*/ 	.word	0x00011670


	//----- nvinfo : EIATTR_REQNTID
	.align		4
.L_68:
        /*1020*/ 	.byte	0x04, 0x10
        /*1022*/ 	.short	(.L_70 - .L_69)
.L_69:
        /*1024*/ 	.word	0x00000100
        /*1028*/ 	.word	0x00000001
        /*102c*/ 	.word	0x00000001


	//----- nvinfo : EIATTR_CBANK_PARAM_SIZE
	.align		4
.L_70:
        /*1030*/ 	.byte	0x03, 0x19
        /*1032*/ 	.short	0x0088


	//----- nvinfo : EIATTR_PARAM_CBANK
	.align		4
        /*1034*/ 	.byte	0x04, 0x0a
        /*1036*/ 	.short	(.L_72 - .L_71)
	.align		4
.L_71:
        /*1038*/ 	.word	index@(.nv.constant0.attn_fwd)
        /*103c*/ 	.short	0x0210
        /*103e*/ 	.short	0x0088


	//----- nvinfo : EIATTR_SW_WAR
	.align		4
.L_72:
        /*1040*/ 	.byte	0x04, 0x36
        /*1042*/ 	.short	(.L_74 - .L_73)
.L_73:
        /*1044*/ 	.word	0x00000008
.L_74:


//--------------------- .nv.callgraph             --------------------------
	.section	.nv.callgraph,"",@"SHT_CUDA_CALLGRAPH"
	.align	4
	.sectionentsize	8
	.align		4
        /*0000*/ 	.word	0x00000000
	.align		4
        /*0004*/ 	.word	0xffffffff
	.align		4
        /*0008*/ 	.word	0x00000000
	.align		4
        /*000c*/ 	.word	0xfffffffe
	.align		4
        /*0010*/ 	.word	0x00000000
	.align		4
        /*0014*/ 	.word	0xfffffffd
	.align		4
        /*0018*/ 	.word	0x00000000
	.align		4
        /*001c*/ 	.word	0xfffffffc


//--------------------- .nv.constant4             --------------------------
	.section	.nv.constant4,"a",@progbits
	.align	8
	.align		8
.nv.constant4:
        /*0000*/ 	.dword	_$_str


//--------------------- .text.attn_fwd            --------------------------
	.section	.text.attn_fwd,"ax",@progbits
	.align	128
        .global         attn_fwd
        .type           attn_fwd,@function
        .size           attn_fwd,(.L_x_3 - attn_fwd)
        .other          attn_fwd,@"STO_CUDA_ENTRY STV_DEFAULT"
attn_fwd:
.text.attn_fwd:
[----:B------:R-:W0:Y:S01]  /*0000*/  LDC R1, c[0x0][0x28] ;  /* 0x00000a00ff017b82 */ /* 0x000e220000000800 */
[----:B------:R-:W1:Y:S07]  /*0010*/  S2R R16, SR_CTAID.X ;  /* 0x0000000000107919 */ /* 0x000e6e0000002500 */
[----:B------:R-:W2:Y:S01]  /*0020*/  LDC.64 R6, c[0x0][0x240] ;  /* 0x00009000ff067b82 */ /* 0x000ea20000000a00 */
[----:B------:R-:W-:Y:S01]  /*0030*/  ULDC.64 UR4, c[0x0][0x208] ;  /* 0x0000820000047ab9 */ /* 0x000fe20000000a00 */
[----:B0-----:R-:W-:Y:S01]  /*0040*/  VIADD R1, R1, 0xfffffa70 ;  /* 0xfffffa7001017836 */ /* 0x001fe20000000000 */
[----:B------:R-:W0:Y:S01]  /*0050*/  S2R R155, SR_TID.X ;  /* 0x00000000009b7919 */ /* 0x000e220000002100 */
[----:B------:R-:W2:Y:S04]  /*0060*/  S2R R157, SR_CTAID.Y ;  /* 0x00000000009d7919 */ /* 0x000ea80000002600 */
[----:B------:R-:W3:Y:S08]  /*0070*/  LDC R3, c[0x0][0x248] ;  /* 0x00009200ff037b82 */ /* 0x000ef00000000800 */
[----:B------:R-:W4:Y:S01]  /*0080*/  LDC.64 R8, c[0x0][0x210] ;  /* 0x00008400ff087b82 */ /* 0x000f220000000a00 */
[----:B-1----:R-:W-:Y:S01]  /*0090*/  IMAD.SHL.U32 R16, R16, 0x40, RZ ;  /* 0x0000004010107824 */ /* 0x002fe200078e00ff */
[----:B0-----:R-:W-:-:S04]  /*00a0*/  SHF.R.U32.HI R4, RZ, 0x6, R155 ;  /* 0x00000006ff047819 */ /* 0x001fc8000001169b */
[----:B------:R-:W-:Y:S02]  /*00b0*/  LOP3.LUT R2, R16, 0x3f, R155, 0xf8, !PT ;  /* 0x0000003f10027812 */ /* 0x000fe400078ef89b */
[----:B------:R-:W-:Y:S01]  /*00c0*/  SGXT.U32 R4, R4, 0x2 ;  /* 0x000000020404781a */ /* 0x000fe20000000000 */
[----:B--2---:R-:W-:Y:S02]  /*00d0*/  IMAD R0, R157, R6, RZ ;  /* 0x000000069d007224 */ /* 0x004fe400078e02ff */
[----:B------:R-:W-:Y:S02]  /*00e0*/  IMAD R2, R2, R7, RZ ;  /* 0x0000000702027224 */ /* 0x000fe400078e02ff */
[----:B---3--:R-:W-:Y:S02]  /*00f0*/  IMAD R7, R4, R3, RZ ;  /* 0x0000000304077224 */ /* 0x008fe400078e02ff */
[----:B------:R-:W-:Y:S02]  /*0100*/  IMAD.SHL.U32 R5, R0, 0x2, RZ ;  /* 0x0000000200057824 */ /* 0x000fe400078e00ff */
[----:B------:R-:W-:-:S02]  /*0110*/  IMAD.SHL.U32 R4, R2, 0x2, RZ ;  /* 0x0000000202047824 */ /* 0x000fc400078e00ff */
[----:B------:R-:W-:-:S04]  /*0120*/  IMAD.HI R0, R0, 0x2, RZ ;  /* 0x0000000200007827 */ /* 0x000fc800078e02ff */
[----:B------:R-:W-:Y:S01]  /*0130*/  IMAD.HI R6, R2, 0x2, RZ ;  /* 0x0000000202067827 */ /* 0x000fe200078e02ff */
[----:B----4-:R-:W-:-:S03]  /*0140*/  IADD3 R2, P0, P1, R4, R8, R5 ;  /* 0x0000000804027210 */ /* 0x010fc6000791e005 */
[----:B------:R-:W-:Y:S01]  /*0150*/  IMAD R11, R3, 0x4, R7 ;  /* 0x00000004030b7824 */ /* 0x000fe200078e0207 */
[----:B------:R-:W-:Y:S02]  /*0160*/  IADD3.X R0, R6, R9, R0, P0, P1 ;  /* 0x0000000906007210 */ /* 0x000fe400007e2400 */
[----:B------:R-:W-:Y:S01]  /*0170*/  LEA R8, P0, R7, R2, 0x1 ;  /* 0x0000000207087211 */ /* 0x000fe200078008ff */
[----:B------:R-:W-:-:S03]  /*0180*/  IMAD R5, R3, 0x4, R11 ;  /* 0x0000000403057824 */ /* 0x000fc600078e020b */
[----:B------:R-:W-:Y:S01]  /*0190*/  LEA.HI.X.SX32 R9, R7, R0, 0x1, P0 ;  /* 0x0000000007097211 */ /* 0x000fe200000f0eff */
[----:B------:R-:W-:Y:S01]  /*01a0*/  IMAD R7, R3, 0x4, R5 ;  /* 0x0000000403077824 */ /* 0x000fe200078e0205 */
[-C--:B------:R-:W-:Y:S02]  /*01b0*/  LEA R10, P0, R11, R2.reuse, 0x1 ;  /* 0x000000020b0a7211 */ /* 0x080fe400078008ff */
[----:B------:R-:W-:Y:S01]  /*01c0*/  LEA R12, P1, R5, R2, 0x1 ;  /* 0x00000002050c7211 */ /* 0x000fe200078208ff */
[----:B------:R-:W-:Y:S01]  /*01d0*/  IMAD R17, R3, 0x4, R7 ;  /* 0x0000000403117824 */ /* 0x000fe200078e0207 */
[----:B------:R-:W-:Y:S01]  /*01e0*/  LEA.HI.X.SX32 R11, R11, R0, 0x1, P0 ;  /* 0x000000000b0b7211 */ /* 0x000fe200000f0eff */
[----:B------:R-:W2:Y:S01]  /*01f0*/  LDG.E.U16 R4, desc[UR4][R8.64] ;  /* 0x0000000408047981 */ /* 0x000ea2000c1e1500 */
[----:B------:R-:W-:Y:S01]  /*0200*/  LEA R14, P0, R7, R2, 0x1 ;  /* 0x00000002070e7211 */ /* 0x000fe200078008ff */
[----:B------:R-:W-:Y:S01]  /*0210*/  IMAD R21, R3, 0x4, R17 ;  /* 0x0000000403157824 */ /* 0x000fe200078e0211 */
[-C--:B------:R-:W-:Y:S01]  /*0220*/  LEA.HI.X.SX32 R13, R5, R0.reuse, 0x1, P1 ;  /* 0x00000000050d7211 */ /* 0x080fe200008f0eff */
[----:B------:R0:W3:Y:S01]  /*0230*/  LDG.E.U16 R6, desc[UR4][R10.64] ;  /* 0x000000040a067981 */ /* 0x0000e2000c1e1500 */
[----:B------:R-:W-:-:S02]  /*0240*/  LEA.HI.X.SX32 R15, R7, R0, 0x1, P0 ;  /* 0x00000000070f7211 */ /* 0x000fc400000f0eff */
[C---:B------:R-:W-:Y:S01]  /*0250*/  LEA R18, P0, R17.reuse, R2, 0x1 ;  /* 0x0000000211127211 */ /* 0x040fe200078008ff */
[----:B------:R1:W4:Y:S03]  /*0260*/  LDG.E.U16 R5, desc[UR4][R12.64] ;  /* 0x000000040c057981 */ /* 0x000326000c1e1500 */
[----:B------:R-:W-:Y:S01]  /*0270*/  LEA.HI.X.SX32 R19, R17, R0, 0x1, P0 ;  /* 0x0000000011137211 */ /* 0x000fe200000f0eff */
[----:B------:R-:W-:Y:S01]  /*0280*/  IMAD R17, R3, 0x4, R21 ;  /* 0x0000000403117824 */ /* 0x000fe200078e0215 */
[----:B------:R-:W-:Y:S01]  /*0290*/  LEA R20, P0, R21, R2, 0x1 ;  /* 0x0000000215147211 */ /* 0x000fe200078008ff */
[----:B------:R5:W3:Y:S02]  /*02a0*/  LDG.E.U16 R7, desc[UR4][R14.64] ;  /* 0x000000040e077981 */ /* 0x000ae4000c1e1500 */
[----:B------:R-:W-:Y:S01]  /*02b0*/  IMAD R25, R3, 0x4, R17 ;  /* 0x0000000403197824 */ /* 0x000fe200078e0211 */
[----:B------:R-:W-:Y:S01]  /*02c0*/  LEA.HI.X.SX32 R21, R21, R0, 0x1, P0 ;  /* 0x0000000015157211 */ /* 0x000fe200000f0eff */
[----:B------:R5:W3:Y:S02]  /*02d0*/  LDG.E.U16 R8, desc[UR4][R18.64] ;  /* 0x0000000412087981 */ /* 0x000ae4000c1e1500 */
[----:B0-----:R-:W-:Y:S01]  /*02e0*/  IMAD R11, R3, 0x4, R25 ;  /* 0x00000004030b7824 */ /* 0x001fe200078e0219 */
[-C--:B------:R-:W-:Y:S01]  /*02f0*/  LEA R22, P1, R17, R2.reuse, 0x1 ;  /* 0x0000000211167211 */ /* 0x080fe200078208ff */
[----:B------:R0:W3:Y:S01]  /*0300*/  LDG.E.U16 R9, desc[UR4][R20.64] ;  /* 0x0000000414097981 */ /* 0x0000e2000c1e1500 */
[----:B-1----:R-:W-:Y:S01]  /*0310*/  LEA R12, P0, R25, R2, 0x1 ;  /* 0x00000002190c7211 */ /* 0x002fe200078008ff */
[----:B-----5:R-:W-:Y:S01]  /*0320*/  IMAD R15, R3, 0x4, R11 ;  /* 0x00000004030f7824 */ /* 0x020fe200078e020b */
[----:B------:R-:W-:-:S02]  /*0330*/  LEA.HI.X.SX32 R23, R17, R0, 0x1, P1 ;  /* 0x0000000011177211 */ /* 0x000fc400008f0eff */
[----:B------:R-:W-:Y:S01]  /*0340*/  LEA.HI.X.SX32 R13, R25, R0, 0x1, P0 ;  /* 0x00000000190d7211 */ /* 0x000fe200000f0eff */
[----:B------:R-:W-:Y:S01]  /*0350*/  IMAD R17, R3, 0x4, R15 ;  /* 0x0000000403117824 */ /* 0x000fe200078e020f */
[C---:B------:R-:W-:Y:S01]  /*0360*/  LEA R10, P0, R11.reuse, R2, 0x1 ;  /* 0x000000020b0a7211 */ /* 0x040fe200078008ff */
[----:B------:R1:W5:Y:S03]  /*0370*/  LDG.E.U16 R30, desc[UR4][R22.64] ;  /* 0x00000004161e7981 */ /* 0x000366000c1e1500 */
[----:B------:R-:W-:Y:S01]  /*0380*/  LEA.HI.X.SX32 R11, R11, R0, 0x1, P0 ;  /* 0x000000000b0b7211 */ /* 0x000fe200000f0eff */
[----:B------:R1:W5:Y:S01]  /*0390*/  LDG.E.U16 R32, desc[UR4][R12.64] ;  /* 0x000000040c207981 */ /* 0x000362000c1e1500 */
[-C--:B------:R-:W-:Y:S02]  /*03a0*/  LEA R14, P0, R15, R2.reuse, 0x1 ;  /* 0x000000020f0e7211 */ /* 0x080fe400078008ff */
[----:B------:R-:W-:Y:S01]  /*03b0*/  LEA R18, P1, R17, R2, 0x1 ;  /* 0x0000000211127211 */ /* 0x000fe200078208ff */
[----:B------:R1:W5:Y:S01]  /*03c0*/  LDG.E.U16 R34, desc[UR4][R10.64] ;  /* 0x000000040a227981 */ /* 0x000362000c1e1500 */
[----:B------:R-:W-:-:S02]  /*03d0*/  LEA R25, R3, R17, 0x2 ;  /* 0x0000001103197211 */ /* 0x000fc400078e10ff */
[-C--:B------:R-:W-:Y:S02]  /*03e0*/  LEA.HI.X.SX32 R15, R15, R0.reuse, 0x1, P0 ;  /* 0x000000000f0f7211 */ /* 0x080fe400000f0eff */
[----:B------:R-:W-:Y:S01]  /*03f0*/  LEA.HI.X.SX32 R19, R17, R0, 0x1, P1 ;  /* 0x0000000011137211 */ /* 0x000fe200008f0eff */
[----:B------:R-:W-:Y:S01]  /*0400*/  IMAD R17, R3, 0x4, R25 ;  /* 0x0000000403117824 */ /* 0x000fe200078e0219 */
[C---:B0-----:R-:W-:Y:S01]  /*0410*/  LEA R20, P0, R25.reuse, R2, 0x1 ;  /* 0x0000000219147211 */ /* 0x041fe200078008ff */
[----:B------:R0:W5:Y:S03]  /*0420*/  LDG.E.U16 R36, desc[UR4][R14.64] ;  /* 0x000000040e247981 */ /* 0x000166000c1e1500 */
[----:B------:R-:W-:Y:S01]  /*0430*/  LEA.HI.X.SX32 R21, R25, R0, 0x1, P0 ;  /* 0x0000000019157211 */ /* 0x000fe200000f0eff */
[----:B-1----:R-:W-:Y:S01]  /*0440*/  IMAD R23, R3, 0x4, R17 ;  /* 0x0000000403177824 */ /* 0x002fe200078e0211 */
[C---:B------:R-:W-:Y:S01]  /*0450*/  LEA R12, P0, R17.reuse, R2, 0x1 ;  /* 0x00000002110c7211 */ /* 0x040fe200078008ff */
[----:B------:R-:W5:Y:S03]  /*0460*/  LDG.E.U16 R38, desc[UR4][R18.64] ;  /* 0x0000000412267981 */ /* 0x000f66000c1e1500 */
[----:B------:R-:W-:Y:S01]  /*0470*/  LEA.HI.X.SX32 R13, R17, R0, 0x1, P0 ;  /* 0x00000000110d7211 */ /* 0x000fe200000f0eff */
[----:B------:R-:W-:Y:S01]  /*0480*/  IMAD R17, R3, 0x4, R23 ;  /* 0x0000000403117824 */ /* 0x000fe200078e0217 */
[-C--:B------:R-:W-:Y:S01]  /*0490*/  LEA R10, P0, R23, R2.reuse, 0x1 ;  /* 0x00000002170a7211 */ /* 0x080fe200078008ff */
[----:B------:R1:W5:Y:S02]  /*04a0*/  LDG.E.U16 R40, desc[UR4][R20.64] ;  /* 0x0000000414287981 */ /* 0x000364000c1e1500 */
[----:B------:R-:W-:Y:S01]  /*04b0*/  IMAD R25, R3, 0x4, R17 ;  /* 0x0000000403197824 */ /* 0x000fe200078e0211 */
[----:B------:R-:W-:Y:S01]  /*04c0*/  LEA R22, P1, R17, R2, 0x1 ;  /* 0x0000000211167211 */ /* 0x000fe200078208ff */
[----:B------:R1:W5:Y:S01]  /*04d0*/  LDG.E.U16 R42, desc[UR4][R12.64] ;  /* 0x000000040c2a7981 */ /* 0x000362000c1e1500 */
[----:B------:R-:W-:-:S02]  /*04e0*/  LEA.HI.X.SX32 R11, R23, R0, 0x1, P0 ;  /* 0x00000000170b7211 */ /* 0x000fc400000f0eff */
[----:B------:R-:W-:Y:S01]  /*04f0*/  LEA.HI.X.SX32 R23, R17, R0, 0x1, P1 ;  /* 0x0000000011177211 */ /* 0x000fe200008f0eff */
[----:B------:R-:W-:Y:S01]  /*0500*/  IMAD R17, R3, 0x4, R25 ;  /* 0x0000000403117824 */ /* 0x000fe200078e0219 */
[C---:B0-----:R-:W-:Y:S01]  /*0510*/  LEA R14, P0, R25.reuse, R2, 0x1 ;  /* 0x00000002190e7211 */ /* 0x041fe200078008ff */
[----:B------:R0:W5:Y:S03]  /*0520*/  LDG.E.U16 R44, desc[UR4][R10.64] ;  /* 0x000000040a2c7981 */ /* 0x000166000c1e1500 */
[----:B------:R-:W-:Y:S01]  /*0530*/  LEA.HI.X.SX32 R15, R25, R0, 0x1, P0 ;  /* 0x00000000190f7211 */ /* 0x000fe200000f0eff */
[----:B-1----:R-:W-:Y:S01]  /*0540*/  IMAD R21, R3, 0x4, R17 ;  /* 0x0000000403157824 */ /* 0x002fe200078e0211 */
[C---:B------:R-:W-:Y:S01]  /*0550*/  LEA R18, P0, R17.reuse, R2, 0x1 ;  /* 0x0000000211127211 */ /* 0x040fe200078008ff */
[----:B------:R1:W5:Y:S03]  /*0560*/  LDG.E.U16 R46, desc[UR4][R22.64] ;  /* 0x00000004162e7981 */ /* 0x000366000c1e1500 */
        /* <DEDUP_REMOVED lines=26> */
[----:B0-----:R-:W-:Y:S01]  /*0710*/  LEA R12, P0, R25, R2, 0x1 ;  /* 0x00000002190c7211 */ /* 0x001fe200078008ff */
[----:B------:R0:W5:Y:S02]  /*0720*/  LDG.E.U16 R53, desc[UR4][R18.64] ;  /* 0x0000000412357981 */ /* 0x000164000c1e1500 */
[----:B-1----:R-:W-:Y:S01]  /*0730*/  IMAD R21, R3, 0x4, R17 ;  /* 0x0000000403157824 */ /* 0x002fe200078e0211 */
[----:B------:R-:W-:Y:S01]  /*0740*/  LEA.HI.X.SX32 R13, R25, R0, 0x1, P0 ;  /* 0x00000000190d7211 */ /* 0x000fe200000f0eff */
[----:B------:R1:W5:Y:S01]  /*0750*/  LDG.E.U16 R54, desc[UR4][R22.64] ;  /* 0x0000000416367981 */ /* 0x000362000c1e1500 */
[----:B------:R-:W-:-:S03]  /*0760*/  LEA R10, P0, R17, R2, 0x1 ;  /* 0x00000002110a7211 */ /* 0x000fc600078008ff */
[----:B------:R1:W5:Y:S01]  /*0770*/  LDG.E.U16 R55, desc[UR4][R12.64] ;  /* 0x000000040c377981 */ /* 0x000362000c1e1500 */
[----:B------:R-:W-:Y:S02]  /*0780*/  LEA.HI.X.SX32 R11, R17, R0, 0x1, P0 ;  /* 0x00000000110b7211 */ /* 0x000fe400000f0eff */
[----:B------:R-:W-:Y:S02]  /*0790*/  LEA R17, R3, R21, 0x2 ;  /* 0x0000001503117211 */ /* 0x000fe400078e10ff */
[-C--:B------:R-:W-:Y:S01]  /*07a0*/  LEA R14, P0, R21, R2.reuse, 0x1 ;  /* 0x00000002150e7211 */ /* 0x080fe200078008ff */
[----:B------:R1:W5:Y:S01]  /*07b0*/  LDG.E.U16 R56, desc[UR4][R10.64] ;  /* 0x000000040a387981 */ /* 0x000362000c1e1500 */
[----:B------:R-:W-:Y:S01]  /*07c0*/  LEA R20, P1, R17, R2, 0x1 ;  /* 0x0000000211147211 */ /* 0x000fe200078208ff */
[----:B------:R-:W-:Y:S01]  /*07d0*/  IMAD R25, R3, 0x4, R17 ;  /* 0x0000000403197824 */ /* 0x000fe200078e0211 */
        /* <DEDUP_REMOVED lines=15> */
[----:B------:R1:W5:Y:S02]  /*08d0*/  LDG.E.U16 R60, desc[UR4][R12.64] ;  /* 0x000000040c3c7981 */ /* 0x000364000c1e1500 */
[----:B------:R-:W-:Y:S01]  /*08e0*/  IMAD R27, R3, 0x4, R25 ;  /* 0x00000004031b7824 */ /* 0x000fe200078e0219 */
        /* <DEDUP_REMOVED lines=8> */
[----:B------:R-:W-:Y:S01]  /*0970*/  LEA R18, P0, R27, R2, 0x1 ;  /* 0x000000021b127211 */ /* 0x000fe200078008ff */
[----:B------:R-:W-:Y:S02]  /*0980*/  IMAD R25, R3, 0x4, R21 ;  /* 0x0000000403197824 */ /* 0x000fe400078e0215 */
[----:B------:R1:W5:Y:S01]  /*0990*/  LDG.E.U16 R63, desc[UR4][R14.64] ;  /* 0x000000040e3f7981 */ /* 0x000362000c1e1500 */
[----:B------:R-:W-:Y:S01]  /*09a0*/  LEA.HI.X.SX32 R19, R27, R0, 0x1, P0 ;  /* 0x000000001b137211 */ /* 0x000fe200000f0eff */
[----:B------:R-:W-:Y:S01]  /*09b0*/  IMAD R27, R3, 0x4, R25 ;  /* 0x00000004031b7824 */ /* 0x000fe200078e0219 */
[----:B------:R-:W-:-:S03]  /*09c0*/  LEA R12, P0, R17, R2, 0x1 ;  /* 0x00000002110c7211 */ /* 0x000fc600078008ff */
[----:B------:R1:W5:Y:S01]  /*09d0*/  LDG.E.U16 R64, desc[UR4][R18.64] ;  /* 0x0000000412407981 */ /* 0x000362000c1e1500 */
[----:B------:R-:W-:Y:S01]  /*09e0*/  LEA.HI.X.SX32 R13, R17, R0, 0x1, P0 ;  /* 0x00000000110d7211 */ /* 0x000fe200000f0eff */
[----:B------:R-:W-:Y:S01]  /*09f0*/  IMAD R17, R3, 0x4, R27 ;  /* 0x0000000403117824 */ /* 0x000fe200078e021b */
[----:B0-----:R-:W-:-:S03]  /*0a00*/  LEA R10, P0, R25, R2, 0x1 ;  /* 0x00000002190a7211 */ /* 0x001fc600078008ff */
[----:B-1----:R-:W-:Y:S01]  /*0a10*/  IMAD R23, R3, 0x4, R17 ;  /* 0x0000000403177824 */ /* 0x002fe200078e0211 */
[----:B------:R-:W-:Y:S01]  /*0a20*/  LEA.HI.X.SX32 R11, R25, R0, 0x1, P0 ;  /* 0x00000000190b7211 */ /* 0x000fe200000f0eff */
[----:B------:R0:W5:Y:S02]  /*0a30*/  LDG.E.U16 R65, desc[UR4][R12.64] ;  /* 0x000000040c417981 */ /* 0x000164000c1e1500 */
[----:B------:R-:W-:Y:S01]  /*0a40*/  IMAD R25, R3, 0x4, R23 ;  /* 0x0000000403197824 */ /* 0x000fe200078e0217 */
[----:B------:R-:W-:Y:S01]  /*0a50*/  LEA R14, P0, R27, R2, 0x1 ;  /* 0x000000021b0e7211 */ /* 0x000fe200078008ff */
[----:B------:R1:W5:Y:S02]  /*0a60*/  LDG.E.U16 R67, desc[UR4][R10.64] ;  /* 0x000000040a437981 */ /* 0x000364000c1e1500 */
[----:B------:R-:W-:Y:S01]  /*0a70*/  IMAD R29, R3, 0x4, R25 ;  /* 0x00000004031d7824 */ /* 0x000fe200078e0219 */
[----:B------:R-:W-:-:S04]  /*0a80*/  LEA.HI.X.SX32 R15, R27, R0, 0x1, P0 ;  /* 0x000000001b0f7211 */ /* 0x000fc800000f0eff */
[----:B------:R-:W-:Y:S01]  /*0a90*/  LEA R27, R3, R29, 0x2 ;  /* 0x0000001d031b7211 */ /* 0x000fe200078e10ff */
[----:B------:R1:W5:Y:S01]  /*0aa0*/  LDG.E.U16 R68, desc[UR4][R14.64] ;  /* 0x000000040e447981 */ /* 0x000362000c1e1500 */
[----:B------:R-:W-:-:S03]  /*0ab0*/  LEA R18, P0, R17, R2, 0x1 ;  /* 0x0000000211127211 */ /* 0x000fc600078008ff */
[----:B------:R-:W-:Y:S01]  /*0ac0*/  IMAD R31, R3, 0x4, R27 ;  /* 0x00000004031f7824 */ /* 0x000fe200078e021b */
[----:B------:R-:W-:-:S03]  /*0ad0*/  LEA.HI.X.SX32 R19, R17, R0, 0x1, P0 ;  /* 0x0000000011137211 */ /* 0x000fc600000f0eff */
[----:B------:R-:W-:Y:S01]  /*0ae0*/  IMAD R17, R3, 0x4, R31 ;  /* 0x0000000403117824 */ /* 0x000fe200078e021f */
[----:B0-----:R-:W-:Y:S01]  /*0af0*/  LEA R12, P0, R25, R2, 0x1 ;  /* 0x00000002190c7211 */ /* 0x001fe200078008ff */
[----:B------:R0:W5:Y:S02]  /*0b00*/  LDG.E.U16 R69, desc[UR4][R18.64] ;  /* 0x0000000412457981 */ /* 0x000164000c1e1500 */
[----:B------:R-:W-:Y:S01]  /*0b10*/  IMAD R33, R3, 0x4, R17 ;  /* 0x0000000403217824 */ /* 0x000fe200078e0211 */
[----:B------:R-:W-:Y:S02]  /*0b20*/  LEA.HI.X.SX32 R13, R25, R0, 0x1, P0 ;  /* 0x00000000190d7211 */ /* 0x000fe400000f0eff */
[-C--:B-1----:R-:W-:Y:S01]  /*0b30*/  LEA R10, P0, R29, R2.reuse, 0x1 ;  /* 0x000000021d0a7211 */ /* 0x082fe200078008ff */
[----:B------:R-:W-:Y:S01]  /*0b40*/  IMAD R25, R3, 0x4, R33 ;  /* 0x0000000403197824 */ /* 0x000fe200078e0221 */
[----:B------:R-:W-:Y:S01]  /*0b50*/  LEA R20, P1, R21, R2, 0x1 ;  /* 0x0000000215147211 */ /* 0x000fe200078208ff */
[----:B------:R-:W5:Y:S01]  /*0b60*/  LDG.E.U16 R71, desc[UR4][R12.64] ;  /* 0x000000040c477981 */ /* 0x000f62000c1e1500 */
[-C--:B------:R-:W-:Y:S01]  /*0b70*/  LEA.HI.X.SX32 R11, R29, R0.reuse, 0x1, P0 ;  /* 0x000000001d0b7211 */ /* 0x080fe200000f0eff */
[----:B------:R-:W-:Y:S01]  /*0b80*/  IMAD R29, R3, 0x4, R25 ;  /* 0x00000004031d7824 */ /* 0x000fe200078e0219 */
[----:B------:R-:W-:-:S02]  /*0b90*/  LEA.HI.X.SX32 R21, R21, R0, 0x1, P1 ;  /* 0x0000000015157211 */ /* 0x000fc400008f0eff */
[-C--:B------:R-:W-:Y:S01]  /*0ba0*/  LEA R22, P1, R23, R2.reuse, 0x1 ;  /* 0x0000000217167211 */ /* 0x080fe200078208ff */
[----:B------:R-:W-:Y:S01]  /*0bb0*/  IMAD R35, R3, 0x4, R29 ;  /* 0x0000000403237824 */ /* 0x000fe200078e021d */
[----:B------:R-:W-:Y:S01]  /*0bc0*/  LEA R14, P0, R27, R2, 0x1 ;  /* 0x000000021b0e7211 */ /* 0x000fe200078008ff */
[----:B------:R1:W5:Y:S01]  /*0bd0*/  LDG.E.U16 R66, desc[UR4][R20.64] ;  /* 0x0000000414427981 */ /* 0x000362000c1e1500 */
[----:B------:R-:W-:Y:S02]  /*0be0*/  LEA.HI.X.SX32 R23, R23, R0, 0x1, P1 ;  /* 0x0000000017177211 */ /* 0x000fe400008f0eff */
[----:B0-----:R-:W-:Y:S01]  /*0bf0*/  LEA R18, P1, R31, R2, 0x1 ;  /* 0x000000021f127211 */ /* 0x001fe200078208ff */
[----:B------:R0:W5:Y:S01]  /*0c00*/  LDG.E.U16 R72, desc[UR4][R10.64] ;  /* 0x000000040a487981 */ /* 0x000162000c1e1500 */
[-C--:B------:R-:W-:Y:S01]  /*0c10*/  LEA.HI.X.SX32 R15, R27, R0.reuse, 0x1, P0 ;  /* 0x000000001b0f7211 */ /* 0x080fe200000f0eff */
[----:B------:R-:W-:Y:S01]  /*0c20*/  IMAD R27, R3, 0x4, R35 ;  /* 0x00000004031b7824 */ /* 0x000fe200078e0223 */
[----:B------:R-:W-:Y:S01]  /*0c30*/  LEA.HI.X.SX32 R19, R31, R0, 0x1, P1 ;  /* 0x000000001f137211 */ /* 0x000fe200008f0eff */
[----:B------:R-:W5:Y:S01]  /*0c40*/  LDG.E.U16 R70, desc[UR4][R22.64] ;  /* 0x0000000416467981 */ /* 0x000f62000c1e1500 */
[----:B-1----:R-:W-:Y:S01]  /*0c50*/  LEA R20, P0, R17, R2, 0x1 ;  /* 0x0000000211147211 */ /* 0x002fe200078008ff */
[----:B------:R-:W-:-:S02]  /*0c60*/  IMAD R31, R3, 0x4, R27 ;  /* 0x00000004031f7824 */ /* 0x000fc400078e021b */
[----:B------:R1:W5:Y:S01]  /*0c70*/  LDG.E.U16 R73, desc[UR4][R14.64] ;  /* 0x000000040e497981 */ /* 0x000362000c1e1500 */
[----:B------:R-:W-:Y:S01]  /*0c80*/  LEA.HI.X.SX32 R21, R17, R0, 0x1, P0 ;  /* 0x0000000011157211 */ /* 0x000fe200000f0eff */
[----:B------:R-:W-:Y:S01]  /*0c90*/  IMAD R17, R3, 0x4, R31 ;  /* 0x0000000403117824 */ /* 0x000fe200078e021f */
[C---:B------:R-:W-:Y:S01]  /*0ca0*/  LEA R12, P0, R33.reuse, R2, 0x1 ;  /* 0x00000002210c7211 */ /* 0x040fe200078008ff */
[----:B------:R1:W5:Y:S03]  /*0cb0*/  LDG.E.U16 R74, desc[UR4][R18.64] ;  /* 0x00000004124a7981 */ /* 0x000366000c1e1500 */
[----:B------:R-:W-:Y:S01]  /*0cc0*/  LEA.HI.X.SX32 R13, R33, R0, 0x1, P0 ;  /* 0x00000000210d7211 */ /* 0x000fe200000f0eff */
[----:B------:R-:W-:Y:S01]  /*0cd0*/  IMAD R33, R3, 0x4, R17 ;  /* 0x0000000403217824 */ /* 0x000fe200078e0211 */
[----:B0-----:R-:W-:Y:S01]  /*0ce0*/  LEA R10, P0, R25, R2, 0x1 ;  /* 0x00000002190a7211 */ /* 0x001fe200078008ff */
[----:B------:R0:W5:Y:S02]  /*0cf0*/  LDG.E.U16 R75, desc[UR4][R20.64] ;  /* 0x00000004144b7981 */ /* 0x000164000c1e1500 */
[----:B------:R-:W-:Y:S01]  /*0d00*/  IMAD R37, R3, 0x4, R33 ;  /* 0x0000000403257824 */ /* 0x000fe200078e0221 */
[----:B------:R-:W-:Y:S01]  /*0d10*/  LEA.HI.X.SX32 R11, R25, R0, 0x1, P0 ;  /* 0x00000000190b7211 */ /* 0x000fe200000f0eff */
[----:B------:R-:W5:Y:S02]  /*0d20*/  LDG.E.U16 R76, desc[UR4][R12.64] ;  /* 0x000000040c4c7981 */ /* 0x000f64000c1e1500 */
[----:B------:R-:W-:Y:S01]  /*0d30*/  IMAD R39, R3, 0x4, R37 ;  /* 0x0000000403277824 */ /* 0x000fe200078e0225 */
[----:B-1----:R-:W-:Y:S01]  /*0d40*/  LEA R14, P0, R27, R2, 0x1 ;  /* 0x000000021b0e7211 */ /* 0x002fe200078008ff */
[----:B------:R1:W5:Y:S02]  /*0d50*/  LDG.E.U16 R77, desc[UR4][R10.64] ;  /* 0x000000040a4d7981 */ /* 0x000364000c1e1500 */
[----:B------:R-:W-:-:S04]  /*0d60*/  IMAD R25, R3, 0x4, R39 ;  /* 0x0000000403197824 */ /* 0x000fc800078e0227 */
[----:B------:R-:W-:Y:S01]  /*0d70*/  IMAD R41, R3, 0x4, R25 ;  /* 0x0000000403297824 */ /* 0x000fe200078e0219 */
[----:B------:R-:W-:Y:S02]  /*0d80*/  LEA.HI.X.SX32 R15, R27, R0, 0x1, P0 ;  /* 0x000000001b0f7211 */ /* 0x000fe400000f0eff */
[-C--:B------:R-:W-:Y:S02]  /*0d90*/  LEA R18, P0, R17, R2.reuse, 0x1 ;  /* 0x0000000211127211 */ /* 0x080fe400078008ff */
[----:B------:R-:W-:Y:S01]  /*0da0*/  LEA R27, R3, R41, 0x2 ;  /* 0x00000029031b7211 */ /* 0x000fe200078e10ff */
[----:B------:R-:W5:Y:S01]  /*0db0*/  LDG.E.U16 R79, desc[UR4][R14.64] ;  /* 0x000000040e4f7981 */ /* 0x000f62000c1e1500 */
[----:B------:R-:W-:Y:S02]  /*0dc0*/  LEA R22, P1, R29, R2, 0x1 ;  /* 0x000000021d167211 */ /* 0x000fe400078208ff */
[-C--:B------:R-:W-:Y:S01]  /*0dd0*/  LEA.HI.X.SX32 R19, R17, R0.reuse, 0x1, P0 ;  /* 0x0000000011137211 */ /* 0x080fe200000f0eff */
[----:B------:R-:W-:Y:S01]  /*0de0*/  IMAD R17, R3, 0x4, R27 ;  /* 0x0000000403117824 */ /* 0x000fe200078e021b */
[----:B------:R-:W-:-:S02]  /*0df0*/  LEA.HI.X.SX32 R23, R29, R0, 0x1, P1 ;  /* 0x000000001d177211 */ /* 0x000fc400008f0eff */
[-C--:B0-----:R-:W-:Y:S01]  /*0e00*/  LEA R20, P1, R37, R2.reuse, 0x1 ;  /* 0x0000000225147211 */ /* 0x081fe200078208ff */
[----:B-1----:R-:W-:Y:S01]  /*0e10*/  IMAD R11, R3, 0x4, R17 ;  /* 0x00000004030b7824 */ /* 0x002fe200078e0211 */
[----:B------:R-:W-:Y:S01]  /*0e20*/  LEA R12, P0, R25, R2, 0x1 ;  /* 0x00000002190c7211 */ /* 0x000fe200078008ff */
[----:B------:R0:W5:Y:S01]  /*0e30*/  LDG.E.U16 R78, desc[UR4][R22.64] ;  /* 0x00000004164e7981 */ /* 0x000162000c1e1500 */
[-C--:B------:R-:W-:Y:S01]  /*0e40*/  LEA.HI.X.SX32 R21, R37, R0.reuse, 0x1, P1 ;  /* 0x0000000025157211 */ /* 0x080fe200008f0eff */
[----:B------:R-:W-:Y:S01]  /*0e50*/  IMAD R37, R3, 0x4, R11 ;  /* 0x0000000403257824 */ /* 0x000fe200078e020b */
[----:B------:R-:W-:Y:S01]  /*0e60*/  LEA.HI.X.SX32 R13, R25, R0, 0x1, P0 ;  /* 0x00000000190d7211 */ /* 0x000fe200000f0eff */
[----:B------:R-:W5:Y:S02]  /*0e70*/  LDG.E.U16 R80, desc[UR4][R18.64] ;  /* 0x0000000412507981 */ /* 0x000f64000c1e1500 */
[----:B------:R-:W-:Y:S01]  /*0e80*/  IMAD R29, R3, 0x4, R37 ;  /* 0x00000004031d7824 */ /* 0x000fe200078e0225 */
[-C--:B------:R-:W-:Y:S01]  /*0e90*/  LEA R24, P1, R11, R2.reuse, 0x1 ;  /* 0x000000020b187211 */ /* 0x080fe200078208ff */
[----:B------:R1:W5:Y:S01]  /*0ea0*/  LDG.E.U16 R82, desc[UR4][R12.64] ;  /* 0x000000040c527981 */ /* 0x000362000c1e1500 */
[----:B0-----:R-:W-:Y:S01]  /*0eb0*/  LEA R22, P0, R27, R2, 0x1 ;  /* 0x000000021b167211 */ /* 0x001fe200078008ff */
[----:B------:R-:W-:-:S02]  /*0ec0*/  IMAD R43, R3, 0x4, R29 ;  /* 0x00000004032b7824 */ /* 0x000fc400078e021d */
[----:B------:R0:W5:Y:S01]  /*0ed0*/  LDG.E.U16 R81, desc[UR4][R20.64] ;  /* 0x0000000414517981 */ /* 0x000162000c1e1500 */
[----:B------:R-:W-:Y:S01]  /*0ee0*/  LEA.HI.X.SX32 R23, R27, R0, 0x1, P0 ;  /* 0x000000001b177211 */ /* 0x000fe200000f0eff */
[----:B------:R-:W-:Y:S01]  /*0ef0*/  IMAD R45, R3, 0x4, R43 ;  /* 0x00000004032d7824 */ /* 0x000fe200078e022b */
[----:B------:R-:W-:Y:S02]  /*0f00*/  LEA R26, P0, R29, R2, 0x1 ;  /* 0x000000021d1a7211 */ /* 0x000fe400078008ff */
[-C--:B------:R-:W-:Y:S01]  /*0f10*/  LEA.HI.X.SX32 R25, R11, R0.reuse, 0x1, P1 ;  /* 0x000000000b197211 */ /* 0x080fe200008f0eff */
[----:B------:R2:W5:Y:S01]  /*0f20*/  LDG.E.U16 R83, desc[UR4][R22.64] ;  /* 0x0000000416537981 */ /* 0x000562000c1e1500 */
[----:B------:R-:W-:Y:S02]  /*0f30*/  LEA.HI.X.SX32 R27, R29, R0, 0x1, P0 ;  /* 0x000000001d1b7211 */ /* 0x000fe400000f0eff */
[-C--:B------:R-:W-:Y:S01]  /*0f40*/  LEA R10, P0, R35, R2.reuse, 0x1 ;  /* 0x00000002230a7211 */ /* 0x080fe200078008ff */
[----:B------:R2:W5:Y:S01]  /*0f50*/  LDG.E.U16 R84, desc[UR4][R24.64] ;  /* 0x0000000418547981 */ /* 0x000562000c1e1500 */
[----:B------:R-:W-:-:S02]  /*0f60*/  LEA R28, P1, R45, R2, 0x1 ;  /* 0x000000022d1c7211 */ /* 0x000fc400078208ff */
[-C--:B------:R-:W-:Y:S01]  /*0f70*/  LEA.HI.X.SX32 R11, R35, R0.reuse, 0x1, P0 ;  /* 0x00000000230b7211 */ /* 0x080fe200000f0eff */
[----:B------:R-:W-:Y:S01]  /*0f80*/  IMAD R3, R3, 0x4, R45 ;  /* 0x0000000403037824 */ /* 0x000fe200078e022d */
[----:B------:R-:W-:Y:S01]  /*0f90*/  LEA.HI.X.SX32 R29, R45, R0, 0x1, P1 ;  /* 0x000000002d1d7211 */ /* 0x000fe200008f0eff */
[----:B------:R-:W5:Y:S01]  /*0fa0*/  LDG.E.U16 R26, desc[UR4][R26.64] ;  /* 0x000000041a1a7981 */ /* 0x000f62000c1e1500 */
[-C--:B------:R-:W-:Y:S02]  /*0fb0*/  LEA R14, P0, R33, R2.reuse, 0x1 ;  /* 0x00000002210e7211 */ /* 0x080fe400078008ff */
[----:B-1----:R-:W-:Y:S01]  /*0fc0*/  LEA R12, P1, R31, R2, 0x1 ;  /* 0x000000021f0c7211 */ /* 0x002fe200078208ff */
[----:B------:R-:W5:Y:S01]  /*0fd0*/  LDG.E.U16 R28, desc[UR4][R28.64] ;  /* 0x000000041c1c7981 */ /* 0x000f62000c1e1500 */
[-C--:B------:R-:W-:Y:S02]  /*0fe0*/  LEA.HI.X.SX32 R15, R33, R0.reuse, 0x1, P0 ;  /* 0x00000000210f7211 */ /* 0x080fe400000f0eff */
[----:B------:R-:W-:-:S02]  /*0ff0*/  LEA.HI.X.SX32 R13, R31, R0, 0x1, P1 ;  /* 0x000000001f0d7211 */ /* 0x000fc400008f0eff */
[-C--:B0-----:R-:W-:Y:S01]  /*1000*/  LEA R20, P0, R41, R2.reuse, 0x1 ;  /* 0x0000000229147211 */ /* 0x081fe200078008ff */
[----:B------:R0:W5:Y:S01]  /*1010*/  LDG.E.U16 R31, desc[UR4][R10.64] ;  /* 0x000000040a1f7981 */ /* 0x000162000c1e1500 */
[----:B------:R-:W-:Y:S02]  /*1020*/  LEA R18, P1, R39, R2, 0x1 ;  /* 0x0000000227127211 */ /* 0x000fe400078208ff */
[-C--:B------:R-:W-:Y:S01]  /*1030*/  LEA.HI.X.SX32 R21, R41, R0.reuse, 0x1, P0 ;  /* 0x0000000029157211 */ /* 0x080fe200000f0eff */
[----:B------:R-:W5:Y:S01]  /*1040*/  LDG.E.U16 R14, desc[UR4][R14.64] ;  /* 0x000000040e0e7981 */ /* 0x000f62000c1e1500 */
[----:B------:R-:W-:Y:S02]  /*1050*/  LEA.HI.X.SX32 R19, R39, R0, 0x1, P1 ;  /* 0x0000000027137211 */ /* 0x000fe400008f0eff */
[-C--:B--2---:R-:W-:Y:S01]  /*1060*/  LEA R22, P0, R17, R2.reuse, 0x1 ;  /* 0x0000000211167211 */ /* 0x084fe200078008ff */
[----:B------:R1:W2:Y:S01]  /*1070*/  LDG.E.U16 R13, desc[UR4][R12.64] ;  /* 0x000000040c0d7981 */ /* 0x0002a2000c1e1500 */
[----:B------:R-:W-:-:S02]  /*1080*/  LEA R24, P1, R37, R2, 0x1 ;  /* 0x0000000225187211 */ /* 0x000fc400078208ff */
[----:B------:R-:W-:Y:S01]  /*1090*/  LEA.HI.X.SX32 R23, R17, R0, 0x1, P0 ;  /* 0x0000000011177211 */ /* 0x000fe200000f0eff */
[----:B------:R-:W2:Y:S01]  /*10a0*/  LDG.E.U16 R19, desc[UR4][R18.64] ;  /* 0x0000000412137981 */ /* 0x000ea2000c1e1500 */
[----:B0-----:R-:W-:Y:S02]  /*10b0*/  LEA R10, P0, R43, R2, 0x1 ;  /* 0x000000022b0a7211 */ /* 0x001fe400078008ff */
[----:B------:R-:W-:Y:S01]  /*10c0*/  LEA.HI.X.SX32 R25, R37, R0, 0x1, P1 ;  /* 0x0000000025197211 */ /* 0x000fe200008f0eff */
[----:B------:R0:W2:Y:S01]  /*10d0*/  LDG.E.U16 R20, desc[UR4][R20.64] ;  /* 0x0000000414147981 */ /* 0x0000a2000c1e1500 */
[----:B------:R-:W-:Y:S02]  /*10e0*/  LEA R2, P1, R3, R2, 0x1 ;  /* 0x0000000203027211 */ /* 0x000fe400078208ff */
[-C--:B------:R-:W-:Y:S01]  /*10f0*/  LEA.HI.X.SX32 R11, R43, R0.reuse, 0x1, P0 ;  /* 0x000000002b0b7211 */ /* 0x080fe200000f0eff */
[----:B------:R-:W2:Y:S01]  /*1100*/  LDG.E.U16 R22, desc[UR4][R22.64] ;  /* 0x0000000416167981 */ /* 0x000ea2000c1e1500 */
[----:B------:R-:W-:-:S03]  /*1110*/  LEA.HI.X.SX32 R3, R3, R0, 0x1, P1 ;  /* 0x0000000003037211 */ /* 0x000fc600008f0eff */
[----:B------:R-:W2:Y:S04]  /*1120*/  LDG.E.U16 R15, desc[UR4][R24.64] ;  /* 0x00000004180f7981 */ /* 0x000ea8000c1e1500 */
[----:B------:R4:W2:Y:S04]  /*1130*/  LDG.E.U16 R2, desc[UR4][R2.64] ;  /* 0x0000000402027981 */ /* 0x0008a8000c1e1500 */
[----:B------:R-:W2:Y:S01]  /*1140*/  LDG.E.U16 R10, desc[UR4][R10.64] ;  /* 0x000000040a0a7981 */ /* 0x000ea2000c1e1500 */
[----:B------:R-:W3:Y:S01]  /*1150*/  S2R R86, SR_CgaCtaId ;  /* 0x0000000000567919 */ /* 0x000ee20000008800 */
[----:B------:R-:W-:-:S02]  /*1160*/  LOP3.LUT R0, R155, 0xff, RZ, 0xc0, !PT ;  /* 0x000000ff9b007812 */ /* 0x000fc400078ec0ff */
[----:B-1----:R-:W-:Y:S02]  /*1170*/  LOP3.LUT R12, R155, 0xc0, RZ, 0xc0, !PT ;  /* 0x000000c09b0c7812 */ /* 0x002fe400078ec0ff */
[----:B0-----:R-:W-:Y:S01]  /*1180*/  MOV R21, 0x400 ;  /* 0x0000040000157802 */ /* 0x001fe20000000f00 */
[----:B------:R-:W-:Y:S01]  /*1190*/  IMAD.SHL.U32 R17, R0, 0x2, RZ ;  /* 0x0000000200117824 */ /* 0x000fe200078e00ff */
[----:B------:R-:W-:-:S04]  /*11a0*/  SHF.R.U32.HI R18, RZ, 0x2, R12 ;  /* 0x00000002ff127819 */ /* 0x000fc8000001160c */
[----:B------:R-:W-:Y:S01]  /*11b0*/  LOP3.LUT R17, R17, R18, RZ, 0x3c, !PT ;  /* 0x0000001211117212 */ /* 0x000fe200078e3cff */
[----:B----4-:R-:W-:Y:S01]  /*11c0*/  IMAD.MOV.U32 R3, RZ, RZ, 0x3f800000 ;  /* 0x3f800000ff037424 */ /* 0x010fe200078e00ff */
[----:B---3--:R-:W-:-:S05]  /*11d0*/  LEA R162, R86, R21, 0x18 ;  /* 0x0000001556a27211 */ /* 0x008fca00078ec0ff */
[C---:B------:R-:W-:Y:S01]  /*11e0*/  IMAD.IADD R21, R17.reuse, 0x1, R162 ;  /* 0x0000000111157824 */ /* 0x040fe200078e02a2 */
[----:B------:R-:W-:-:S04]  /*11f0*/  LOP3.LUT R17, R17, 0x40, RZ, 0x3c, !PT ;  /* 0x0000004011117812 */ /* 0x000fc800078e3cff */
[----:B------:R0:W-:Y:S04]  /*1200*/  STS.U16 [R21+0x10000], R4 ;  /* 0x0100000415007388 */ /* 0x0001e80000000400 */
[----:B------:R-:W-:Y:S01]  /*1210*/  STS.U16 [R21+0x10400], R5 ;  /* 0x0104000515007388 */ /* 0x000fe20000000400 */
[----:B0-----:R-:W-:-:S03]  /*1220*/  IMAD.IADD R4, R162, 0x1, R17 ;  /* 0x00000001a2047824 */ /* 0x001fc600078e0211 */
[----:B------:R-:W-:Y:S04]  /*1230*/  STS.U16 [R21+0x10800], R8 ;  /* 0x0108000815007388 */ /* 0x000fe80000000400 */
[----:B-----5:R-:W-:Y:S04]  /*1240*/  STS.U16 [R21+0x10c00], R30 ;  /* 0x010c001e15007388 */ /* 0x020fe80000000400 */
[----:B------:R0:W-:Y:S04]  /*1250*/  STS.U16 [R21+0x11000], R34 ;  /* 0x0110002215007388 */ /* 0x0001e80000000400 */
[----:B------:R-:W-:Y:S04]  /*1260*/  STS.U16 [R21+0x11400], R38 ;  /* 0x0114002615007388 */ /* 0x000fe80000000400 */
        /* <DEDUP_REMOVED lines=9> */
[----:B------:R-:W-:Y:S04]  /*1300*/  STL [R1+0x114], R3 ;  /* 0x0001140301007387 */ /* 0x000fe80000100800 */
        /* <DEDUP_REMOVED lines=15> */
[----:B------:R1:W-:Y:S04]  /*1400*/  STS.U16 [R21+0x17800], R26 ;  /* 0x0178001a15007388 */ /* 0x0003e80000000400 */
[----:B------:R-:W-:Y:S01]  /*1410*/  STS.U16 [R21+0x17c00], R28 ;  /* 0x017c001c15007388 */ /* 0x000fe20000000400 */
[----:B------:R-:W-:Y:S01]  /*1420*/  IMAD.MOV.U32 R18, RZ, RZ, -0x800000 ;  /* 0xff800000ff127424 */ /* 0x000fe200078e00ff */
[----:B------:R-:W-:Y:S01]  /*1430*/  CS2R R24, SRZ ;  /* 0x0000000000187805 */ /* 0x000fe2000001ff00 */
[----:B------:R-:W-:Y:S01]  /*1440*/  IMAD.MOV.U32 R17, RZ, RZ, -0x800000 ;  /* 0xff800000ff117424 */ /* 0x000fe200078e00ff */
[----:B------:R-:W-:Y:S01]  /*1450*/  STS.U16 [R4+0x10200], R6 ;  /* 0x0102000604007388 */ /* 0x000fe20000000400 */
[----:B0-----:R-:W-:-:S02]  /*1460*/  CS2R R34, SRZ ;  /* 0x0000000000227805 */ /* 0x001fc4000001ff00 */
[----:B-1----:R-:W-:Y:S02]  /*1470*/  CS2R R26, SRZ ;  /* 0x00000000001a7805 */ /* 0x002fe4000001ff00 */
[----:B------:R-:W-:Y:S01]  /*1480*/  CS2R R38, SRZ ;  /* 0x0000000000267805 */ /* 0x000fe2000001ff00 */
[----:B------:R-:W-:Y:S04]  /*1490*/  STS.U16 [R4+0x10600], R7 ;  /* 0x0106000704007388 */ /* 0x000fe80000000400 */
[----:B--2---:R0:W-:Y:S02]  /*14a0*/  STS.U16 [R4+0x17e00], R2 ;  /* 0x017e000204007388 */ /* 0x0041e40000000400 */
[----:B0-----:R-:W-:-:S05]  /*14b0*/  IMAD.MOV.U32 R2, RZ, RZ, 0x3f800000 ;  /* 0x3f800000ff027424 */ /* 0x001fca00078e00ff */
[----:B------:R0:W-:Y:S02]  /*14c0*/  STL [R1+0x110], R2 ;  /* 0x0001100201007387 */ /* 0x0001e40000100800 */
[----:B0-----:R-:W-:-:S04]  /*14d0*/  IADD3 R2, R16, 0x40, RZ ;  /* 0x0000004010027810 */ /* 0x001fc80007ffe0ff */
[----:B------:R-:W-:Y:S01]  /*14e0*/  ISETP.GE.AND P0, PT, R2, 0x1, PT ;  /* 0x000000010200780c */ /* 0x000fe20003f06270 */
[----:B------:R-:W-:Y:S01]  /*14f0*/  STS.U16 [R4+0x10a00], R9 ;  /* 0x010a000904007388 */ /* 0x000fe20000000400 */
[----:B------:R-:W-:Y:S02]  /*1500*/  CS2R R28, SRZ ;  /* 0x00000000001c7805 */ /* 0x000fe4000001ff00 */
[----:B------:R-:W-:Y:S02]  /*1510*/  CS2R R42, SRZ ;  /* 0x00000000002a7805 */ /* 0x000fe4000001ff00 */
[----:B------:R-:W-:Y:S01]  /*1520*/  CS2R R78, SRZ ;  /* 0x00000000004e7805 */ /* 0x000fe2000001ff00 */
[----:B------:R0:W-:Y:S01]  /*1530*/  STS.U16 [R4+0x10e00], R32 ;  /* 0x010e002004007388 */ /* 0x0001e20000000400 */
[----:B------:R-:W-:Y:S02]  /*1540*/  CS2R R80, SRZ ;  /* 0x0000000000507805 */ /* 0x000fe4000001ff00 */
[----:B------:R-:W-:-:S02]  /*1550*/  CS2R R82, SRZ ;  /* 0x0000000000527805 */ /* 0x000fc4000001ff00 */
[----:B------:R-:W-:Y:S01]  /*1560*/  CS2R R84, SRZ ;  /* 0x0000000000547805 */ /* 0x000fe2000001ff00 */
[----:B------:R1:W-:Y:S01]  /*1570*/  STS.U16 [R4+0x11200], R36 ;  /* 0x0112002404007388 */ /* 0x0003e20000000400 */
[----:B------:R-:W-:Y:S02]  /*1580*/  CS2R R86, SRZ ;  /* 0x0000000000567805 */ /* 0x000fe4000001ff00 */
[C---:B------:R-:W-:Y:S01]  /*1590*/  LOP3.LUT R2, R155.reuse, 0x60, RZ, 0xc0, !PT ;  /* 0x000000609b027812 */ /* 0x040fe200078ec0ff */
[C---:B------:R-:W-:Y:S01]  /*15a0*/  IMAD.SHL.U32 R3, R155.reuse, 0x200, RZ ;  /* 0x000002009b037824 */ /* 0x040fe200078e00ff */
[----:B------:R2:W-:Y:S01]  /*15b0*/  STS.U16 [R4+0x11600], R40 ;  /* 0x0116002804007388 */ /* 0x0005e20000000400 */
[----:B------:R-:W-:Y:S02]  /*15c0*/  LOP3.LUT R5, R155, 0x7f, RZ, 0xc0, !PT ;  /* 0x0000007f9b057812 */ /* 0x000fe400078ec0ff */
[----:B0-----:R-:W-:Y:S01]  /*15d0*/  CS2R R32, SRZ ;  /* 0x0000000000207805 */ /* 0x001fe2000001ff00 */
[----:B------:R0:W-:Y:S01]  /*15e0*/  STS.U16 [R4+0x11a00], R44 ;  /* 0x011a002c04007388 */ /* 0x0001e20000000400 */
[----:B-1----:R-:W-:-:S03]  /*15f0*/  CS2R R36, SRZ ;  /* 0x0000000000247805 */ /* 0x002fc6000001ff00 */
[----:B------:R1:W-:Y:S01]  /*1600*/  STS.U16 [R4+0x11e00], R47 ;  /* 0x011e002f04007388 */ /* 0x0003e20000000400 */
[----:B--2---:R-:W-:-:S03]  /*1610*/  CS2R R40, SRZ ;  /* 0x0000000000287805 */ /* 0x004fc6000001ff00 */
[----:B------:R2:W-:Y:S01]  /*1620*/  STS.U16 [R4+0x12200], R49 ;  /* 0x0122003104007388 */ /* 0x0005e20000000400 */
[----:B0-----:R-:W-:-:S03]  /*1630*/  CS2R R44, SRZ ;  /* 0x00000000002c7805 */ /* 0x001fc6000001ff00 */
        /* <DEDUP_REMOVED lines=30> */
[----:B------:R-:W-:Y:S01]  /*1820*/  STS.U16 [R4+0x16200], R13 ;  /* 0x0162000d04007388 */ /* 0x000fe20000000400 */
[----:B-1----:R-:W-:-:S03]  /*1830*/  CS2R R76, SRZ ;  /* 0x00000000004c7805 */ /* 0x002fc6000001ff00 */
[----:B------:R-:W-:Y:S01]  /*1840*/  STS.U16 [R4+0x16600], R14 ;  /* 0x0166000e04007388 */ /* 0x000fe20000000400 */
[----:B--2---:R-:W-:-:S03]  /*1850*/  CS2R R30, SRZ ;  /* 0x00000000001e7805 */ /* 0x004fc6000001ff00 */
[----:B------:R-:W-:Y:S04]  /*1860*/  STS.U16 [R4+0x16a00], R19 ;  /* 0x016a001304007388 */ /* 0x000fe80000000400 */
[----:B------:R-:W-:Y:S04]  /*1870*/  STS.U16 [R4+0x16e00], R20 ;  /* 0x016e001404007388 */ /* 0x000fe80000000400 */
[----:B------:R-:W-:Y:S04]  /*1880*/  STS.U16 [R4+0x17200], R22 ;  /* 0x0172001604007388 */ /* 0x000fe80000000400 */
[----:B------:R-:W-:Y:S04]  /*1890*/  STS.U16 [R4+0x17600], R15 ;  /* 0x0176000f04007388 */ /* 0x000fe80000000400 */
[----:B------:R0:W-:Y:S02]  /*18a0*/  STS.U16 [R4+0x17a00], R10 ;  /* 0x017a000a04007388 */ /* 0x0001e40000000400 */
[----:B0-----:R-:W-:Y:S01]  /*18b0*/  LOP3.LUT R4, R155, 0x80, RZ, 0xc0, !PT ;  /* 0x000000809b047812 */ /* 0x001fe200078ec0ff */
[----:B------:R-:W-:Y:S06]  /*18c0*/  @!P0 BRA `(.L_x_0) ;  /* 0x000000cc00dc8947 */ /* 0x000fec0003800000 */
[----:B------:R-:W-:Y:S01]  /*18d0*/  ISETP.NE.U32.AND P0, PT, R4, RZ, PT ;  /* 0x000000ff0400720c */ /* 0x000fe20003f05070 */
[----:B------:R-:W0:Y:S01]  /*18e0*/  LDC R11, c[0x0][0x258] ;  /* 0x00009600ff0b7b82 */ /* 0x000e220000000800 */
[----:B------:R-:W-:Y:S01]  /*18f0*/  SHF.R.U32.HI R7, RZ, 0x1, R2 ;  /* 0x00000001ff077819 */ /* 0x000fe20000011602 */
[----:B------:R-:W-:Y:S01]  /*1900*/  UMOV UR57, 0x40000040 ;  /* 0x4000004000397882 */ /* 0x000fe20000000000 */
[----:B------:R-:W-:Y:S02]  /*1910*/  SHF.R.U32.HI R4, RZ, 0x2, R155 ;  /* 0x00000002ff047819 */ /* 0x000fe4000001169b */
[----:B------:R-:W-:Y:S02]  /*1920*/  LOP3.LUT R2, R155, 0x3f, RZ, 0xc0, !PT ;  /* 0x0000003f9b027812 */ /* 0x000fe400078ec0ff */
[----:B------:R-:W-:Y:S01]  /*1930*/  SHF.R.U32.HI R6, RZ, 0x4, R162 ;  /* 0x00000004ff067819 */ /* 0x000fe200000116a2 */
[----:B------:R-:W1:Y:S01]  /*1940*/  LDC.64 R18, c[0x0][0x250] ;  /* 0x00009400ff127b82 */ /* 0x000e620000000a00 */
[----:B------:R-:W-:Y:S01]  /*1950*/  SGXT.U32 R4, R4, 0x3 ;  /* 0x000000030404781a */ /* 0x000fe20000000000 */
[----:B------:R-:W-:Y:S01]  /*1960*/  IMAD.SHL.U32 R9, R2, 0x2, RZ ;  /* 0x0000000202097824 */ /* 0x000fe200078e00ff */
[----:B------:R-:W-:-:S02]  /*1970*/  SGXT.U32 R13, R6, 0xe ;  /* 0x0000000e060d781a */ /* 0x000fc40000000000 */
[----:B------:R-:W-:Y:S01]  /*1980*/  LOP3.LUT R16, R16, R7, R4, 0xfe, !PT ;  /* 0x0000000710107212 */ /* 0x000fe200078efe04 */
[----:B------:R-:W-:Y:S01]  /*1990*/  IMAD R4, R12, 0x100, R9 ;  /* 0x000001000c047824 */ /* 0x000fe200078e0209 */
[----:B------:R-:W-:Y:S01]  /*19a0*/  IADD3 R7, P1, R13, 0x2, RZ ;  /* 0x000000020d077810 */ /* 0x000fe20007f3e0ff */
[----:B------:R-:W2:Y:S01]  /*19b0*/  LDC.64 R14, c[0x0][0x218] ;  /* 0x00008600ff0e7b82 */ /* 0x000ea20000000a00 */
[----:B------:R-:W-:Y:S02]  /*19c0*/  SEL R2, RZ, 0x90, !P0 ;  /* 0x00000090ff027807 */ /* 0x000fe40004000000 */
[----:B------:R-:W-:Y:S02]  /*19d0*/  R2UR UR10, R7 ;  /* 0x00000000070a72ca */ /* 0x000fe400000e0000 */
[----:B------:R-:W-:Y:S01]  /*19e0*/  LOP3.LUT R6, R2, R9, RZ, 0x3c, !PT ;  /* 0x0000000902067212 */ /* 0x000fe200078e3cff */
[----:B------:R-:W-:Y:S02]  /*19f0*/  VIADD R2, R162, 0x10000 ;  /* 0x00010000a2027836 */ /* 0x000fe40000000000 */
[----:B------:R-:W3:Y:S01]  /*1a00*/  LDC.64 R12, c[0x0][0x260] ;  /* 0x00009800ff0c7b82 */ /* 0x000ee20000000a00 */
[----:B0-----:R-:W-:Y:S01]  /*1a10*/  IMAD R0, R0, R11, RZ ;  /* 0x0000000b00007224 */ /* 0x001fe200078e02ff */
[----:B------:R-:W-:-:S02]  /*1a20*/  LOP3.LUT R3, R6, 0x8000, R3, 0xf8, !PT ;  /* 0x0000800006037812 */ /* 0x000fc400078ef803 */
[----:B------:R-:W-:Y:S02]  /*1a30*/  CS2R R6, SRZ ;  /* 0x0000000000067805 */ /* 0x000fe4000001ff00 */
[----:B------:R-:W-:Y:S01]  /*1a40*/  SHF.R.U32.HI R2, RZ, 0x4, R2 ;  /* 0x00000004ff027819 */ /* 0x000fe20000011602 */
[C---:B------:R-:W-:Y:S02]  /*1a50*/  IMAD.SHL.U32 R152, R0.reuse, 0x2, RZ ;  /* 0x0000000200987824 */ /* 0x040fe400078e00ff */
[----:B------:R-:W-:Y:S01]  /*1a60*/  IMAD.HI R0, R0, 0x2, RZ ;  /* 0x0000000200007827 */ /* 0x000fe200078e02ff */
[----:B------:R-:W-:Y:S01]  /*1a70*/  SGXT.U32 R2, R2, 0xe ;  /* 0x0000000e0202781a */ /* 0x000fe20000000000 */
[----:B------:R-:W0:Y:S01]  /*1a80*/  LDC R8, c[0x0][0x268] ;  /* 0x00009a00ff087b82 */ /* 0x000e220000000800 */
[----:B------:R-:W-:Y:S01]  /*1a90*/  IADD3.X R7, R7, 0x40000040, RZ, P1, !PT ;  /* 0x4000004007077810 */ /* 0x000fe20000ffe4ff */
[----:B-1----:R-:W-:Y:S01]  /*1aa0*/  IMAD R18, R157, R18, RZ ;  /* 0x000000129d127224 */ /* 0x002fe200078e02ff */
[C---:B------:R-:W-:Y:S01]  /*1ab0*/  R2UR UR56, R2.reuse ;  /* 0x00000000023872ca */ /* 0x040fe200000e0000 */
[----:B------:R-:W-:Y:S01]  /*1ac0*/  IMAD R33, R19, 0x37, RZ ;  /* 0x0000003713217824 */ /* 0x000fe200078e02ff */
[----:B------:R-:W-:Y:S01]  /*1ad0*/  IADD3 R2, P0, R2, 0x80, RZ ;  /* 0x0000008002027810 */ /* 0x000fe20007f1e0ff */
[C---:B------:R-:W-:Y:S01]  /*1ae0*/  IMAD.SHL.U32 R153, R18.reuse, 0x2, RZ ;  /* 0x0000000212997824 */ /* 0x040fe200078e00ff */
[----:B------:R-:W-:Y:S01]  /*1af0*/  R2UR UR11, R7 ;  /* 0x00000000070b72ca */ /* 0x000fe200000e0000 */
[----:B------:R-:W-:Y:S01]  /*1b00*/  IMAD.HI R18, R18, 0x2, RZ ;  /* 0x0000000212127827 */ /* 0x000fe200078e02ff */
[----:B------:R-:W-:Y:S01]  /*1b10*/  IADD3.X R6, R6, 0x40000040, RZ, P0, !PT ;  /* 0x4000004006067810 */ /* 0x000fe200007fe4ff */
[----:B------:R-:W1:Y:S01]  /*1b20*/  LDC R10, c[0x0][0x268] ;  /* 0x00009a00ff0a7b82 */ /* 0x000e620000000800 */
[----:B--2---:R-:W-:Y:S01]  /*1b30*/  IADD3 R152, P0, P1, R152, R14, R153 ;  /* 0x0000000e98987210 */ /* 0x004fe2000791e099 */
[C---:B------:R-:W-:Y:S01]  /*1b40*/  IMAD R7, R19.reuse, 0x4c, RZ ;  /* 0x0000004c13077824 */ /* 0x040fe200078e02ff */
[----:B------:R-:W-:Y:S01]  /*1b50*/  R2UR UR8, R2 ;  /* 0x00000000020872ca */ /* 0x000fe200000e0000 */
[----:B------:R-:W-:Y:S01]  /*1b60*/  IMAD R39, R19, 0x38, RZ ;  /* 0x0000003813277824 */ /* 0x000fe200078e02ff */
[----:B---3--:R2:W-:Y:S01]  /*1b70*/  STL [R1+0x52c], R13 ;  /* 0x00052c0d01007387 */ /* 0x0085e20000100800 */
[----:B------:R-:W-:Y:S01]  /*1b80*/  IMAD.MOV.U32 R17, RZ, RZ, R12 ;  /* 0x000000ffff117224 */ /* 0x000fe200078e000c */
[----:B------:R-:W-:Y:S01]  /*1b90*/  IADD3.X R153, R0, R15, R18, P0, P1 ;  /* 0x0000000f00997210 */ /* 0x000fe200007e2412 */
[----:B------:R-:W-:Y:S01]  /*1ba0*/  IMAD.MOV.U32 R9, RZ, RZ, R13 ;  /* 0x000000ffff097224 */ /* 0x000fe200078e000d */
[----:B------:R-:W-:Y:S01]  /*1bb0*/  R2UR UR9, R6 ;  /* 0x00000000060972ca */ /* 0x000fe200000e0000 */
[----:B------:R-:W-:Y:S01]  /*1bc0*/  IMAD R0, R157, R17, RZ ;  /* 0x000000119d007224 */ /* 0x000fe200078e02ff */
[----:B------:R-:W3:Y:S01]  /*1bd0*/  LDC R14, c[0x0][0x268] ;  /* 0x00009a00ff0e7b82 */ /* 0x000ee20000000800 */
[----:B------:R-:W-:Y:S01]  /*1be0*/  IMAD R2, R5, R9, RZ ;  /* 0x0000000905027224 */ /* 0x000fe200078e02ff */
[----:B------:R-:W-:Y:S01]  /*1bf0*/  IADD3 RZ, P0, R7, R152, RZ ;  /* 0x0000009807ff7210 */ /* 0x000fe20007f1e0ff */
[----:B------:R-:W-:Y:S01]  /*1c00*/  IMAD.SHL.U32 R11, R0, 0x2, RZ ;  /* 0x00000002000b7824 */ /* 0x000fe200078e00ff */
[----:B------:R-:W-:Y:S01]  /*1c10*/  UIADD3.64 UR6, UR10, 0x2, URZ ;  /* 0x000000020a067897 */ /* 0x000fe2000fffe03f */
[----:B------:R-:W-:Y:S01]  /*1c20*/  IMAD.SHL.U32 R6, R2, 0x2, RZ ;  /* 0x0000000202067824 */ /* 0x000fe200078e00ff */
[----:B------:R-:W-:Y:S01]  /*1c30*/  UIADD3.64 UR6, UR10, 0x3fe, URZ ;  /* 0x000003fe0a067897 */ /* 0x000fe2000fffe03f */
[----:B------:R-:W-:Y:S01]  /*1c40*/  IMAD.HI R0, R0, 0x2, RZ ;  /* 0x0000000200007827 */ /* 0x000fe200078e02ff */
[----:B--2---:R-:W2:Y:S01]  /*1c50*/  LDC.64 R12, c[0x0][0x220] ;  /* 0x00008800ff0c7b82 */ /* 0x004ea20000000a00 */
[----:B------:R-:W-:-:S02]  /*1c60*/  UIADD3.64 UR12, UR10, 0x4, URZ ;  /* 0x000000040a0c7897 */ /* 0x000fc4000fffe03f */
[----:B------:R-:W-:Y:S01]  /*1c70*/  IMAD.HI R2, R2, 0x2, RZ ;  /* 0x0000000202027827 */ /* 0x000fe200078e02ff */
[----:B------:R-:W-:Y:S02]  /*1c80*/  UIADD3.64 UR6, UR10, 0x1fe, URZ ;  /* 0x000001fe0a067897 */ /* 0x000fe4000fffe03f */
[----:B------:R-:W-:Y:S01]  /*1c90*/  UIADD3.64 UR12, UR10, 0x200, URZ ;  /* 0x000002000a0c7897 */ /* 0x000fe2000fffe03f */
[C---:B------:R-:W-:Y:S01]  /*1ca0*/  IMAD R5, R19.reuse, 0x4a, RZ ;  /* 0x0000004a13057824 */ /* 0x040fe200078e02ff */
[----:B------:R-:W4:Y:S01]  /*1cb0*/  LDC R18, c[0x0][0x268] ;  /* 0x00009a00ff127b82 */ /* 0x000f220000000800 */
[C---:B------:R-:W-:Y:S01]  /*1cc0*/  IMAD R9, R19.reuse, 0x4e, RZ ;  /* 0x0000004e13097824 */ /* 0x040fe200078e02ff */
[----:B------:R-:W-:Y:S01]  /*1cd0*/  UIADD3.64 UR6, UR10, 0x202, URZ ;  /* 0x000002020a067897 */ /* 0x000fe2000fffe03f */
[----:B------:R-:W-:Y:S01]  /*1ce0*/  IMAD R7, R19, 0x52, RZ ;  /* 0x0000005213077824 */ /* 0x000fe200078e02ff */
[-C--:B------:R-:W-:Y:S01]  /*1cf0*/  IADD3 RZ, P3, R5, R152.reuse, RZ ;  /* 0x0000009805ff7210 */ /* 0x080fe20007f7e0ff */
[----:B------:R-:W-:Y:S01]  /*1d00*/  IMAD R5, R19, 0x50, RZ ;  /* 0x0000005013057824 */ /* 0x000fe200078e02ff */
[-C--:B------:R-:W-:Y:S01]  /*1d10*/  IADD3 RZ, P1, R9, R152.reuse, RZ ;  /* 0x0000009809ff7210 */ /* 0x080fe20007f3e0ff */
[----:B------:R-:W-:Y:S01]  /*1d20*/  IMAD R9, R19, 0x54, RZ ;  /* 0x0000005413097824 */ /* 0x000fe200078e02ff */
[----:B------:R-:W5:Y:S01]  /*1d30*/  LDC R20, c[0x0][0x268] ;  /* 0x00009a00ff147b82 */ /* 0x000f620000000800 */
[-C--:B------:R-:W-:Y:S01]  /*1d40*/  IADD3 RZ, P5, R7, R152.reuse, RZ ;  /* 0x0000009807ff7210 */ /* 0x080fe20007fbe0ff */
[----:B------:R-:W-:Y:S01]  /*1d50*/  IMAD R7, R19, 0x26, RZ ;  /* 0x0000002613077824 */ /* 0x000fe200078e02ff */
[----:B------:R-:W-:Y:S01]  /*1d60*/  IADD3 RZ, P6, R5, R152, RZ ;  /* 0x0000009805ff7210 */ /* 0x000fe20007fde0ff */
[C---:B------:R-:W-:Y:S01]  /*1d70*/  IMAD R5, R19.reuse, 0x25, RZ ;  /* 0x0000002513057824 */ /* 0x040fe200078e02ff */
[----:B------:R-:W-:Y:S01]  /*1d80*/  UIADD3.64 UR12, UR10, 0x204, URZ ;  /* 0x000002040a0c7897 */ /* 0x000fe2000fffe03f */
[----:B------:R-:W-:Y:S01]  /*1d90*/  IMAD R15, R19, 0x5c, RZ ;  /* 0x0000005c130f7824 */ /* 0x000fe200078e02ff */
[-C--:B------:R-:W-:Y:S01]  /*1da0*/  LEA.HI.X.SX32 R191, R7, R153.reuse, 0x1, P0 ;  /* 0x0000009907bf7211 */ /* 0x080fe200000f0eff */
[----:B------:R-:W5:Y:S01]  /*1db0*/  LDC R22, c[0x0][0x268] ;  /* 0x00009a00ff167b82 */ /* 0x000f620000000800 */
[----:B--2---:R-:W-:Y:S01]  /*1dc0*/  IADD3 R6, P2, P4, R6, R12, R11 ;  /* 0x0000000c06067210 */ /* 0x004fe20007c5e00b */
[----:B------:R-:W-:Y:S01]  /*1dd0*/  IMAD R11, R19, 0x56, RZ ;  /* 0x00000056130b7824 */ /* 0x000fe200078e02ff */
[----:B------:R-:W-:Y:S01]  /*1de0*/  LEA.HI.X.SX32 R193, R5, R153, 0x1, P3 ;  /* 0x0000009905c17211 */ /* 0x000fe200018f0eff */
[C---:B------:R-:W-:Y:S01]  /*1df0*/  IMAD R5, R19.reuse, 0x28, RZ ;  /* 0x0000002813057824 */ /* 0x040fe200078e02ff */
[----:B------:R-:W-:Y:S01]  /*1e00*/  IADD3.X R0, R2, R13, R0, P2, P4 ;  /* 0x0000000d02007210 */ /* 0x000fe200017e8400 */
[----:B------:R-:W-:Y:S01]  /*1e10*/  IMAD R7, R19, 0x29, RZ ;  /* 0x0000002913077824 */ /* 0x000fe200078e02ff */
[----:B------:R-:W-:Y:S01]  /*1e20*/  SHF.R.U32.HI R2, RZ, 0x7, R155 ;  /* 0x00000007ff027819 */ /* 0x000fe2000001169b */
[----:B------:R-:W2:Y:S01]  /*1e30*/  LDC R12, c[0x0][0x268] ;  /* 0x00009a00ff0c7b82 */ /* 0x000ea20000000800 */
[-C--:B------:R-:W-:Y:S01]  /*1e40*/  IADD3 RZ, P2, R9, R152.reuse, RZ ;  /* 0x0000009809ff7210 */ /* 0x080fe20007f5e0ff */
[C---:B------:R-:W-:Y:S01]  /*1e50*/  IMAD R9, R19.reuse, 0x27, RZ ;  /* 0x0000002713097824 */ /* 0x040fe200078e02ff */
[----:B------:R-:W-:Y:S01]  /*1e60*/  SGXT.U32 R2, R2, 0x1 ;  /* 0x000000010202781a */ /* 0x000fe20000000000 */
[----:B------:R-:W-:Y:S01]  /*1e70*/  IMAD R13, R19, 0x5a, RZ ;  /* 0x0000005a130d7824 */ /* 0x000fe200078e02ff */
[----:B------:R-:W-:Y:S01]  /*1e80*/  IADD3 RZ, P4, R11, R152, RZ ;  /* 0x000000980bff7210 */ /* 0x000fe20007f9e0ff */
[----:B------:R-:W-:Y:S01]  /*1e90*/  IMAD R11, R19, 0x58, RZ ;  /* 0x00000058130b7824 */ /* 0x000fe200078e02ff */
[-C--:B------:R-:W-:Y:S01]  /*1ea0*/  LEA.HI.X.SX32 R189, R9, R153.reuse, 0x1, P1 ;  /* 0x0000009909bd7211 */ /* 0x080fe200008f0eff */
[----:B0-----:R-:W-:Y:S01]  /*1eb0*/  IMAD R97, R2, R8, RZ ;  /* 0x0000000802617224 */ /* 0x001fe200078e02ff */
[----:B------:R-:W0:Y:S01]  /*1ec0*/  LDC R24, c[0x0][0x268] ;  /* 0x00009a00ff187b82 */ /* 0x000e220000000800 */
[----:B------:R-:W-:Y:S01]  /*1ed0*/  IMAD R9, R19, 0x2a, RZ ;  /* 0x0000002a13097824 */ /* 0x000fe200078e02ff */
[-C--:B------:R-:W-:Y:S01]  /*1ee0*/  LEA.HI.X.SX32 R187, R5, R153.reuse, 0x1, P6 ;  /* 0x0000009905bb7211 */ /* 0x080fe200030f0eff */
[C---:B------:R-:W-:Y:S01]  /*1ef0*/  IMAD R99, R8.reuse, 0x2, R97 ;  /* 0x0000000208637824 */ /* 0x040fe200078e0261 */
[-C--:B------:R-:W-:Y:S01]  /*1f00*/  LEA.HI.X.SX32 R185, R7, R153.reuse, 0x1, P5 ;  /* 0x0000009907b97211 */ /* 0x080fe200028f0eff */
[----:B------:R-:W-:Y:S01]  /*1f10*/  IMAD R5, R19, 0x2b, RZ ;  /* 0x0000002b13057824 */ /* 0x000fe200078e02ff */
[-C--:B------:R-:W-:Y:S01]  /*1f20*/  IADD3 RZ, P3, R11, R152.reuse, RZ ;  /* 0x000000980bff7210 */ /* 0x080fe20007f7e0ff */
[C---:B------:R-:W-:Y:S01]  /*1f30*/  IMAD R101, R8.reuse, 0x2, R99 ;  /* 0x0000000208657824 */ /* 0x040fe200078e0263 */
[----:B------:R-:W1:Y:S01]  /*1f40*/  LDC R2, c[0x0][0x268] ;  /* 0x00009a00ff027b82 */ /* 0x000e620000000800 */
[----:B------:R-:W-:Y:S01]  /*1f50*/  IMAD R7, R19, 0x2c, RZ ;  /* 0x0000002c13077824 */ /* 0x000fe200078e02ff */
[----:B------:R-:W-:Y:S01]  /*1f60*/  STL [R1+0x10c], R193 ;  /* 0x00010cc101007387 */ /* 0x000fe20000100800 */
[C---:B------:R-:W-:Y:S01]  /*1f70*/  IMAD R149, R8.reuse, 0x2, R101 ;  /* 0x0000000208957824 */ /* 0x040fe200078e0265 */
[-C--:B------:R-:W-:Y:S01]  /*1f80*/  LEA.HI.X.SX32 R9, R9, R153.reuse, 0x1, P2 ;  /* 0x0000009909097211 */ /* 0x080fe200010f0eff */
[----:B------:R-:W-:Y:S01]  /*1f90*/  IMAD R11, R19, 0x5e, RZ ;  /* 0x0000005e130b7824 */ /* 0x000fe200078e02ff */
[----:B------:R-:W-:Y:S01]  /*1fa0*/  STL [R1+0x104], R191 ;  /* 0x000104bf01007387 */ /* 0x000fe20000100800 */
[----:B------:R-:W-:Y:S01]  /*1fb0*/  LEA.HI.X.SX32 R183, R5, R153, 0x1, P4 ;  /* 0x0000009905b77211 */ /* 0x000fe200020f0eff */
[----:B------:R-:W0:Y:S01]  /*1fc0*/  LDC R26, c[0x0][0x268] ;  /* 0x00009a00ff1a7b82 */ /* 0x000e220000000800 */
[C---:B------:R-:W-:Y:S01]  /*1fd0*/  LEA R151, R8.reuse, R149, 0x1 ;  /* 0x0000009508977211 */ /* 0x040fe200078e08ff */
[----:B------:R-:W-:Y:S01]  /*1fe0*/  STL [R1+0xfc], R189 ;  /* 0x0000fcbd01007387 */ /* 0x000fe20000100800 */
[-C--:B------:R-:W-:Y:S01]  /*1ff0*/  LEA.HI.X.SX32 R181, R7, R153.reuse, 0x1, P3 ;  /* 0x0000009907b57211 */ /* 0x080fe200018f0eff */
[----:B------:R-:W-:Y:S01]  /*2000*/  IMAD R5, R19, 0x2e, RZ ;  /* 0x0000002e13057824 */ /* 0x000fe200078e02ff */
[-C--:B------:R-:W-:Y:S01]  /*2010*/  IADD3 RZ, P0, R13, R152.reuse, RZ ;  /* 0x000000980dff7210 */ /* 0x080fe20007f1e0ff */
[C---:B------:R-:W-:Y:S01]  /*2020*/  IMAD R155, R8.reuse, 0x2, R151 ;  /* 0x00000002089b7824 */ /* 0x040fe200078e0297 */
[----:B------:R-:W-:Y:S01]  /*2030*/  STL [R1+0xf4], R187 ;  /* 0x0000f4bb01007387 */ /* 0x000fe20000100800 */
[----:B------:R-:W0:Y:S01]  /*2040*/  LDC R28, c[0x0][0x268] ;  /* 0x00009a00ff1c7b82 */ /* 0x000e220000000800 */
[-C--:B------:R-:W-:Y:S01]  /*2050*/  IADD3 RZ, P1, R15, R152.reuse, RZ ;  /* 0x000000980fff7210 */ /* 0x080fe20007f3e0ff */
[C---:B------:R-:W-:Y:S01]  /*2060*/  IMAD R157, R8.reuse, 0x2, R155 ;  /* 0x00000002089d7824 */ /* 0x040fe200078e029b */
[-C--:B------:R-:W-:Y:S01]  /*2070*/  IADD3 RZ, P6, R11, R152.reuse, RZ ;  /* 0x000000980bff7210 */ /* 0x080fe20007fde0ff */
[----:B------:R-:W-:Y:S01]  /*2080*/  STL [R1+0xec], R185 ;  /* 0x0000ecb901007387 */ /* 0x000fe20000100800 */
[----:B------:R-:W-:Y:S01]  /*2090*/  IMAD R7, R19, 0x2f, RZ ;  /* 0x0000002f13077824 */ /* 0x000fe200078e02ff */
[-C--:B------:R-:W-:Y:S01]  /*20a0*/  LEA.HI.X.SX32 R177, R5, R153.reuse, 0x1, P1 ;  /* 0x0000009905b17211 */ /* 0x080fe200008f0eff */
[C---:B------:R-:W-:Y:S01]  /*20b0*/  IMAD R159, R8.reuse, 0x2, R157 ;  /* 0x00000002089f7824 */ /* 0x040fe200078e029d */
[----:B------:R-:W0:Y:S01]  /*20c0*/  LDC R30, c[0x0][0x268] ;  /* 0x00009a00ff1e7b82 */ /* 0x000e220000000800 */
[----:B------:R-:W-:Y:S01]  /*20d0*/  IMAD R13, R19, 0x60, RZ ;  /* 0x00000060130d7824 */ /* 0x000fe200078e02ff */
[----:B------:R3:W-:Y:S01]  /*20e0*/  STL [R1+0xe4], R9 ;  /* 0x0000e40901007387 */ /* 0x0007e20000100800 */
[C---:B------:R-:W-:Y:S01]  /*20f0*/  IMAD R161, R8.reuse, 0x2, R159 ;  /* 0x0000000208a17824 */ /* 0x040fe200078e029f */
[-C--:B------:R-:W-:Y:S01]  /*2100*/  LEA.HI.X.SX32 R175, R7, R153.reuse, 0x1, P6 ;  /* 0x0000009907af7211 */ /* 0x080fe200030f0eff */
[----:B------:R-:W-:Y:S01]  /*2110*/  IMAD R15, R19, 0x62, RZ ;  /* 0x00000062130f7824 */ /* 0x000fe200078e02ff */
[-C--:B------:R-:W-:Y:S01]  /*2120*/  IADD3 RZ, P5, R13, R152.reuse, RZ ;  /* 0x000000980dff7210 */ /* 0x080fe20007fbe0ff */
[C---:B------:R-:W-:Y:S01]  /*2130*/  IMAD R147, R8.reuse, 0x2, R161 ;  /* 0x0000000208937824 */ /* 0x040fe200078e02a1 */
[----:B------:R-:W0:Y:S01]  /*2140*/  LDC R32, c[0x0][0x268] ;  /* 0x00009a00ff207b82 */ /* 0x000e220000000800 */
[----:B------:R-:W-:Y:S01]  /*2150*/  IMAD R11, R19, 0x64, RZ ;  /* 0x00000064130b7824 */ /* 0x000fe200078e02ff */
[-C--:B------:R-:W-:Y:S01]  /*2160*/  IADD3 RZ, P2, R15, R152.reuse, RZ ;  /* 0x000000980fff7210 */ /* 0x080fe20007f5e0ff */
[C---:B------:R-:W-:Y:S01]  /*2170*/  IMAD R93, R8.reuse, 0x2, R147 ;  /* 0x00000002085d7824 */ /* 0x040fe200078e0293 */
[----:B------:R-:W-:Y:S01]  /*2180*/  STL [R1+0xdc], R183 ;  /* 0x0000dcb701007387 */ /* 0x000fe20000100800 */
[----:B---3--:R-:W-:Y:S01]  /*2190*/  IMAD R9, R19, 0x2d, RZ ;  /* 0x0000002d13097824 */ /* 0x008fe200078e02ff */
[-C--:B------:R-:W-:Y:S01]  /*21a0*/  IADD3 RZ, P4, R11, R152.reuse, RZ ;  /* 0x000000980bff7210 */ /* 0x080fe20007f9e0ff */
[C---:B------:R-:W-:Y:S01]  /*21b0*/  IMAD R89, R8.reuse, 0x2, R93 ;  /* 0x0000000208597824 */ /* 0x040fe200078e025d */
[----:B------:R-:W3:Y:S01]  /*21c0*/  LDC R34, c[0x0][0x268] ;  /* 0x00009a00ff227b82 */ /* 0x000ee20000000800 */
[----:B------:R-:W-:Y:S01]  /*21d0*/  IMAD R5, R19, 0x31, RZ ;  /* 0x0000003113057824 */ /* 0x000fe200078e02ff */
[-C--:B------:R-:W-:Y:S01]  /*21e0*/  LEA.HI.X.SX32 R179, R9, R153.reuse, 0x1, P0 ;  /* 0x0000009909b37211 */ /* 0x080fe200000f0eff */
[----:B------:R-:W-:Y:S01]  /*21f0*/  IMAD R91, R8, 0x2, R89 ;  /* 0x00000002085b7824 */ /* 0x000fe200078e0259 */
[----:B------:R-:W-:Y:S01]  /*2200*/  STL [R1+0xd4], R181 ;  /* 0x0000d4b501007387 */ /* 0x000fe20000100800 */
[----:B------:R-:W-:Y:S01]  /*2210*/  IMAD R7, R19, 0x32, RZ ;  /* 0x0000003213077824 */ /* 0x000fe200078e02ff */
[-C--:B------:R-:W-:Y:S01]  /*2220*/  LEA.HI.X.SX32 R173, R5, R153.reuse, 0x1, P2 ;  /* 0x0000009905ad7211 */ /* 0x080fe200010f0eff */
[----:B-1----:R-:W-:Y:S01]  /*2230*/  IMAD R145, R2, 0x2, R91 ;  /* 0x0000000202917824 */ /* 0x002fe200078e025b */
[----:B------:R-:W1:Y:S01]  /*2240*/  LDC R36, c[0x0][0x268] ;  /* 0x00009a00ff247b82 */ /* 0x000e620000000800 */
[----:B------:R-:W-:Y:S01]  /*2250*/  IMAD R13, R19, 0x66, RZ ;  /* 0x00000066130d7824 */ /* 0x000fe200078e02ff */
[-C--:B------:R-:W-:Y:S01]  /*2260*/  LEA.HI.X.SX32 R167, R7, R153.reuse, 0x1, P4 ;  /* 0x0000009907a77211 */ /* 0x080fe200020f0eff */
[----:B------:R-:W-:Y:S01]  /*2270*/  IMAD R27, R10, 0x2, R145 ;  /* 0x000000020a1b7824 */ /* 0x000fe200078e0291 */
[----:B------:R-:W-:Y:S01]  /*2280*/  STL [R1+0xcc], R179 ;  /* 0x0000ccb301007387 */ /* 0x000fe20000100800 */
[----:B------:R-:W-:Y:S01]  /*2290*/  IMAD R11, R19, 0x6a, RZ ;  /* 0x0000006a130b7824 */ /* 0x000fe200078e02ff */
[-C--:B------:R-:W-:Y:S01]  /*22a0*/  IADD3 RZ, P3, R13, R152.reuse, RZ ;  /* 0x000000980dff7210 */ /* 0x080fe20007f7e0ff */
[----:B--2---:R-:W-:Y:S01]  /*22b0*/  IMAD R85, R12, 0x2, R27 ;  /* 0x000000020c557824 */ /* 0x004fe200078e021b */
[----:B------:R-:W2:Y:S01]  /*22c0*/  LDC R38, c[0x0][0x268] ;  /* 0x00009a00ff267b82 */ /* 0x000ea20000000800 */
[----:B------:R-:W-:Y:S01]  /*22d0*/  IMAD R15, R19, 0x68, RZ ;  /* 0x00000068130f7824 */ /* 0x000fe200078e02ff */
[-C--:B------:R-:W-:Y:S01]  /*22e0*/  IADD3 RZ, P1, R11, R152.reuse, RZ ;  /* 0x000000980bff7210 */ /* 0x080fe20007f3e0ff */
[----:B------:R-:W-:Y:S01]  /*22f0*/  IMAD R87, R14, 0x2, R85 ;  /* 0x000000020e577824 */ /* 0x000fe200078e0255 */
[----:B------:R-:W-:Y:S01]  /*2300*/  STL [R1+0xc4], R177 ;  /* 0x0000c4b101007387 */ /* 0x000fe20000100800 */
[----:B------:R-:W-:Y:S01]  /*2310*/  IMAD R9, R19, 0x30, RZ ;  /* 0x0000003013097824 */ /* 0x000fe200078e02ff */
[-C--:B------:R-:W-:Y:S01]  /*2320*/  IADD3 RZ, P0, R15, R152.reuse, RZ ;  /* 0x000000980fff7210 */ /* 0x080fe20007f1e0ff */
[----:B----4-:R-:W-:Y:S01]  /*2330*/  IMAD R77, R18, 0x2, R87 ;  /* 0x00000002124d7824 */ /* 0x010fe200078e0257 */
[----:B------:R-:W4:Y:S01]  /*2340*/  LDC R42, c[0x0][0x268] ;  /* 0x00009a00ff2a7b82 */ /* 0x000f220000000800 */
[----:B------:R-:W-:Y:S01]  /*2350*/  IMAD R5, R19, 0x33, RZ ;  /* 0x0000003313057824 */ /* 0x000fe200078e02ff */
[----:B------:R-:W-:Y:S01]  /*2360*/  LEA.HI.X.SX32 R11, R9, R153, 0x1, P5 ;  /* 0x00000099090b7211 */ /* 0x000fe200028f0eff */
[C---:B------:R-:W-:Y:S01]  /*2370*/  IMAD R7, R19.reuse, 0x34, RZ ;  /* 0x0000003413077824 */ /* 0x040fe200078e02ff */
[----:B-----5:R-:W-:Y:S01]  /*2380*/  LEA R83, R20, R77, 0x1 ;  /* 0x0000004d14537211 */ /* 0x020fe200078e08ff */
[----:B------:R-:W-:Y:S01]  /*2390*/  IMAD R13, R19, 0x6c, RZ ;  /* 0x0000006c130d7824 */ /* 0x000fe200078e02ff */
[-C--:B------:R-:W-:Y:S01]  /*23a0*/  LEA.HI.X.SX32 R23, R5, R153.reuse, 0x1, P3 ;  /* 0x0000009905177211 */ /* 0x080fe200018f0eff */
[C---:B------:R-:W-:Y:S01]  /*23b0*/  IMAD R15, R19.reuse, 0x6e, RZ ;  /* 0x0000006e130f7824 */ /* 0x040fe200078e02ff */
[----:B------:R-:W5:Y:S01]  /*23c0*/  LDC R44, c[0x0][0x268] ;  /* 0x00009a00ff2c7b82 */ /* 0x000f620000000800 */
[----:B------:R-:W-:Y:S01]  /*23d0*/  IMAD R143, R22, 0x2, R83 ;  /* 0x00000002168f7824 */ /* 0x000fe200078e0253 */
[----:B------:R-:W-:Y:S01]  /*23e0*/  STL [R1+0xbc], R175 ;  /* 0x0000bcaf01007387 */ /* 0x000fe20000100800 */
[----:B------:R-:W-:Y:S01]  /*23f0*/  IMAD R9, R19, 0x70, RZ ;  /* 0x0000007013097824 */ /* 0x000fe200078e02ff */
[-C--:B------:R-:W-:Y:S01]  /*2400*/  LEA.HI.X.SX32 R21, R7, R153.reuse, 0x1, P0 ;  /* 0x0000009907157211 */ /* 0x080fe200000f0eff */
[----:B0-----:R-:W-:Y:S01]  /*2410*/  IMAD R71, R24, 0x2, R143 ;  /* 0x0000000218477824 */ /* 0x001fe200078e028f */
[----:B------:R0:W-:Y:S01]  /*2420*/  STL [R1+0xb4], R11 ;  /* 0x0000b40b01007387 */ /* 0x0001e20000100800 */
[----:B------:R-:W-:Y:S01]  /*2430*/  IMAD R5, R19, 0x35, RZ ;  /* 0x0000003513057824 */ /* 0x000fe200078e02ff */
[----:B------:R-:W5:Y:S01]  /*2440*/  LDC R48, c[0x0][0x268] ;  /* 0x00009a00ff307b82 */ /* 0x000f620000000800 */
[----:B------:R-:W-:Y:S01]  /*2450*/  IMAD R79, R26, 0x2, R71 ;  /* 0x000000021a4f7824 */ /* 0x000fe200078e0247 */
[-C--:B------:R-:W-:Y:S01]  /*2460*/  IADD3 RZ, P6, R13, R152.reuse, RZ ;  /* 0x000000980dff7210 */ /* 0x080fe20007fde0ff */
[----:B------:R-:W-:Y:S01]  /*2470*/  IMAD R7, R19, 0x36, RZ ;  /* 0x0000003613077824 */ /* 0x000fe200078e02ff */
[-C--:B------:R-:W-:Y:S01]  /*2480*/  IADD3 RZ, P5, R15, R152.reuse, RZ ;  /* 0x000000980fff7210 */ /* 0x080fe20007fbe0ff */
[----:B------:R-:W-:Y:S01]  /*2490*/  IMAD R141, R28, 0x2, R79 ;  /* 0x000000021c8d7824 */ /* 0x000fe200078e024f */
[-C--:B------:R-:W-:Y:S01]  /*24a0*/  IADD3 RZ, P2, R9, R152.reuse, RZ ;  /* 0x0000009809ff7210 */ /* 0x080fe20007f5e0ff */
[----:B------:R-:W-:Y:S01]  /*24b0*/  STL [R1+0xac], R173 ;  /* 0x0000acad01007387 */ /* 0x000fe20000100800 */
[----:B0-----:R-:W-:Y:S01]  /*24c0*/  IMAD R11, R19, 0x72, RZ ;  /* 0x00000072130b7824 */ /* 0x001fe200078e02ff */
[----:B------:R-:W0:Y:S01]  /*24d0*/  LDC R50, c[0x0][0x268] ;  /* 0x00009a00ff327b82 */ /* 0x000e220000000800 */
[----:B------:R-:W-:Y:S01]  /*24e0*/  IMAD R69, R30, 0x2, R141 ;  /* 0x000000021e457824 */ /* 0x000fe200078e028d */
[-C--:B------:R-:W-:Y:S01]  /*24f0*/  LEA.HI.X.SX32 R15, R5, R153.reuse, 0x1, P1 ;  /* 0x00000099050f7211 */ /* 0x080fe200008f0eff */
[----:B------:R-:W-:Y:S01]  /*2500*/  IMAD R95, R19, 0x39, RZ ;  /* 0x00000039135f7824 */ /* 0x000fe200078e02ff */
[-C--:B------:R-:W-:Y:S01]  /*2510*/  LEA.HI.X.SX32 R13, R7, R153.reuse, 0x1, P6 ;  /* 0x00000099070d7211 */ /* 0x080fe200030f0eff */
[----:B------:R-:W-:Y:S01]  /*2520*/  IMAD R137, R32, 0x2, R69 ;  /* 0x0000000220897824 */ /* 0x000fe200078e0245 */
[----:B------:R-:W-:Y:S01]  /*2530*/  IADD3 RZ, P4, R11, R152, RZ ;  /* 0x000000980bff7210 */ /* 0x000fe20007f9e0ff */
[----:B------:R2:W-:Y:S01]  /*2540*/  STL [R1+0xa4], R167 ;  /* 0x0000a4a701007387 */ /* 0x0005e20000100800 */
[-C--:B------:R-:W-:Y:S01]  /*2550*/  LEA.HI.X.SX32 R165, R33, R153.reuse, 0x1, P5 ;  /* 0x0000009921a57211 */ /* 0x080fe200028f0eff */
[----:B---3--:R-:W-:Y:S01]  /*2560*/  IMAD R139, R34, 0x2, R137 ;  /* 0x00000002228b7824 */ /* 0x008fe200078e0289 */
[-C--:B------:R-:W-:Y:S01]  /*2570*/  LEA R166, P5, R97, R6.reuse, 0x1 ;  /* 0x0000000661a67211 */ /* 0x080fe200078a08ff */
[----:B------:R-:W-:Y:S01]  /*2580*/  STL [R1+0x9c], R23 ;  /* 0x00009c1701007387 */ /* 0x000fe20000100800 */
[-C--:B------:R-:W-:Y:S01]  /*2590*/  LEA.HI.X.SX32 R171, R39, R153.reuse, 0x1, P2 ;  /* 0x0000009927ab7211 */ /* 0x080fe200010f0eff */
[----:B-1----:R-:W-:Y:S01]  /*25a0*/  IMAD R135, R36, 0x2, R139 ;  /* 0x0000000224877824 */ /* 0x002fe200078e028b */
[----:B------:R-:W1:Y:S01]  /*25b0*/  LDC R54, c[0x0][0x268] ;  /* 0x00009a00ff367b82 */ /* 0x000e620000000800 */
[----:B------:R-:W-:Y:S01]  /*25c0*/  STL [R1+0x94], R21 ;  /* 0x0000941501007387 */ /* 0x000fe20000100800 */
[----:B------:R-:W-:Y:S01]  /*25d0*/  LEA R164, P2, R99, R6, 0x1 ;  /* 0x0000000663a47211 */ /* 0x000fe200078408ff */
[----:B--2---:R-:W-:Y:S01]  /*25e0*/  IMAD R131, R38, 0x2, R135 ;  /* 0x0000000226837824 */ /* 0x004fe200078e0287 */
[----:B------:R-:W-:Y:S01]  /*25f0*/  LEA.HI.X.SX32 R169, R95, R153, 0x1, P4 ;  /* 0x000000995fa97211 */ /* 0x000fe200020f0eff */
[----:B------:R-:W-:Y:S01]  /*2600*/  STL [R1+0x8c], R15 ;  /* 0x00008c0f01007387 */ /* 0x000fe20000100800 */
[----:B------:R-:W-:Y:S01]  /*2610*/  LEA.HI.X.SX32 R167, R97, R0, 0x1, P5 ;  /* 0x0000000061a77211 */ /* 0x000fe200028f0eff */
[----:B----4-:R-:W-:Y:S01]  /*2620*/  IMAD R133, R42, 0x2, R131 ;  /* 0x000000022a857824 */ /* 0x010fe200078e0283 */
[----:B------:R-:W2:Y:S01]  /*2630*/  LDC R56, c[0x0][0x268] ;  /* 0x00009a00ff387b82 */ /* 0x000ea20000000800 */
[----:B------:R-:W-:Y:S01]  /*2640*/  STL [R1+0x84], R13 ;  /* 0x0000840d01007387 */ /* 0x000fe20000100800 */
[C---:B------:R-:W-:Y:S01]  /*2650*/  IMAD R11, R19.reuse, 0x76, RZ ;  /* 0x00000076130b7824 */ /* 0x040fe200078e02ff */
[----:B------:R-:W-:Y:S01]  /*2660*/  UIADD3.64 UR6, UR10, 0x5fe, URZ ;  /* 0x000005fe0a067897 */ /* 0x000fe2000fffe03f */
[----:B-----5:R-:W-:Y:S01]  /*2670*/  IMAD R63, R44, 0x2, R133 ;  /* 0x000000022c3f7824 */ /* 0x020fe200078e0285 */
[----:B------:R3:W-:Y:S01]  /*2680*/  STL [R1+0x7c], R165 ;  /* 0x00007ca501007387 */ /* 0x0007e20000100800 */
[----:B------:R-:W-:Y:S01]  /*2690*/  IMAD R9, R19, 0x74, RZ ;  /* 0x0000007413097824 */ /* 0x000fe200078e02ff */
[-C--:B------:R-:W-:Y:S01]  /*26a0*/  IADD3 RZ, P0, R11, R152.reuse, RZ ;  /* 0x000000980bff7210 */ /* 0x080fe20007f1e0ff */
[----:B------:R-:W4:Y:S01]  /*26b0*/  LDC R60, c[0x0][0x268] ;  /* 0x00009a00ff3c7b82 */ /* 0x000f220000000800 */
[----:B------:R-:W-:Y:S01]  /*26c0*/  STL [R1+0x74], R171 ;  /* 0x000074ab01007387 */ /* 0x000fe20000100800 */
[----:B------:R-:W-:Y:S01]  /*26d0*/  IMAD R127, R48, 0x2, R63 ;  /* 0x00000002307f7824 */ /* 0x000fe200078e023f */
[----:B------:R-:W-:Y:S01]  /*26e0*/  IADD3 RZ, P3, R9, R152, RZ ;  /* 0x0000009809ff7210 */ /* 0x000fe20007f7e0ff */
[----:B------:R-:W-:Y:S01]  /*26f0*/  IMAD R11, R19, 0x7a, RZ ;  /* 0x0000007a130b7824 */ /* 0x000fe200078e02ff */
[----:B------:R5:W-:Y:S01]  /*2700*/  STL [R1+0x6c], R169 ;  /* 0x00006ca901007387 */ /* 0x000be20000100800 */
[----:B0-----:R-:W-:Y:S01]  /*2710*/  IMAD R129, R50, 0x2, R127 ;  /* 0x0000000232817824 */ /* 0x001fe200078e027f */
[----:B---3--:R-:W-:Y:S01]  /*2720*/  LEA.HI.X.SX32 R165, R99, R0, 0x1, P2 ;  /* 0x0000000063a57211 */ /* 0x008fe200010f0eff */
[----:B------:R-:W0:Y:S01]  /*2730*/  LDC R62, c[0x0][0x268] ;  /* 0x00009a00ff3e7b82 */ /* 0x000e220000000800 */
[----:B------:R-:W-:Y:S01]  /*2740*/  LEA R168, P2, R101, R6, 0x1 ;  /* 0x0000000665a87211 */ /* 0x000fe200078408ff */
[----:B------:R3:W-:Y:S01]  /*2750*/  STL.64 [R1+0x518], R166 ;  /* 0x000518a601007387 */ /* 0x0007e20000100a00 */
[----:B-1----:R-:W-:Y:S01]  /*2760*/  LEA R125, R54, R129, 0x1 ;  /* 0x00000081367d7211 */ /* 0x002fe200078e08ff */
[----:B------:R-:W-:Y:S01]  /*2770*/  IMAD R9, R19, 0x78, RZ ;  /* 0x0000007813097824 */ /* 0x000fe200078e02ff */
[----:B------:R-:W-:Y:S01]  /*2780*/  IADD3 RZ, P6, R11, R152, RZ ;  /* 0x000000980bff7210 */ /* 0x000fe20007fde0ff */
[----:B------:R1:W-:Y:S01]  /*2790*/  STL.64 [R1+0x510], R164 ;  /* 0x000510a401007387 */ /* 0x0003e20000100a00 */
[----:B-----5:R-:W-:Y:S01]  /*27a0*/  LEA.HI.X.SX32 R169, R101, R0, 0x1, P2 ;  /* 0x0000000065a97211 */ /* 0x020fe200010f0eff */
[----:B------:R-:W5:Y:S01]  /*27b0*/  LDC R66, c[0x0][0x268] ;  /* 0x00009a00ff427b82 */ /* 0x000f620000000800 */
[----:B--2---:R-:W-:Y:S01]  /*27c0*/  IMAD R57, R56, 0x2, R125 ;  /* 0x0000000238397824 */ /* 0x004fe200078e027d */
[----:B------:R-:W-:Y:S01]  /*27d0*/  IADD3 RZ, P1, R9, R152, RZ ;  /* 0x0000009809ff7210 */ /* 0x000fe20007f3e0ff */
[C---:B------:R-:W-:Y:S01]  /*27e0*/  IMAD R25, R19.reuse, 0x7c, RZ ;  /* 0x0000007c13197824 */ /* 0x040fe200078e02ff */
[----:B------:R2:W-:Y:S01]  /*27f0*/  STL.64 [R1+0x508], R168 ;  /* 0x000508a801007387 */ /* 0x0005e20000100a00 */
[----:B------:R-:W-:Y:S01]  /*2800*/  IMAD R24, R19, 0x7e, RZ ;  /* 0x0000007e13187824 */ /* 0x000fe200078e02ff */
[-C--:B---3--:R-:W-:Y:S01]  /*2810*/  LEA R166, P4, R149, R6.reuse, 0x1 ;  /* 0x0000000695a67211 */ /* 0x088fe200078808ff */
[----:B------:R-:W-:Y:S01]  /*2820*/  UIADD3.64 UR12, UR10, 0x600, URZ ;  /* 0x000006000a0c7897 */ /* 0x000fe2000fffe03f */
[----:B------:R-:W3:Y:S01]  /*2830*/  LDC R68, c[0x0][0x268] ;  /* 0x00009a00ff447b82 */ /* 0x000ee20000000800 */
[----:B----4-:R-:W-:Y:S01]  /*2840*/  IMAD R123, R60, 0x2, R57 ;  /* 0x000000023c7b7824 */ /* 0x010fe200078e0239 */
[----:B-1----:R-:W-:Y:S01]  /*2850*/  LEA R164, P5, R151, R6, 0x1 ;  /* 0x0000000697a47211 */ /* 0x002fe200078a08ff */
[----:B------:R-:W-:Y:S01]  /*2860*/  UIADD3.64 UR6, UR10, 0x602, URZ ;  /* 0x000006020a067897 */ /* 0x000fe2000fffe03f */
[-C--:B------:R-:W-:Y:S01]  /*2870*/  LEA.HI.X.SX32 R167, R149, R0.reuse, 0x1, P4 ;  /* 0x0000000095a77211 */ /* 0x080fe200020f0eff */
[----:B------:R-:W-:Y:S01]  /*2880*/  UIADD3.64 UR12, UR10, 0x604, URZ ;  /* 0x000006040a0c7897 */ /* 0x000fe2000fffe03f */
[----:B------:R-:W-:Y:S01]  /*2890*/  LEA.HI.X.SX32 R165, R151, R0, 0x1, P5 ;  /* 0x0000000097a57211 */ /* 0x000fe200028f0eff */
[----:B------:R-:W-:Y:S01]  /*28a0*/  UIADD3.64 UR6, UR10, 0x9fe, URZ ;  /* 0x000009fe0a067897 */ /* 0x000fe2000fffe03f */
[C---:B--2---:R-:W-:Y:S01]  /*28b0*/  LEA R168, P2, R155.reuse, R6, 0x1 ;  /* 0x000000069ba87211 */ /* 0x044fe200078408ff */
[----:B------:R1:W-:Y:S01]  /*28c0*/  STL.64 [R1+0x500], R166 ;  /* 0x000500a601007387 */ /* 0x0003e20000100a00 */
[----:B------:R-:W2:Y:S01]  /*28d0*/  LDC R72, c[0x0][0x268] ;  /* 0x00009a00ff487b82 */ /* 0x000ea20000000800 */
[----:B0-----:R-:W-:Y:S01]  /*28e0*/  IMAD R121, R62, 0x2, R123 ;  /* 0x000000023e797824 */ /* 0x001fe200078e027b */
[----:B------:R-:W-:Y:S01]  /*28f0*/  LEA.HI.X.SX32 R169, R155, R0, 0x1, P2 ;  /* 0x000000009ba97211 */ /* 0x000fe200010f0eff */
[----:B------:R0:W-:Y:S01]  /*2900*/  STL.64 [R1+0x4f8], R164 ;  /* 0x0004f8a401007387 */ /* 0x0001e20000100a00 */
[----:B------:R-:W-:Y:S01]  /*2910*/  UIADD3.64 UR12, UR10, 0xa00, URZ ;  /* 0x00000a000a0c7897 */ /* 0x000fe2000fffe03f */
[----:B-----5:R-:W-:-:S02]  /*2920*/  IMAD R117, R66, 0x2, R121 ;  /* 0x0000000242757824 */ /* 0x020fc400078e0279 */
[----:B------:R4:W-:Y:S01]  /*2930*/  STL.64 [R1+0x4f0], R168 ;  /* 0x0004f0a801007387 */ /* 0x0009e20000100a00 */
[----:B------:R-:W5:Y:S01]  /*2940*/  LDC R74, c[0x0][0x268] ;  /* 0x00009a00ff4a7b82 */ /* 0x000f620000000800 */
[----:B------:R-:W-:Y:S01]  /*2950*/  UIADD3.64 UR6, UR10, 0xa02, URZ ;  /* 0x00000a020a067897 */ /* 0x000fe2000fffe03f */
[-C--:B-1----:R-:W-:Y:S01]  /*2960*/  LEA R166, P4, R157, R6.reuse, 0x1 ;  /* 0x000000069da67211 */ /* 0x082fe200078808ff */
[----:B------:R-:W-:Y:S01]  /*2970*/  UIADD3.64 UR16, UR10, 0xa04, URZ ;  /* 0x00000a040a107897 */ /* 0x000fe2000fffe03f */
[----:B---3--:R-:W-:Y:S01]  /*2980*/  IMAD R119, R68, 0x2, R117 ;  /* 0x0000000244777824 */ /* 0x008fe200078e0275 */
[----:B0-----:R-:W-:-:S03]  /*2990*/  LEA R164, P5, R159, R6, 0x1 ;  /* 0x000000069fa47211 */ /* 0x001fc600078a08ff */
[----:B------:R-:W0:Y:S01]  /*29a0*/  LDC R106, c[0x0][0x268] ;  /* 0x00009a00ff6a7b82 */ /* 0x000e220000000800 */
[-C--:B------:R-:W-:Y:S01]  /*29b0*/  LEA.HI.X.SX32 R167, R157, R0.reuse, 0x1, P4 ;  /* 0x000000009da77211 */ /* 0x080fe200020f0eff */
[----:B------:R-:W-:Y:S01]  /*29c0*/  UIADD3.64 UR6, UR10, 0xdfe, URZ ;  /* 0x00000dfe0a067897 */ /* 0x000fe2000fffe03f */
[----:B------:R-:W-:Y:S01]  /*29d0*/  LEA.HI.X.SX32 R165, R159, R0, 0x1, P5 ;  /* 0x000000009fa57211 */ /* 0x000fe200028f0eff */
[----:B------:R-:W-:Y:S01]  /*29e0*/  UIADD3.64 UR12, UR10, 0xe00, URZ ;  /* 0x00000e000a0c7897 */ /* 0x000fe2000fffe03f */
[C---:B----4-:R-:W-:Y:S01]  /*29f0*/  LEA R168, P2, R161.reuse, R6, 0x1 ;  /* 0x00000006a1a87211 */ /* 0x050fe200078408ff */
[----:B------:R1:W-:Y:S01]  /*2a00*/  STL.64 [R1+0x4e8], R166 ;  /* 0x0004e8a601007387 */ /* 0x0003e20000100a00 */
[----:B------:R-:W-:Y:S01]  /*2a10*/  UIADD3.64 UR16, UR10, 0xe02, URZ ;  /* 0x00000e020a107897 */ /* 0x000fe2000fffe03f */
[----:B------:R-:W3:Y:S01]  /*2a20*/  LDC R108, c[0x0][0x268] ;  /* 0x00009a00ff6c7b82 */ /* 0x000ee20000000800 */
[----:B------:R-:W-:Y:S01]  /*2a30*/  LEA.HI.X.SX32 R169, R161, R0, 0x1, P2 ;  /* 0x00000000a1a97211 */ /* 0x000fe200010f0eff */
[----:B------:R4:W-:Y:S01]  /*2a40*/  STL.64 [R1+0x4e0], R164 ;  /* 0x0004e0a401007387 */ /* 0x0009e20000100a00 */
[----:B--2---:R-:W-:Y:S01]  /*2a50*/  IMAD R51, R72, 0x2, R119 ;  /* 0x0000000248337824 */ /* 0x004fe200078e0277 */
[----:B------:R-:W-:-:S02]  /*2a60*/  UIADD3.64 UR6, UR10, 0xe04, URZ ;  /* 0x00000e040a067897 */ /* 0x000fc4000fffe03f */
[----:B------:R2:W-:Y:S01]  /*2a70*/  STL.64 [R1+0x4d8], R168 ;  /* 0x0004d8a801007387 */ /* 0x0005e20000100a00 */
[----:B------:R-:W-:Y:S01]  /*2a80*/  UIADD3.64 UR12, UR8, 0x80, URZ ;  /* 0x00000080080c7897 */ /* 0x000fe2000fffe03f */
[----:B------:R-:W3:Y:S01]  /*2a90*/  LDC R110, c[0x0][0x268] ;  /* 0x00009a00ff6e7b82 */ /* 0x000ee20000000800 */
[----:B-----5:R-:W-:Y:S01]  /*2aa0*/  IMAD R113, R74, 0x2, R51 ;  /* 0x000000024a717824 */ /* 0x020fe200078e0233 */
[-C--:B-1----:R-:W-:Y:S01]  /*2ab0*/  LEA R166, P4, R147, R6.reuse, 0x1 ;  /* 0x0000000693a67211 */ /* 0x082fe200078808ff */
[----:B------:R-:W-:Y:S02]  /*2ac0*/  UIADD3.64 UR16, UR8, 0x100, URZ ;  /* 0x0000010008107897 */ /* 0x000fe4000fffe03f */
[----:B------:R-:W-:Y:S01]  /*2ad0*/  UIADD3.64 UR14, UR10, 0x400, URZ ;  /* 0x000004000a0e7897 */ /* 0x000fe2000fffe03f */
[----:B----4-:R-:W-:Y:S01]  /*2ae0*/  LEA R164, P5, R93, R6, 0x1 ;  /* 0x000000065da47211 */ /* 0x010fe200078a08ff */
[----:B------:R-:W-:Y:S01]  /*2af0*/  UIADD3.64 UR18, UR10, 0x402, URZ ;  /* 0x000004020a127897 */ /* 0x000fe2000fffe03f */
[-C--:B------:R-:W-:Y:S01]  /*2b00*/  LEA.HI.X.SX32 R167, R147, R0.reuse, 0x1, P4 ;  /* 0x0000000093a77211 */ /* 0x080fe200020f0eff */
[----:B------:R-:W1:Y:S01]  /*2b10*/  LDC R112, c[0x0][0x268] ;  /* 0x00009a00ff707b82 */ /* 0x000e620000000800 */
[----:B------:R-:W-:Y:S01]  /*2b20*/  LEA.HI.X.SX32 R165, R93, R0, 0x1, P5 ;  /* 0x000000005da57211 */ /* 0x000fe200028f0eff */
[----:B0-----:R-:W-:Y:S01]  /*2b30*/  IMAD R115, R106, 0x2, R113 ;  /* 0x000000026a737824 */ /* 0x001fe200078e0271 */
[----:B--2---:R-:W-:Y:S01]  /*2b40*/  LEA R168, P2, R89, R6, 0x1 ;  /* 0x0000000659a87211 */ /* 0x004fe200078408ff */
[----:B------:R0:W-:Y:S01]  /*2b50*/  STL.64 [R1+0x4d0], R166 ;  /* 0x0004d0a601007387 */ /* 0x0001e20000100a00 */
[----:B------:R-:W-:-:S02]  /*2b60*/  UIADD3.64 UR22, UR10, 0x404, URZ ;  /* 0x000004040a167897 */ /* 0x000fc4000fffe03f */
[----:B------:R-:W-:Y:S01]  /*2b70*/  LEA.HI.X.SX32 R169, R89, R0, 0x1, P2 ;  /* 0x0000000059a97211 */ /* 0x000fe200010f0eff */
[----:B------:R2:W-:Y:S01]  /*2b80*/  STL.64 [R1+0x4c8], R164 ;  /* 0x0004c8a401007387 */ /* 0x0005e20000100a00 */
[----:B------:R-:W4:Y:S01]  /*2b90*/  LDC R114, c[0x0][0x268] ;  /* 0x00009a00ff727b82 */ /* 0x000f220000000800 */
[----:B---3--:R-:W-:Y:S01]  /*2ba0*/  IMAD R111, R108, 0x2, R115 ;  /* 0x000000026c6f7824 */ /* 0x008fe200078e0273 */
[----:B------:R-:W-:Y:S01]  /*2bb0*/  UIADD3.64 UR26, UR10, 0x7fe, URZ ;  /* 0x000007fe0a1a7897 */ /* 0x000fe2000fffe03f */
[----:B------:R3:W-:Y:S01]  /*2bc0*/  STL.64 [R1+0x4c0], R168 ;  /* 0x0004c0a801007387 */ /* 0x0007e20000100a00 */
[----:B------:R-:W-:Y:S01]  /*2bd0*/  UIADD3.64 UR30, UR10, 0x800, URZ ;  /* 0x000008000a1e7897 */ /* 0x000fe2000fffe03f */
[----:B------:R-:W-:Y:S01]  /*2be0*/  IMAD R45, R110, 0x2, R111 ;  /* 0x000000026e2d7824 */ /* 0x000fe200078e026f */
[-C--:B0-----:R-:W-:Y:S02]  /*2bf0*/  LEA R166, P4, R91, R6.reuse, 0x1 ;  /* 0x000000065ba67211 */ /* 0x081fe400078808ff */
[----:B------:R-:W0:Y:S01]  /*2c00*/  LDC R116, c[0x0][0x268] ;  /* 0x00009a00ff747b82 */ /* 0x000e220000000800 */
[----:B------:R-:W-:Y:S01]  /*2c10*/  UIADD3.64 UR34, UR10, 0x802, URZ ;  /* 0x000008020a227897 */ /* 0x000fe2000fffe03f */
[----:B--2---:R-:W-:Y:S01]  /*2c20*/  LEA R164, P5, R145, R6, 0x1 ;  /* 0x0000000691a47211 */ /* 0x004fe200078a08ff */
[----:B------:R-:W-:Y:S01]  /*2c30*/  UIADD3.64 UR38, UR10, 0x804, URZ ;  /* 0x000008040a267897 */ /* 0x000fe2000fffe03f */
[-C--:B------:R-:W-:Y:S01]  /*2c40*/  LEA.HI.X.SX32 R167, R91, R0.reuse, 0x1, P4 ;  /* 0x000000005ba77211 */ /* 0x080fe200020f0eff */
[----:B------:R-:W-:Y:S01]  /*2c50*/  UIADD3.64 UR42, UR10, 0xbfe, URZ ;  /* 0x00000bfe0a2a7897 */ /* 0x000fe2000fffe03f */
[----:B------:R-:W-:-:S02]  /*2c60*/  LEA.HI.X.SX32 R165, R145, R0, 0x1, P5 ;  /* 0x0000000091a57211 */ /* 0x000fc400028f0eff */
[----:B------:R-:W2:Y:S01]  /*2c70*/  LDC R118, c[0x0][0x268] ;  /* 0x00009a00ff767b82 */ /* 0x000ea20000000800 */
[C---:B---3--:R-:W-:Y:S01]  /*2c80*/  LEA R168, P2, R27.reuse, R6, 0x1 ;  /* 0x000000061ba87211 */ /* 0x048fe200078408ff */
[----:B------:R3:W-:Y:S01]  /*2c90*/  STL.64 [R1+0x4b8], R166 ;  /* 0x0004b8a601007387 */ /* 0x0007e20000100a00 */
[----:B-1----:R-:W-:Y:S01]  /*2ca0*/  IMAD R109, R112, 0x2, R45 ;  /* 0x00000002706d7824 */ /* 0x002fe200078e022d */
[----:B------:R-:W-:Y:S01]  /*2cb0*/  UIADD3.64 UR46, UR10, 0xc00, URZ ;  /* 0x00000c000a2e7897 */ /* 0x000fe2000fffe03f */
[----:B------:R-:W-:Y:S01]  /*2cc0*/  LEA.HI.X.SX32 R169, R27, R0, 0x1, P2 ;  /* 0x000000001ba97211 */ /* 0x000fe200010f0eff */
[----:B------:R1:W-:Y:S01]  /*2cd0*/  STL.64 [R1+0x4b0], R164 ;  /* 0x0004b0a401007387 */ /* 0x0003e20000100a00 */
[----:B------:R-:W-:Y:S01]  /*2ce0*/  UIADD3.64 UR50, UR10, 0xc02, URZ ;  /* 0x00000c020a327897 */ /* 0x000fe2000fffe03f */
[----:B------:R-:W5:Y:S01]  /*2cf0*/  LDC R120, c[0x0][0x268] ;  /* 0x00009a00ff787b82 */ /* 0x000f620000000800 */
[----:B----4-:R-:W-:Y:S01]  /*2d00*/  IMAD R107, R114, 0x2, R109 ;  /* 0x00000002726b7824 */ /* 0x010fe200078e026d */
[----:B------:R4:W-:Y:S01]  /*2d10*/  STL.64 [R1+0x4a8], R168 ;  /* 0x0004a8a801007387 */ /* 0x0009e20000100a00 */
[----:B------:R-:W-:-:S02]  /*2d20*/  UIADD3.64 UR54, UR10, 0xc04, URZ ;  /* 0x00000c040a367897 */ /* 0x000fc4000fffe03f */
[----:B------:R-:W-:Y:S01]  /*2d30*/  UIADD3.64 UR6, UR8, 0x180, URZ ;  /* 0x0000018008067897 */ /* 0x000fe2000fffe03f */
[-C--:B---3--:R-:W-:Y:S01]  /*2d40*/  LEA R166, P4, R85, R6.reuse, 0x1 ;  /* 0x0000000655a67211 */ /* 0x088fe200078808ff */
[----:B------:R-:W-:Y:S01]  /*2d50*/  UIADD3.64 UR12, UR8, 0x200, URZ ;  /* 0x00000200080c7897 */ /* 0x000fe2000fffe03f */
[----:B------:R-:W3:Y:S01]  /*2d60*/  LDC R122, c[0x0][0x268] ;  /* 0x00009a00ff7a7b82 */ /* 0x000ee20000000800 */
[----:B0-----:R-:W-:Y:S01]  /*2d70*/  IMAD R103, R116, 0x2, R107 ;  /* 0x0000000274677824 */ /* 0x001fe200078e026b */
[----:B-1----:R-:W-:Y:S01]  /*2d80*/  LEA R164, P5, R87, R6, 0x1 ;  /* 0x0000000657a47211 */ /* 0x002fe200078a08ff */
[----:B------:R-:W-:Y:S01]  /*2d90*/  UIADD3.64 UR16, UR8, 0x280, URZ ;  /* 0x0000028008107897 */ /* 0x000fe2000fffe03f */
[-C--:B------:R-:W-:Y:S01]  /*2da0*/  LEA.HI.X.SX32 R167, R85, R0.reuse, 0x1, P4 ;  /* 0x0000000055a77211 */ /* 0x080fe200020f0eff */
[----:B------:R-:W-:Y:S01]  /*2db0*/  UIADD3.64 UR20, UR8, 0x300, URZ ;  /* 0x0000030008147897 */ /* 0x000fe2000fffe03f */
[----:B------:R-:W-:Y:S01]  /*2dc0*/  LEA.HI.X.SX32 R165, R87, R0, 0x1, P5 ;  /* 0x0000000057a57211 */ /* 0x000fe200028f0eff */
[----:B------:R-:W-:Y:S01]  /*2dd0*/  UIADD3.64 UR24, UR8, 0x380, URZ ;  /* 0x0000038008187897 */ /* 0x000fe2000fffe03f */
[C---:B----4-:R-:W-:Y:S01]  /*2de0*/  LEA R168, P2, R77.reuse, R6, 0x1 ;  /* 0x000000064da87211 */ /* 0x050fe200078408ff */
[----:B------:R0:W-:Y:S01]  /*2df0*/  STL.64 [R1+0x4a0], R166 ;  /* 0x0004a0a601007387 */ /* 0x0001e20000100a00 */
[----:B------:R-:W1:Y:S01]  /*2e00*/  LDC R124, c[0x0][0x268] ;  /* 0x00009a00ff7c7b82 */ /* 0x000e620000000800 */
[----:B--2---:R-:W-:Y:S01]  /*2e10*/  LEA R105, R118, R103, 0x1 ;  /* 0x0000006776697211 */ /* 0x004fe200078e08ff */
[----:B------:R-:W-:Y:S01]  /*2e20*/  UIADD3.64 UR28, UR8, 0x400, URZ ;  /* 0x00000400081c7897 */ /* 0x000fe2000fffe03f */
[----:B------:R2:W-:Y:S01]  /*2e30*/  STL.64 [R1+0x498], R164 ;  /* 0x000498a401007387 */ /* 0x0005e20000100a00 */
[----:B------:R-:W-:Y:S01]  /*2e40*/  LEA.HI.X.SX32 R169, R77, R0, 0x1, P2 ;  /* 0x000000004da97211 */ /* 0x000fe200010f0eff */
[----:B------:R-:W-:Y:S01]  /*2e50*/  UIADD3.64 UR32, UR8, 0x480, URZ ;  /* 0x0000048008207897 */ /* 0x000fe2000fffe03f */
[----:B-----5:R-:W-:Y:S01]  /*2e60*/  IMAD R39, R120, 0x2, R105 ;  /* 0x0000000278277824 */ /* 0x020fe200078e0269 */
[----:B------:R-:W-:Y:S01]  /*2e70*/  UIADD3.64 UR36, UR8, 0x500, URZ ;  /* 0x0000050008247897 */ /* 0x000fe2000fffe03f */
[----:B------:R-:W4:Y:S01]  /*2e80*/  LDC R126, c[0x0][0x268] ;  /* 0x00009a00ff7e7b82 */ /* 0x000f220000000800 */
[----:B------:R5:W-:Y:S01]  /*2e90*/  STL.64 [R1+0x490], R168 ;  /* 0x000490a801007387 */ /* 0x000be20000100a00 */
[----:B------:R-:W-:Y:S01]  /*2ea0*/  UIADD3.64 UR40, UR8, 0x580, URZ ;  /* 0x0000058008287897 */ /* 0x000fe2000fffe03f */
[-C--:B0-----:R-:W-:Y:S01]  /*2eb0*/  LEA R166, P4, R83, R6.reuse, 0x1 ;  /* 0x0000000653a67211 */ /* 0x081fe200078808ff */
[----:B------:R-:W-:Y:S01]  /*2ec0*/  UIADD3.64 UR44, UR8, 0x600, URZ ;  /* 0x00000600082c7897 */ /* 0x000fe2000fffe03f */
[----:B---3--:R-:W-:Y:S01]  /*2ed0*/  IMAD R99, R122, 0x2, R39 ;  /* 0x000000027a637824 */ /* 0x008fe200078e0227 */
[----:B--2---:R-:W-:-:S02]  /*2ee0*/  LEA R164, P5, R143, R6, 0x1 ;  /* 0x000000068fa47211 */ /* 0x004fc400078a08ff */
[----:B------:R-:W0:Y:S01]  /*2ef0*/  LDC R128, c[0x0][0x268] ;  /* 0x00009a00ff807b82 */ /* 0x000e220000000800 */
[-C--:B------:R-:W-:Y:S01]  /*2f00*/  LEA.HI.X.SX32 R167, R83, R0.reuse, 0x1, P4 ;  /* 0x0000000053a77211 */ /* 0x080fe200020f0eff */
[----:B------:R-:W-:Y:S01]  /*2f10*/  UIADD3.64 UR48, UR8, 0x680, URZ ;  /* 0x0000068008307897 */ /* 0x000fe2000fffe03f */
[----:B------:R-:W-:Y:S01]  /*2f20*/  LEA.HI.X.SX32 R165, R143, R0, 0x1, P5 ;  /* 0x000000008fa57211 */ /* 0x000fe200028f0eff */
[----:B------:R-:W-:Y:S01]  /*2f30*/  UIADD3.64 UR52, UR8, 0x700, URZ ;  /* 0x0000070008347897 */ /* 0x000fe2000fffe03f */
[C---:B-----5:R-:W-:Y:S01]  /*2f40*/  LEA R168, P2, R71.reuse, R6, 0x1 ;  /* 0x0000000647a87211 */ /* 0x060fe200078408ff */
[----:B------:R2:W-:Y:S02]  /*2f50*/  STL.64 [R1+0x488], R166 ;  /* 0x000488a601007387 */ /* 0x0005e40000100a00 */
[----:B------:R-:W3:Y:S01]  /*2f60*/  LDC R130, c[0x0][0x268] ;  /* 0x00009a00ff827b82 */ /* 0x000ee20000000800 */
[----:B------:R-:W-:Y:S01]  /*2f70*/  LEA.HI.X.SX32 R169, R71, R0, 0x1, P2 ;  /* 0x0000000047a97211 */ /* 0x000fe200010f0eff */
[----:B------:R5:W-:Y:S01]  /*2f80*/  STL.64 [R1+0x480], R164 ;  /* 0x000480a401007387 */ /* 0x000be20000100a00 */
[----:B-1----:R-:W-:-:S03]  /*2f90*/  IMAD R101, R124, 0x2, R99 ;  /* 0x000000027c657824 */ /* 0x002fc600078e0263 */
[----:B------:R1:W-:Y:S02]  /*2fa0*/  STL.64 [R1+0x478], R168 ;  /* 0x000478a801007387 */ /* 0x0003e40000100a00 */
[----:B------:R-:W3:Y:S01]  /*2fb0*/  LDC R132, c[0x0][0x268] ;  /* 0x00009a00ff847b82 */ /* 0x000ee20000000800 */
[----:B----4-:R-:W-:Y:S01]  /*2fc0*/  IMAD R97, R126, 0x2, R101 ;  /* 0x000000027e617824 */ /* 0x010fe200078e0265 */
[-C--:B--2---:R-:W-:Y:S02]  /*2fd0*/  LEA R166, P4, R79, R6.reuse, 0x1 ;  /* 0x000000064fa67211 */ /* 0x084fe400078808ff */
[----:B-----5:R-:W-:Y:S02]  /*2fe0*/  LEA R164, P5, R141, R6, 0x1 ;  /* 0x000000068da47211 */ /* 0x020fe400078a08ff */
[-C--:B------:R-:W-:Y:S02]  /*2ff0*/  LEA.HI.X.SX32 R167, R79, R0.reuse, 0x1, P4 ;  /* 0x000000004fa77211 */ /* 0x080fe400020f0eff */
[----:B------:R-:W2:Y:S01]  /*3000*/  LDC R104, c[0x0][0x268] ;  /* 0x00009a00ff687b82 */ /* 0x000ea20000000800 */
[----:B------:R-:W-:Y:S01]  /*3010*/  LEA.HI.X.SX32 R165, R141, R0, 0x1, P5 ;  /* 0x000000008da57211 */ /* 0x000fe200028f0eff */
[----:B0-----:R-:W-:Y:S01]  /*3020*/  IMAD R33, R128, 0x2, R97 ;  /* 0x0000000280217824 */ /* 0x001fe200078e0261 */
[C---:B-1----:R-:W-:Y:S01]  /*3030*/  LEA R168, P2, R69.reuse, R6, 0x1 ;  /* 0x0000000645a87211 */ /* 0x042fe200078408ff */
[----:B------:R0:W-:Y:S03]  /*3040*/  STL.64 [R1+0x470], R166 ;  /* 0x000470a601007387 */ /* 0x0001e60000100a00 */
[----:B------:R-:W-:Y:S01]  /*3050*/  LEA.HI.X.SX32 R169, R69, R0, 0x1, P2 ;  /* 0x0000000045a97211 */ /* 0x000fe200010f0eff */
[----:B------:R1:W-:Y:S01]  /*3060*/  STL.64 [R1+0x468], R164 ;  /* 0x000468a401007387 */ /* 0x0003e20000100a00 */
[----:B------:R-:W4:Y:S01]  /*3070*/  LDC R102, c[0x0][0x268] ;  /* 0x00009a00ff667b82 */ /* 0x000f220000000800 */
[----:B---3--:R-:W-:-:S02]  /*3080*/  IMAD R95, R130, 0x2, R33 ;  /* 0x00000002825f7824 */ /* 0x008fc400078e0221 */
[----:B------:R3:W-:Y:S02]  /*3090*/  STL.64 [R1+0x460], R168 ;  /* 0x000460a801007387 */ /* 0x0007e40000100a00 */
[----:B------:R-:W-:Y:S01]  /*30a0*/  IMAD R93, R132, 0x2, R95 ;  /* 0x00000002845d7824 */ /* 0x000fe200078e025f */
[-C--:B0-----:R-:W-:Y:S02]  /*30b0*/  LEA R166, P4, R137, R6.reuse, 0x1 ;  /* 0x0000000689a67211 */ /* 0x081fe400078808ff */
[----:B------:R-:W0:Y:S01]  /*30c0*/  LDC R100, c[0x0][0x268] ;  /* 0x00009a00ff647b82 */ /* 0x000e220000000800 */
[----:B-1----:R-:W-:Y:S02]  /*30d0*/  LEA R164, P5, R139, R6, 0x1 ;  /* 0x000000068ba47211 */ /* 0x002fe400078a08ff */
[-C--:B------:R-:W-:Y:S02]  /*30e0*/  LEA.HI.X.SX32 R167, R137, R0.reuse, 0x1, P4 ;  /* 0x0000000089a77211 */ /* 0x080fe400020f0eff */
[----:B------:R-:W-:-:S03]  /*30f0*/  LEA.HI.X.SX32 R165, R139, R0, 0x1, P5 ;  /* 0x000000008ba57211 */ /* 0x000fc600028f0eff */
[----:B------:R-:W1:Y:S01]  /*3100*/  LDC R98, c[0x0][0x268] ;  /* 0x00009a00ff627b82 */ /* 0x000e620000000800 */
[C---:B---3--:R-:W-:Y:S01]  /*3110*/  LEA R168, P2, R135.reuse, R6, 0x1 ;  /* 0x0000000687a87211 */ /* 0x048fe200078408ff */
[----:B------:R3:W-:Y:S01]  /*3120*/  STL.64 [R1+0x458], R166 ;  /* 0x000458a601007387 */ /* 0x0007e20000100a00 */
[----:B--2---:R-:W-:Y:S02]  /*3130*/  IMAD R89, R104, 0x2, R93 ;  /* 0x0000000268597824 */ /* 0x004fe400078e025d */
[----:B------:R-:W-:Y:S01]  /*3140*/  LEA.HI.X.SX32 R169, R135, R0, 0x1, P2 ;  /* 0x0000000087a97211 */ /* 0x000fe200010f0eff */
[----:B------:R2:W-:Y:S02]  /*3150*/  STL.64 [R1+0x450], R164 ;  /* 0x000450a401007387 */ /* 0x0005e40000100a00 */
[----:B------:R-:W5:Y:S01]  /*3160*/  LDC R96, c[0x0][0x268] ;  /* 0x00009a00ff607b82 */ /* 0x000f620000000800 */
[----:B----4-:R-:W-:Y:S01]  /*3170*/  IMAD R91, R102, 0x2, R89 ;  /* 0x00000002665b7824 */ /* 0x010fe200078e0259 */
[----:B------:R4:W-:Y:S01]  /*3180*/  STL.64 [R1+0x448], R168 ;  /* 0x000448a801007387 */ /* 0x0009e20000100a00 */
[----:B---3--:R-:W-:-:S05]  /*3190*/  LEA R166, P4, R131, R6, 0x1 ;  /* 0x0000000683a67211 */ /* 0x008fca00078808ff */
[----:B------:R-:W3:Y:S01]  /*31a0*/  LDC R94, c[0x0][0x268] ;  /* 0x00009a00ff5e7b82 */ /* 0x000ee20000000800 */
[----:B0-----:R-:W-:Y:S01]  /*31b0*/  IMAD R27, R100, 0x2, R91 ;  /* 0x00000002641b7824 */ /* 0x001fe200078e025b */
[----:B--2---:R-:W-:Y:S02]  /*31c0*/  LEA R164, P5, R133, R6, 0x1 ;  /* 0x0000000685a47211 */ /* 0x004fe400078a08ff */
[-C--:B------:R-:W-:Y:S02]  /*31d0*/  LEA.HI.X.SX32 R167, R131, R0.reuse, 0x1, P4 ;  /* 0x0000000083a77211 */ /* 0x080fe400020f0eff */
[----:B------:R-:W-:Y:S02]  /*31e0*/  LEA.HI.X.SX32 R165, R133, R0, 0x1, P5 ;  /* 0x0000000085a57211 */ /* 0x000fe400028f0eff */
[C---:B----4-:R-:W-:Y:S01]  /*31f0*/  LEA R168, P2, R63.reuse, R6, 0x1 ;  /* 0x000000063fa87211 */ /* 0x050fe200078408ff */
[----:B------:R0:W-:Y:S01]  /*3200*/  STL.64 [R1+0x440], R166 ;  /* 0x000440a601007387 */ /* 0x0001e20000100a00 */
[----:B------:R-:W2:Y:S01]  /*3210*/  LDC R92, c[0x0][0x268] ;  /* 0x00009a00ff5c7b82 */ /* 0x000ea20000000800 */
[----:B-1----:R-:W-:Y:S01]  /*3220*/  IMAD R85, R98, 0x2, R27 ;  /* 0x0000000262557824 */ /* 0x002fe200078e021b */
[----:B------:R-:W-:Y:S01]  /*3230*/  LEA.HI.X.SX32 R169, R63, R0, 0x1, P2 ;  /* 0x000000003fa97211 */ /* 0x000fe200010f0eff */
[----:B------:R1:W-:Y:S02]  /*3240*/  STL.64 [R1+0x438], R164 ;  /* 0x000438a401007387 */ /* 0x0003e40000100a00 */
[----:B-----5:R-:W-:-:S02]  /*3250*/  IMAD R87, R96, 0x2, R85 ;  /* 0x0000000260577824 */ /* 0x020fc400078e0255 */
[----:B------:R4:W-:Y:S01]  /*3260*/  STL.64 [R1+0x430], R168 ;  /* 0x000430a801007387 */ /* 0x0009e20000100a00 */
[----:B------:R-:W5:Y:S01]  /*3270*/  LDC R90, c[0x0][0x268] ;  /* 0x00009a00ff5a7b82 */ /* 0x000f620000000800 */
[-C--:B0-----:R-:W-:Y:S01]  /*3280*/  LEA R166, P4, R127, R6.reuse, 0x1 ;  /* 0x000000067fa67211 */ /* 0x081fe200078808ff */
[----:B---3--:R-:W-:Y:S01]  /*3290*/  IMAD R83, R94, 0x2, R87 ;  /* 0x000000025e537824 */ /* 0x008fe200078e0257 */
[----:B-1----:R-:W-:-:S05]  /*32a0*/  LEA R164, P5, R129, R6, 0x1 ;  /* 0x0000000681a47211 */ /* 0x002fca00078a08ff */
[----:B------:R-:W0:Y:S01]  /*32b0*/  LDC R88, c[0x0][0x268] ;  /* 0x00009a00ff587b82 */ /* 0x000e220000000800 */
[-C--:B------:R-:W-:Y:S02]  /*32c0*/  LEA.HI.X.SX32 R167, R127, R0.reuse, 0x1, P4 ;  /* 0x000000007fa77211 */ /* 0x080fe400020f0eff */
[----:B------:R-:W-:Y:S02]  /*32d0*/  LEA.HI.X.SX32 R165, R129, R0, 0x1, P5 ;  /* 0x0000000081a57211 */ /* 0x000fe400028f0eff */
[C---:B----4-:R-:W-:Y:S01]  /*32e0*/  LEA R168, P2, R125.reuse, R6, 0x1 ;  /* 0x000000067da87211 */ /* 0x050fe200078408ff */
[----:B------:R1:W-:Y:S02]  /*32f0*/  STL.64 [R1+0x428], R166 ;  /* 0x000428a601007387 */ /* 0x0003e40000100a00 */
[----:B------:R-:W3:Y:S01]  /*3300*/  LDC R86, c[0x0][0x268] ;  /* 0x00009a00ff567b82 */ /* 0x000ee20000000800 */
[----:B------:R-:W-:Y:S01]  /*3310*/  LEA.HI.X.SX32 R169, R125, R0, 0x1, P2 ;  /* 0x000000007da97211 */ /* 0x000fe200010f0eff */
[----:B------:R4:W-:Y:S01]  /*3320*/  STL.64 [R1+0x420], R164 ;  /* 0x000420a401007387 */ /* 0x0009e20000100a00 */
[----:B--2---:R-:W-:-:S03]  /*3330*/  LEA R77, R92, R83, 0x1 ;  /* 0x000000535c4d7211 */ /* 0x004fc600078e08ff */
[----:B------:R2:W-:Y:S02]  /*3340*/  STL.64 [R1+0x418], R168 ;  /* 0x000418a801007387 */ /* 0x0005e40000100a00 */
[----:B------:R-:W3:Y:S01]  /*3350*/  LDC R70, c[0x0][0x268] ;  /* 0x00009a00ff467b82 */ /* 0x000ee20000000800 */
[----:B-----5:R-:W-:Y:S01]  /*3360*/  IMAD R79, R90, 0x2, R77 ;  /* 0x000000025a4f7824 */ /* 0x020fe200078e024d */
[-C--:B-1----:R-:W-:Y:S02]  /*3370*/  LEA R166, P4, R57, R6.reuse, 0x1 ;  /* 0x0000000639a67211 */ /* 0x082fe400078808ff */
[----:B----4-:R-:W-:Y:S02]  /*3380*/  LEA R164, P5, R123, R6, 0x1 ;  /* 0x000000067ba47211 */ /* 0x010fe400078a08ff */
[-C--:B------:R-:W-:Y:S02]  /*3390*/  LEA.HI.X.SX32 R167, R57, R0.reuse, 0x1, P4 ;  /* 0x0000000039a77211 */ /* 0x080fe400020f0eff */
[----:B------:R-:W1:Y:S01]  /*33a0*/  LDC R65, c[0x0][0x268] ;  /* 0x00009a00ff417b82 */ /* 0x000e620000000800 */
[----:B------:R-:W-:Y:S01]  /*33b0*/  LEA.HI.X.SX32 R165, R123, R0, 0x1, P5 ;  /* 0x000000007ba57211 */ /* 0x000fe200028f0eff */
[----:B0-----:R-:W-:Y:S01]  /*33c0*/  IMAD R71, R88, 0x2, R79 ;  /* 0x0000000258477824 */ /* 0x001fe200078e024f */
[C---:B--2---:R-:W-:Y:S01]  /*33d0*/  LEA R168, P2, R121.reuse, R6, 0x1 ;  /* 0x0000000679a87211 */ /* 0x044fe200078408ff */
        /* <DEDUP_REMOVED lines=9> */
[----:B--2---:R-:W-:Y:S02]  /*3470*/  LEA R164, P5, R119, R6, 0x1 ;  /* 0x0000000677a47211 */ /* 0x004fe400078a08ff */
[-C--:B------:R-:W-:Y:S02]  /*3480*/  LEA.HI.X.SX32 R167, R117, R0.reuse, 0x1, P4 ;  /* 0x0000000075a77211 */ /* 0x080fe400020f0eff */
[----:B------:R-:W-:-:S03]  /*3490*/  LEA.HI.X.SX32 R165, R119, R0, 0x1, P5 ;  /* 0x0000000077a57211 */ /* 0x000fc600028f0eff */
[----:B------:R-:W2:Y:S01]  /*34a0*/  LDC R59, c[0x0][0x268] ;  /* 0x00009a00ff3b7b82 */ /* 0x000ea20000000800 */
[----:B---3--:R-:W-:Y:S01]  /*34b0*/  LEA R168, P2, R51, R6, 0x1 ;  /* 0x0000000633a87211 */ /* 0x008fe200078408ff */
[----:B------:R3:W-:Y:S01]  /*34c0*/  STL.64 [R1+0x3f8], R166 ;  /* 0x0003f8a601007387 */ /* 0x0007e20000100a00 */
[----:B-1----:R-:W-:Y:S02]  /*34d0*/  IMAD R65, R65, 0x2, R70 ;  /* 0x0000000241417824 */ /* 0x002fe400078e0246 */
        /* <DEDUP_REMOVED lines=8> */
[----:B-1----:R-:W-:Y:S02]  /*3560*/  LEA R164, P5, R115, R6, 0x1 ;  /* 0x0000000673a47211 */ /* 0x002fe400078a08ff */
[-C--:B------:R-:W-:Y:S02]  /*3570*/  LEA.HI.X.SX32 R167, R113, R0.reuse, 0x1, P4 ;  /* 0x0000000071a77211 */ /* 0x080fe400020f0eff */
[----:B------:R-:W-:Y:S02]  /*3580*/  LEA.HI.X.SX32 R165, R115, R0, 0x1, P5 ;  /* 0x0000000073a57211 */ /* 0x000fe400028f0eff */
[----:B----4-:R-:W-:Y:S01]  /*3590*/  LEA R168, P2, R111, R6, 0x1 ;  /* 0x000000066fa87211 */ /* 0x010fe200078408ff */
[----:B------:R0:W-:Y:S01]  /*35a0*/  STL.64 [R1+0x3e0], R166 ;  /* 0x0003e0a601007387 */ /* 0x0001e20000100a00 */
[----:B------:R-:W1:Y:S01]  /*35b0*/  LDC R53, c[0x0][0x268] ;  /* 0x00009a00ff357b82 */ /* 0x000e620000000800 */
[----:B--2---:R-:W-:Y:S01]  /*35c0*/  IMAD R59, R59, 0x2, R64 ;  /* 0x000000023b3b7824 */ /* 0x004fe200078e0240 */
[----:B------:R-:W-:Y:S01]  /*35d0*/  LEA.HI.X.SX32 R169, R111, R0, 0x1, P2 ;  /* 0x000000006fa97211 */ /* 0x000fe200010f0eff */
[----:B------:R2:W-:Y:S02]  /*35e0*/  STL.64 [R1+0x3d8], R164 ;  /* 0x0003d8a401007387 */ /* 0x0005e40000100a00 */
[----:B-----5:R-:W-:-:S02]  /*35f0*/  IMAD R57, R82, 0x2, R59 ;  /* 0x0000000252397824 */ /* 0x020fc400078e023b */
[----:B------:R4:W-:Y:S01]  /*3600*/  STL.64 [R1+0x3d0], R168 ;  /* 0x0003d0a801007387 */ /* 0x0009e20000100a00 */
[----:B------:R-:W5:Y:S01]  /*3610*/  LDC R80, c[0x0][0x268] ;  /* 0x00009a00ff507b82 */ /* 0x000f620000000800 */
[-C--:B0-----:R-:W-:Y:S01]  /*3620*/  LEA R166, P4, R45, R6.reuse, 0x1 ;  /* 0x000000062da67211 */ /* 0x081fe200078808ff */
[----:B---3--:R-:W-:Y:S01]  /*3630*/  IMAD R58, R58, 0x2, R57 ;  /* 0x000000023a3a7824 */ /* 0x008fe200078e0239 */
[----:B--2---:R-:W-:-:S05]  /*3640*/  LEA R164, P5, R109, R6, 0x1 ;  /* 0x000000066da47211 */ /* 0x004fca00078a08ff */
        /* <DEDUP_REMOVED lines=8> */
[----:B-1----:R-:W-:-:S03]  /*36d0*/  IMAD R53, R53, 0x2, R58 ;  /* 0x0000000235357824 */ /* 0x002fc600078e023a */
[----:B------:R1:W-:Y:S02]  /*36e0*/  STL.64 [R1+0x3b8], R168 ;  /* 0x0003b8a801007387 */ /* 0x0003e40000100a00 */
[----:B------:R-:W3:Y:S01]  /*36f0*/  LDC R78, c[0x0][0x268] ;  /* 0x00009a00ff4e7b82 */ /* 0x000ee20000000800 */
[----:B-----5:R-:W-:Y:S01]  /*3700*/  IMAD R51, R80, 0x2, R53 ;  /* 0x0000000250337824 */ /* 0x020fe200078e0235 */
[-C--:B--2---:R-:W-:Y:S02]  /*3710*/  LEA R166, P4, R103, R6.reuse, 0x1 ;  /* 0x0000000667a67211 */ /* 0x084fe400078808ff */
[----:B----4-:R-:W-:Y:S02]  /*3720*/  LEA R164, P5, R105, R6, 0x1 ;  /* 0x0000000669a47211 */ /* 0x010fe400078a08ff */
        /* <DEDUP_REMOVED lines=9> */
[----:B---3--:R-:W-:-:S02]  /*37c0*/  LEA R47, R47, R52, 0x1 ;  /* 0x000000342f2f7211 */ /* 0x008fc400078e08ff */
[----:B------:R3:W-:Y:S03]  /*37d0*/  STL.64 [R1+0x398], R168 ;  /* 0x000398a801007387 */ /* 0x0007e60000100a00 */
[----:B------:R-:W-:Y:S01]  /*37e0*/  IMAD R45, R78, 0x2, R47 ;  /* 0x000000024e2d7824 */ /* 0x000fe200078e022f */
[-C--:B0-----:R-:W-:Y:S01]  /*37f0*/  LEA R166, P4, R99, R6.reuse, 0x1 ;  /* 0x0000000663a67211 */ /* 0x081fe200078808ff */
        /* <DEDUP_REMOVED lines=39> */
[----:B--2---:R-:W-:-:S03]  /*3a70*/  IMAD R34, R34, 0x2, R33 ;  /* 0x0000000222227824 */ /* 0x004fc600078e0221 */
        /* <DEDUP_REMOVED lines=9> */
[----:B--2---:R-:W-:Y:S01]  /*3b10*/  LEA R168, P2, R83, R6, 0x1 ;  /* 0x0000000653a87211 */ /* 0x004fe200078408ff */
[----:B------:R0:W-:Y:S01]  /*3b20*/  STL.64 [R1+0x348], R166 ;  /* 0x000348a601007387 */ /* 0x0001e20000100a00 */
[----:B------:R-:W-:-:S02]  /*3b30*/  CS2R R84, SRZ ;  /* 0x0000000000547805 */ /* 0x000fc4000001ff00 */
[----:B------:R-:W-:Y:S02]  /*3b40*/  CS2R R86, SRZ ;  /* 0x0000000000567805 */ /* 0x000fe4000001ff00 */
[----:B------:R-:W-:Y:S01]  /*3b50*/  LEA.HI.X.SX32 R169, R83, R0, 0x1, P2 ;  /* 0x0000000053a97211 */ /* 0x000fe200010f0eff */
[----:B------:R2:W-:Y:S01]  /*3b60*/  STL.64 [R1+0x340], R164 ;  /* 0x000340a401007387 */ /* 0x0005e20000100a00 */
[----:B------:R-:W4:Y:S01]  /*3b70*/  LDC R26, c[0x0][0x268] ;  /* 0x00009a00ff1a7b82 */ /* 0x000f220000000800 */
[----:B---3--:R-:W-:Y:S01]  /*3b80*/  IMAD R28, R28, 0x2, R27 ;  /* 0x000000021c1c7824 */ /* 0x008fe200078e021b */
[----:B------:R-:W-:Y:S01]  /*3b90*/  CS2R R82, SRZ ;  /* 0x0000000000527805 */ /* 0x000fe2000001ff00 */
[----:B------:R3:W-:Y:S02]  /*3ba0*/  STL.64 [R1+0x338], R168 ;  /* 0x000338a801007387 */ /* 0x0007e40000100a00 */
[----:B------:R-:W-:Y:S01]  /*3bb0*/  IMAD R8, R81, 0x2, R28 ;  /* 0x0000000251087824 */ /* 0x000fe200078e021c */
[----:B0-----:R-:W-:-:S02]  /*3bc0*/  LEA R166, P4, R77, R6, 0x1 ;  /* 0x000000064da67211 */ /* 0x001fc400078808ff */
[----:B------:R-:W0:Y:S01]  /*3bd0*/  LDC R17, c[0x0][0x268] ;  /* 0x00009a00ff117b82 */ /* 0x000e220000000800 */
[----:B------:R-:W-:Y:S02]  /*3be0*/  CS2R R80, SRZ ;  /* 0x0000000000507805 */ /* 0x000fe4000001ff00 */
[----:B--2---:R-:W-:Y:S02]  /*3bf0*/  LEA R164, P5, R79, R6, 0x1 ;  /* 0x000000064fa47211 */ /* 0x004fe400078a08ff */
[-C--:B------:R-:W-:Y:S02]  /*3c00*/  LEA.HI.X.SX32 R167, R77, R0.reuse, 0x1, P4 ;  /* 0x000000004da77211 */ /* 0x080fe400020f0eff */
[----:B------:R-:W-:Y:S02]  /*3c10*/  CS2R R76, SRZ ;  /* 0x00000000004c7805 */ /* 0x000fe4000001ff00 */
[----:B------:R-:W-:Y:S01]  /*3c20*/  LEA.HI.X.SX32 R165, R79, R0, 0x1, P5 ;  /* 0x000000004fa57211 */ /* 0x000fe200028f0eff */
[----:B------:R-:W2:Y:S01]  /*3c30*/  LDC R12, c[0x0][0x268] ;  /* 0x00009a00ff0c7b82 */ /* 0x000ea20000000800 */
[----:B---3--:R-:W-:Y:S01]  /*3c40*/  LEA R168, P2, R71, R6, 0x1 ;  /* 0x0000000647a87211 */ /* 0x008fe200078408ff */
[----:B------:R3:W-:Y:S01]  /*3c50*/  STL.64 [R1+0x330], R166 ;  /* 0x000330a601007387 */ /* 0x0007e20000100a00 */
[----:B-1----:R-:W-:Y:S01]  /*3c60*/  IMAD R2, R75, 0x2, R8 ;  /* 0x000000024b027824 */ /* 0x002fe200078e0208 */
[----:B------:R-:W-:-:S02]  /*3c70*/  CS2R R78, SRZ ;  /* 0x00000000004e7805 */ /* 0x000fc4000001ff00 */
[----:B------:R-:W-:Y:S01]  /*3c80*/  LEA.HI.X.SX32 R169, R71, R0, 0x1, P2 ;  /* 0x0000000047a97211 */ /* 0x000fe200010f0eff */
[----:B------:R1:W-:Y:S01]  /*3c90*/  STL.64 [R1+0x328], R164 ;  /* 0x000328a401007387 */ /* 0x0003e20000100a00 */
[----:B------:R-:W5:Y:S01]  /*3ca0*/  LDC R23, c[0x0][0x268] ;  /* 0x00009a00ff177b82 */ /* 0x000f620000000800 */
[----:B----4-:R-:W-:Y:S02]  /*3cb0*/  LEA R26, R26, R2, 0x1 ;  /* 0x000000021a1a7211 */ /* 0x010fe400078e08ff */
[----:B------:R4:W-:Y:S01]  /*3cc0*/  STL.64 [R1+0x320], R168 ;  /* 0x000320a801007387 */ /* 0x0009e20000100a00 */
[----:B---3--:R-:W-:-:S04]  /*3cd0*/  LEA R166, P4, R69, R6, 0x1 ;  /* 0x0000000645a67211 */ /* 0x008fc800078808ff */
[----:B------:R-:W3:Y:S01]  /*3ce0*/  LDC R5, c[0x0][0x268] ;  /* 0x00009a00ff057b82 */ /* 0x000ee20000000800 */
[----:B0-----:R-:W-:Y:S01]  /*3cf0*/  IMAD R17, R17, 0x2, R26 ;  /* 0x0000000211117824 */ /* 0x001fe200078e021a */
[C---:B-1----:R-:W-:Y:S02]  /*3d00*/  LEA R164, P5, R70.reuse, R6, 0x1 ;  /* 0x0000000646a47211 */ /* 0x042fe400078a08ff */
[-C--:B------:R-:W-:Y:S02]  /*3d10*/  LEA.HI.X.SX32 R167, R69, R0.reuse, 0x1, P4 ;  /* 0x0000000045a77211 */ /* 0x080fe400020f0eff */
[----:B------:R-:W-:Y:S02]  /*3d20*/  LEA.HI.X.SX32 R165, R70, R0, 0x1, P5 ;  /* 0x0000000046a57211 */ /* 0x000fe400028f0eff */
[----:B------:R-:W-:Y:S02]  /*3d30*/  CS2R R70, SRZ ;  /* 0x0000000000467805 */ /* 0x000fe4000001ff00 */
[C---:B----4-:R-:W-:Y:S01]  /*3d40*/  LEA R168, P2, R65.reuse, R6, 0x1 ;  /* 0x0000000641a87211 */ /* 0x050fe200078408ff */
        /* <DEDUP_REMOVED lines=12> */
[-C--:B------:R-:W-:Y:S01]  /*3e10*/  LEA.HI.X.SX32 R167, R63, R0.reuse, 0x1, P4 ;  /* 0x000000003fa77211 */ /* 0x080fe200020f0eff */
[----:B------:R-:W-:Y:S01]  /*3e20*/  IMAD R63, R19, 0x3f, RZ ;  /* 0x0000003f133f7824 */ /* 0x000fe200078e02ff */
[----:B------:R-:W-:Y:S02]  /*3e30*/  LEA.HI.X.SX32 R165, R64, R0, 0x1, P5 ;  /* 0x0000000040a57211 */ /* 0x000fe400028f0eff */
[----:B------:R-:W-:Y:S02]  /*3e40*/  CS2R R64, SRZ ;  /* 0x0000000000407805 */ /* 0x000fe4000001ff00 */
[C---:B----4-:R-:W-:Y:S01]  /*3e50*/  LEA R168, P2, R59.reuse, R6, 0x1 ;  /* 0x000000063ba87211 */ /* 0x050fe200078408ff */
[----:B------:R2:W-:Y:S01]  /*3e60*/  STL.64 [R1+0x300], R166 ;  /* 0x000300a601007387 */ /* 0x0005e20000100a00 */
[----:B------:R-:W3:Y:S02]  /*3e70*/  LDC R11, c[0x0][0x268] ;  /* 0x00009a00ff0b7b82 */ /* 0x000ee40000000800 */
[----:B------:R-:W-:Y:S01]  /*3e80*/  LEA.HI.X.SX32 R169, R59, R0, 0x1, P2 ;  /* 0x000000003ba97211 */ /* 0x000fe200010f0eff */
[----:B------:R4:W-:Y:S01]  /*3e90*/  STL.64 [R1+0x2f8], R164 ;  /* 0x0002f8a401007387 */ /* 0x0009e20000100a00 */
[----:B-1----:R-:W-:-:S03]  /*3ea0*/  IMAD R15, R15, 0x2, R5 ;  /* 0x000000020f0f7824 */ /* 0x002fc600078e0205 */
[----:B------:R1:W-:Y:S01]  /*3eb0*/  STL.64 [R1+0x2f0], R168 ;  /* 0x0002f0a801007387 */ /* 0x0003e20000100a00 */
[----:B------:R-:W3:Y:S01]  /*3ec0*/  LDC R21, c[0x0][0x268] ;  /* 0x00009a00ff157b82 */ /* 0x000ee20000000800 */
[----:B-----5:R-:W-:Y:S01]  /*3ed0*/  IMAD R22, R22, 0x2, R15 ;  /* 0x0000000216167824 */ /* 0x020fe200078e020f */
[CC--:B--2---:R-:W-:Y:S02]  /*3ee0*/  LEA R166, P4, R57.reuse, R6.reuse, 0x1 ;  /* 0x0000000639a67211 */ /* 0x0c4fe400078808ff */
[C---:B----4-:R-:W-:Y:S02]  /*3ef0*/  LEA R164, P5, R58.reuse, R6, 0x1 ;  /* 0x000000063aa47211 */ /* 0x050fe400078a08ff */
[-C--:B------:R-:W-:Y:S02]  /*3f00*/  LEA.HI.X.SX32 R167, R57, R0.reuse, 0x1, P4 ;  /* 0x0000000039a77211 */ /* 0x080fe400020f0eff */
[----:B------:R-:W2:Y:S01]  /*3f10*/  LDC R14, c[0x0][0x268] ;  /* 0x00009a00ff0e7b82 */ /* 0x000ea20000000800 */
[----:B------:R-:W-:Y:S01]  /*3f20*/  LEA.HI.X.SX32 R165, R58, R0, 0x1, P5 ;  /* 0x000000003aa57211 */ /* 0x000fe200028f0eff */
[----:B0-----:R-:W-:Y:S01]  /*3f30*/  IMAD R10, R10, 0x2, R22 ;  /* 0x000000020a0a7824 */ /* 0x001fe200078e0216 */
[----:B-1----:R-:W-:Y:S01]  /*3f40*/  LEA R168, P2, R53, R6, 0x1 ;  /* 0x0000000635a87211 */ /* 0x002fe200078408ff */
[----:B------:R0:W-:Y:S01]  /*3f50*/  STL.64 [R1+0x2e8], R166 ;  /* 0x0002e8a601007387 */ /* 0x0001e20000100a00 */
[----:B------:R-:W-:-:S02]  /*3f60*/  CS2R R58, SRZ ;  /* 0x00000000003a7805 */ /* 0x000fc4000001ff00 */
[----:B------:R-:W-:Y:S01]  /*3f70*/  LEA.HI.X.SX32 R169, R53, R0, 0x1, P2 ;  /* 0x0000000035a97211 */ /* 0x000fe200010f0eff */
[----:B------:R1:W-:Y:S01]  /*3f80*/  STL.64 [R1+0x2e0], R164 ;  /* 0x0002e0a401007387 */ /* 0x0003e20000100a00 */
[----:B------:R-:W4:Y:S01]  /*3f90*/  LDC R9, c[0x0][0x268] ;  /* 0x00009a00ff097b82 */ /* 0x000f220000000800 */
[----:B---3--:R-:W-:Y:S02]  /*3fa0*/  IMAD R11, R11, 0x2, R10 ;  /* 0x000000020b0b7824 */ /* 0x008fe400078e020a */
[----:B------:R3:W-:Y:S02]  /*3fb0*/  STL.64 [R1+0x2d8], R168 ;  /* 0x0002d8a801007387 */ /* 0x0007e40000100a00 */
[----:B------:R-:W-:Y:S01]  /*3fc0*/  IMAD R21, R21, 0x2, R11 ;  /* 0x0000000215157824 */ /* 0x000fe200078e020b */
[-C--:B0-----:R-:W-:Y:S02]  /*3fd0*/  LEA R166, P4, R51, R6.reuse, 0x1 ;  /* 0x0000000633a67211 */ /* 0x081fe400078808ff */
[----:B------:R-:W0:Y:S01]  /*3fe0*/  LDC R20, c[0x0][0x268] ;  /* 0x00009a00ff147b82 */ /* 0x000e220000000800 */
[----:B-1----:R-:W-:-:S02]  /*3ff0*/  LEA R164, P5, R52, R6, 0x1 ;  /* 0x0000000634a47211 */ /* 0x002fc400078a08ff */
[-C--:B------:R-:W-:Y:S02]  /*4000*/  LEA.HI.X.SX32 R167, R51, R0.reuse, 0x1, P4 ;  /* 0x0000000033a77211 */ /* 0x080fe400020f0eff */
[----:B------:R-:W-:-:S03]  /*4010*/  LEA.HI.X.SX32 R165, R52, R0, 0x1, P5 ;  /* 0x0000000034a57211 */ /* 0x000fc600028f0eff */
[----:B------:R-:W1:Y:S01]  /*4020*/  LDC R7, c[0x0][0x268] ;  /* 0x00009a00ff077b82 */ /* 0x000e620000000800 */
[C---:B---3--:R-:W-:Y:S01]  /*4030*/  LEA R168, P2, R47.reuse, R6, 0x1 ;  /* 0x000000062fa87211 */ /* 0x048fe200078408ff */
[----:B------:R3:W-:Y:S01]  /*4040*/  STL.64 [R1+0x2d0], R166 ;  /* 0x0002d0a601007387 */ /* 0x0007e20000100a00 */
[----:B--2---:R-:W-:Y:S01]  /*4050*/  IMAD R14, R14, 0x2, R21 ;  /* 0x000000020e0e7824 */ /* 0x004fe200078e0215 */
[----:B------:R-:W-:Y:S02]  /*4060*/  CS2R R52, SRZ ;  /* 0x0000000000347805 */ /* 0x000fe4000001ff00 */
[----:B------:R-:W-:Y:S01]  /*4070*/  LEA.HI.X.SX32 R169, R47, R0, 0x1, P2 ;  /* 0x000000002fa97211 */ /* 0x000fe200010f0eff */
[----:B------:R2:W-:Y:S01]  /*4080*/  STL.64 [R1+0x2c8], R164 ;  /* 0x0002c8a401007387 */ /* 0x0005e20000100a00 */
[----:B------:R-:W5:Y:S01]  /*4090*/  LDC R13, c[0x0][0x268] ;  /* 0x00009a00ff0d7b82 */ /* 0x000f620000000800 */
[----:B----4-:R-:W-:Y:S02]  /*40a0*/  IMAD R9, R9, 0x2, R14 ;  /* 0x0000000209097824 */ /* 0x010fe400078e020e */
[----:B------:R4:W-:Y:S01]  /*40b0*/  STL.64 [R1+0x2c0], R168 ;  /* 0x0002c0a801007387 */ /* 0x0009e20000100a00 */
[----:B---3--:R-:W-:-:S04]  /*40c0*/  LEA R166, P4, R45, R6, 0x1 ;  /* 0x000000062da67211 */ /* 0x008fc800078808ff */
[----:B------:R-:W3:Y:S01]  /*40d0*/  LDC R18, c[0x0][0x268] ;  /* 0x00009a00ff127b82 */ /* 0x000ee20000000800 */
[----:B0-----:R-:W-:Y:S01]  /*40e0*/  IMAD R20, R20, 0x2, R9 ;  /* 0x0000000214147824 */ /* 0x001fe200078e0209 */
[C---:B--2---:R-:W-:Y:S02]  /*40f0*/  LEA R164, P5, R46.reuse, R6, 0x1 ;  /* 0x000000062ea47211 */ /* 0x044fe400078a08ff */
[-C--:B------:R-:W-:Y:S02]  /*4100*/  LEA.HI.X.SX32 R167, R45, R0.reuse, 0x1, P4 ;  /* 0x000000002da77211 */ /* 0x080fe400020f0eff */
[----:B------:R-:W-:Y:S02]  /*4110*/  LEA.HI.X.SX32 R165, R46, R0, 0x1, P5 ;  /* 0x000000002ea57211 */ /* 0x000fe400028f0eff */
[----:B------:R-:W-:Y:S02]  /*4120*/  CS2R R46, SRZ ;  /* 0x00000000002e7805 */ /* 0x000fe4000001ff00 */
[----:B----4-:R-:W-:Y:S01]  /*4130*/  LEA R168, P2, R41, R6, 0x1 ;  /* 0x0000000629a87211 */ /* 0x010fe200078408ff */
[----:B------:R0:W-:Y:S01]  /*4140*/  STL.64 [R1+0x2b8], R166 ;  /* 0x0002b8a601007387 */ /* 0x0001e20000100a00 */
[----:B------:R-:W2:Y:S01]  /*4150*/  LDC R30, c[0x0][0x268] ;  /* 0x00009a00ff1e7b82 */ /* 0x000ea20000000800 */
[----:B-1----:R-:W-:Y:S01]  /*4160*/  IMAD R7, R7, 0x2, R20 ;  /* 0x0000000207077824 */ /* 0x002fe200078e0214 */
[----:B------:R-:W-:Y:S01]  /*4170*/  LEA.HI.X.SX32 R169, R41, R0, 0x1, P2 ;  /* 0x0000000029a97211 */ /* 0x000fe200010f0eff */
[----:B------:R1:W-:Y:S03]  /*4180*/  STL.64 [R1+0x2b0], R164 ;  /* 0x0002b0a401007387 */ /* 0x0003e60000100a00 */
[----:B-----5:R-:W-:Y:S01]  /*4190*/  LEA R13, R13, R7, 0x1 ;  /* 0x000000070d0d7211 */ /* 0x020fe200078e08ff */
[----:B------:R4:W-:Y:S01]  /*41a0*/  STL.64 [R1+0x2a8], R168 ;  /* 0x0002a8a801007387 */ /* 0x0009e20000100a00 */
[----:B------:R-:W5:Y:S01]  /*41b0*/  LDC R31, c[0x0][0x268] ;  /* 0x00009a00ff1f7b82 */ /* 0x000f620000000800 */
[----:B0-----:R-:W-:-:S02]  /*41c0*/  LEA R166, P4, R39, R6, 0x1 ;  /* 0x0000000627a67211 */ /* 0x001fc400078808ff */
[----:B---3--:R-:W-:Y:S01]  /*41d0*/  IMAD R18, R18, 0x2, R13 ;  /* 0x0000000212127824 */ /* 0x008fe200078e020d */
[----:B-1----:R-:W-:-:S04]  /*41e0*/  LEA R164, P5, R40, R6, 0x1 ;  /* 0x0000000628a47211 */ /* 0x002fc800078a08ff */
[----:B------:R-:W0:Y:S01]  /*41f0*/  LDC R32, c[0x0][0x268] ;  /* 0x00009a00ff207b82 */ /* 0x000e220000000800 */
[-C--:B------:R-:W-:Y:S02]  /*4200*/  LEA.HI.X.SX32 R167, R39, R0.reuse, 0x1, P4 ;  /* 0x0000000027a77211 */ /* 0x080fe400020f0eff */
[----:B------:R-:W-:Y:S02]  /*4210*/  LEA.HI.X.SX32 R165, R40, R0, 0x1, P5 ;  /* 0x0000000028a57211 */ /* 0x000fe400028f0eff */
[----:B------:R-:W-:Y:S02]  /*4220*/  CS2R R40, SRZ ;  /* 0x0000000000287805 */ /* 0x000fe4000001ff00 */
[C---:B----4-:R-:W-:Y:S01]  /*4230*/  LEA R168, P2, R35.reuse, R6, 0x1 ;  /* 0x0000000623a87211 */ /* 0x050fe200078408ff */
[----:B------:R1:W-:Y:S01]  /*4240*/  STL.64 [R1+0x2a0], R166 ;  /* 0x0002a0a601007387 */ /* 0x0003e20000100a00 */
[----:B------:R-:W3:Y:S02]  /*4250*/  LDC R36, c[0x0][0x268] ;  /* 0x00009a00ff247b82 */ /* 0x000ee40000000800 */
[----:B------:R-:W-:Y:S01]  /*4260*/  LEA.HI.X.SX32 R169, R35, R0, 0x1, P2 ;  /* 0x0000000023a97211 */ /* 0x000fe200010f0eff */
[----:B------:R4:W-:Y:S04]  /*4270*/  STL.64 [R1+0x298], R164 ;  /* 0x000298a401007387 */ /* 0x0009e80000100a00 */
[----:B------:R2:W-:Y:S01]  /*4280*/  STL.64 [R1+0x290], R168 ;  /* 0x000290a801007387 */ /* 0x0005e20000100a00 */
[----:B------:R-:W3:Y:S01]  /*4290*/  LDC R37, c[0x0][0x268] ;  /* 0x00009a00ff257b82 */ /* 0x000ee20000000800 */
[----:B-1----:R-:W-:-:S02]  /*42a0*/  LEA R166, P4, R33, R6, 0x1 ;  /* 0x0000000621a67211 */ /* 0x002fc400078808ff */
[----:B----4-:R-:W-:Y:S02]  /*42b0*/  LEA R164, P5, R34, R6, 0x1 ;  /* 0x0000000622a47211 */ /* 0x010fe400078a08ff */
[----:B------:R-:W-:-:S03]  /*42c0*/  LEA.HI.X.SX32 R167, R33, R0, 0x1, P4 ;  /* 0x0000000021a77211 */ /* 0x000fc600020f0eff */
[----:B------:R-:W1:Y:S01]  /*42d0*/  LDC R38, c[0x0][0x268] ;  /* 0x00009a00ff267b82 */ /* 0x000e620000000800 */
[----:B------:R-:W-:Y:S02]  /*42e0*/  LEA.HI.X.SX32 R165, R34, R0, 0x1, P5 ;  /* 0x0000000022a57211 */ /* 0x000fe400028f0eff */
[----:B------:R-:W-:Y:S02]  /*42f0*/  CS2R R34, SRZ ;  /* 0x0000000000227805 */ /* 0x000fe4000001ff00 */
[C---:B--2---:R-:W-:Y:S01]  /*4300*/  LEA R168, P2, R29.reuse, R6, 0x1 ;  /* 0x000000061da87211 */ /* 0x044fe200078408ff */
[----:B------:R2:W-:Y:S03]  /*4310*/  STL.64 [R1+0x288], R166 ;  /* 0x000288a601007387 */ /* 0x0005e60000100a00 */
[----:B------:R-:W-:Y:S01]  /*4320*/  LEA.HI.X.SX32 R169, R29, R0, 0x1, P2 ;  /* 0x000000001da97211 */ /* 0x000fe200010f0eff */
[----:B------:R4:W-:Y:S01]  /*4330*/  STL.64 [R1+0x280], R164 ;  /* 0x000280a401007387 */ /* 0x0009e20000100a00 */
[----:B------:R-:W1:Y:S03]  /*4340*/  LDC R42, c[0x0][0x268] ;  /* 0x00009a00ff2a7b82 */ /* 0x000e660000000800 */
[----:B------:R5:W-:Y:S01]  /*4350*/  STL.64 [R1+0x278], R168 ;  /* 0x000278a801007387 */ /* 0x000be20000100a00 */
[----:B--2---:R-:W-:-:S04]  /*4360*/  LEA R166, P4, R27, R6, 0x1 ;  /* 0x000000061ba67211 */ /* 0x004fc800078808ff */
[----:B------:R-:W2:Y:S01]  /*4370*/  LDC R43, c[0x0][0x268] ;  /* 0x00009a00ff2b7b82 */ /* 0x000ea20000000800 */
[C---:B----4-:R-:W-:Y:S02]  /*4380*/  LEA R164, P5, R28.reuse, R6, 0x1 ;  /* 0x000000061ca47211 */ /* 0x050fe400078a08ff */
[-C--:B------:R-:W-:Y:S02]  /*4390*/  LEA.HI.X.SX32 R167, R27, R0.reuse, 0x1, P4 ;  /* 0x000000001ba77211 */ /* 0x080fe400020f0eff */
[----:B------:R-:W-:-:S03]  /*43a0*/  LEA.HI.X.SX32 R165, R28, R0, 0x1, P5 ;  /* 0x000000001ca57211 */ /* 0x000fc600028f0eff */
[----:B------:R-:W4:Y:S01]  /*43b0*/  LDC R44, c[0x0][0x268] ;  /* 0x00009a00ff2c7b82 */ /* 0x000f220000000800 */
[C---:B-----5:R-:W-:Y:S01]  /*43c0*/  LEA R168, P2, R8.reuse, R6, 0x1 ;  /* 0x0000000608a87211 */ /* 0x060fe200078408ff */
[----:B------:R5:W-:Y:S01]  /*43d0*/  STL.64 [R1+0x270], R166 ;  /* 0x000270a601007387 */ /* 0x000be20000100a00 */
[----:B------:R-:W-:Y:S02]  /*43e0*/  CS2R R28, SRZ ;  /* 0x00000000001c7805 */ /* 0x000fe4000001ff00 */
[----:B------:R-:W-:Y:S01]  /*43f0*/  LEA.HI.X.SX32 R169, R8, R0, 0x1, P2 ;  /* 0x0000000008a97211 */ /* 0x000fe200010f0eff */
[----:B------:R0:W-:Y:S01]  /*4400*/  STL.64 [R1+0x268], R164 ;  /* 0x000268a401007387 */ /* 0x0001e20000100a00 */
[----:B------:R-:W-:Y:S01]  /*4410*/  IMAD R8, R30, 0x2, R18 ;  /* 0x000000021e087824 */ /* 0x000fe200078e0212 */
[----:B------:R-:W4:Y:S02]  /*4420*/  LDC R48, c[0x0][0x268] ;  /* 0x00009a00ff307b82 */ /* 0x000f240000000800 */
[----:B------:R3:W-:Y:S01]  /*4430*/  STL.64 [R1+0x260], R168 ;  /* 0x000260a801007387 */ /* 0x0007e20000100a00 */
[----:B-----5:R-:W-:-:S05]  /*4440*/  LEA R166, P4, R2, R6, 0x1 ;  /* 0x0000000602a67211 */ /* 0x020fca00078808ff */
[----:B------:R-:W5:Y:S01]  /*4450*/  LDC R49, c[0x0][0x268] ;  /* 0x00009a00ff317b82 */ /* 0x000f620000000800 */
[----:B0-----:R-:W-:Y:S02]  /*4460*/  LEA R164, P5, R26, R6, 0x1 ;  /* 0x000000061aa47211 */ /* 0x001fe400078a08ff */
[-C--:B------:R-:W-:Y:S01]  /*4470*/  LEA.HI.X.SX32 R167, R2, R0.reuse, 0x1, P4 ;  /* 0x0000000002a77211 */ /* 0x080fe200020f0eff */
[----:B------:R-:W-:Y:S01]  /*4480*/  IMAD R2, R31, 0x2, R8 ;  /* 0x000000021f027824 */ /* 0x000fe200078e0208 */
[----:B------:R-:W-:Y:S02]  /*4490*/  LEA.HI.X.SX32 R165, R26, R0, 0x1, P5 ;  /* 0x000000001aa57211 */ /* 0x000fe400028f0eff */
[----:B------:R-:W-:Y:S02]  /*44a0*/  CS2R R26, SRZ ;  /* 0x00000000001a7805 */ /* 0x000fe4000001ff00 */
[----:B---3--:R-:W-:Y:S01]  /*44b0*/  LEA R168, P2, R17, R6, 0x1 ;  /* 0x0000000611a87211 */ /* 0x008fe200078408ff */
[----:B------:R0:W-:Y:S01]  /*44c0*/  STL.64 [R1+0x258], R166 ;  /* 0x000258a601007387 */ /* 0x0001e20000100a00 */
[----:B------:R-:W3:Y:S01]  /*44d0*/  LDC R50, c[0x0][0x268] ;  /* 0x00009a00ff327b82 */ /* 0x000ee20000000800 */
[----:B------:R-:W-:-:S02]  /*44e0*/  CS2R R30, SRZ ;  /* 0x00000000001e7805 */ /* 0x000fc4000001ff00 */
[----:B------:R-:W-:Y:S01]  /*44f0*/  LEA.HI.X.SX32 R169, R17, R0, 0x1, P2 ;  /* 0x0000000011a97211 */ /* 0x000fe200010f0eff */
[----:B------:R1:W-:Y:S01]  /*4500*/  STL.64 [R1+0x250], R164 ;  /* 0x000250a401007387 */ /* 0x0003e20000100a00 */
[----:B------:R-:W-:Y:S01]  /*4510*/  IMAD R17, R32, 0x2, R2 ;  /* 0x0000000220117824 */ /* 0x000fe200078e0202 */
[----:B------:R-:W-:Y:S02]  /*4520*/  CS2R R32, SRZ ;  /* 0x0000000000207805 */ /* 0x000fe4000001ff00 */
[----:B------:R2:W-:Y:S01]  /*4530*/  STL.64 [R1+0x248], R168 ;  /* 0x000248a801007387 */ /* 0x0005e20000100a00 */
[----:B------:R-:W3:Y:S01]  /*4540*/  LDC R54, c[0x0][0x268] ;  /* 0x00009a00ff367b82 */ /* 0x000ee20000000800 */
[-C--:B0-----:R-:W-:Y:S02]  /*4550*/  LEA R166, P4, R12, R6.reuse, 0x1 ;  /* 0x000000060ca67211 */ /* 0x081fe400078808ff */
[----:B-1----:R-:W-:-:S05]  /*4560*/  LEA R164, P5, R23, R6, 0x1 ;  /* 0x0000000617a47211 */ /* 0x002fca00078a08ff */
[----:B------:R-:W0:Y:S01]  /*4570*/  LDC R55, c[0x0][0x268] ;  /* 0x00009a00ff377b82 */ /* 0x000e220000000800 */
[-C--:B------:R-:W-:Y:S01]  /*4580*/  LEA.HI.X.SX32 R167, R12, R0.reuse, 0x1, P4 ;  /* 0x000000000ca77211 */ /* 0x080fe200020f0eff */
[----:B------:R-:W-:Y:S01]  /*4590*/  IMAD R12, R36, 0x2, R17 ;  /* 0x00000002240c7824 */ /* 0x000fe200078e0211 */
[----:B------:R-:W-:Y:S02]  /*45a0*/  LEA.HI.X.SX32 R165, R23, R0, 0x1, P5 ;  /* 0x0000000017a57211 */ /* 0x000fe400028f0eff */
[C---:B--2---:R-:W-:Y:S01]  /*45b0*/  LEA R168, P2, R5.reuse, R6, 0x1 ;  /* 0x0000000605a87211 */ /* 0x044fe200078408ff */
[----:B------:R1:W-:Y:S02]  /*45c0*/  STL.64 [R1+0x240], R166 ;  /* 0x000240a601007387 */ /* 0x0003e40000100a00 */
[----:B------:R-:W2:Y:S01]  /*45d0*/  LDC R56, c[0x0][0x268] ;  /* 0x00009a00ff387b82 */ /* 0x000ea20000000800 */
[----:B------:R-:W-:Y:S01]  /*45e0*/  LEA.HI.X.SX32 R169, R5, R0, 0x1, P2 ;  /* 0x0000000005a97211 */ /* 0x000fe200010f0eff */
[----:B------:R4:W-:Y:S01]  /*45f0*/  STL.64 [R1+0x238], R164 ;  /* 0x000238a401007387 */ /* 0x0009e20000100a00 */
[----:B------:R-:W-:Y:S01]  /*4600*/  IMAD R5, R37, 0x2, R12 ;  /* 0x0000000225057824 */ /* 0x000fe200078e020c */
[----:B------:R-:W-:-:S02]  /*4610*/  CS2R R36, SRZ ;  /* 0x0000000000247805 */ /* 0x000fc4000001ff00 */
[----:B------:R5:W-:Y:S02]  /*4620*/  STL.64 [R1+0x230], R168 ;  /* 0x000230a801007387 */ /* 0x000be40000100a00 */
[----:B------:R-:W2:Y:S01]  /*4630*/  LDC R60, c[0x0][0x268] ;  /* 0x00009a00ff3c7b82 */ /* 0x000ea20000000800 */
[CC--:B-1----:R-:W-:Y:S02]  /*4640*/  LEA R166, P4, R15.reuse, R6.reuse, 0x1 ;  /* 0x000000060fa67211 */ /* 0x0c2fe400078808ff */
[----:B----4-:R-:W-:Y:S02]  /*4650*/  LEA R164, P5, R22, R6, 0x1 ;  /* 0x0000000616a47211 */ /* 0x010fe400078a08ff */
[-C--:B------:R-:W-:Y:S01]  /*4660*/  LEA.HI.X.SX32 R167, R15, R0.reuse, 0x1, P4 ;  /* 0x000000000fa77211 */ /* 0x080fe200020f0eff */
[----:B------:R-:W-:Y:S01]  /*4670*/  IMAD R15, R38, 0x2, R5 ;  /* 0x00000002260f7824 */ /* 0x000fe200078e0205 */
[----:B------:R-:W-:Y:S01]  /*4680*/  LEA.HI.X.SX32 R165, R22, R0, 0x1, P5 ;  /* 0x0000000016a57211 */ /* 0x000fe200028f0eff */
[----:B------:R-:W1:Y:S01]  /*4690*/  LDC R61, c[0x0][0x268] ;  /* 0x00009a00ff3d7b82 */ /* 0x000e620000000800 */
[----:B-----5:R-:W-:Y:S01]  /*46a0*/  LEA R168, P2, R10, R6, 0x1 ;  /* 0x000000060aa87211 */ /* 0x020fe200078408ff */
[----:B------:R4:W-:Y:S01]  /*46b0*/  STL.64 [R1+0x228], R166 ;  /* 0x000228a601007387 */ /* 0x0009e20000100a00 */
[----:B------:R-:W-:-:S02]  /*46c0*/  CS2R R38, SRZ ;  /* 0x0000000000267805 */ /* 0x000fc4000001ff00 */
[----:B------:R-:W-:Y:S01]  /*46d0*/  LEA.HI.X.SX32 R169, R10, R0, 0x1, P2 ;  /* 0x000000000aa97211 */ /* 0x000fe200010f0eff */
[----:B------:R5:W-:Y:S01]  /*46e0*/  STL.64 [R1+0x220], R164 ;  /* 0x000220a401007387 */ /* 0x000be20000100a00 */
[----:B------:R-:W-:Y:S01]  /*46f0*/  IMAD R10, R42, 0x2, R15 ;  /* 0x000000022a0a7824 */ /* 0x000fe200078e020f */
[----:B------:R-:W1:Y:S02]  /*4700*/  LDC R62, c[0x0][0x268] ;  /* 0x00009a00ff3e7b82 */ /* 0x000e640000000800 */
[----:B------:R-:W-:Y:S01]  /*4710*/  STL.64 [R1+0x218], R168 ;  /* 0x000218a801007387 */ /* 0x000fe20000100a00 */
[----:B----4-:R-:W-:-:S05]  /*4720*/  LEA R166, P4, R11, R6, 0x1 ;  /* 0x000000060ba67211 */ /* 0x010fca00078808ff */
[----:B------:R-:W4:Y:S01]  /*4730*/  LDC R66, c[0x0][0x268] ;  /* 0x00009a00ff427b82 */ /* 0x000f220000000800 */
[----:B-----5:R-:W-:Y:S02]  /*4740*/  LEA R164, P5, R21, R6, 0x1 ;  /* 0x0000000615a47211 */ /* 0x020fe400078a08ff */
[-C--:B------:R-:W-:Y:S01]  /*4750*/  LEA.HI.X.SX32 R167, R11, R0.reuse, 0x1, P4 ;  /* 0x000000000ba77211 */ /* 0x080fe200020f0eff */
[----:B------:R-:W-:Y:S01]  /*4760*/  IMAD R11, R43, 0x2, R10 ;  /* 0x000000022b0b7824 */ /* 0x000fe200078e020a */
[----:B------:R-:W-:Y:S02]  /*4770*/  LEA.HI.X.SX32 R165, R21, R0, 0x1, P5 ;  /* 0x0000000015a57211 */ /* 0x000fe400028f0eff */
[----:B------:R-:W-:Y:S02]  /*4780*/  CS2R R42, SRZ ;  /* 0x00000000002a7805 */ /* 0x000fe4000001ff00 */
[C---:B------:R-:W-:Y:S01]  /*4790*/  LEA R22, P5, R20.reuse, R6, 0x1 ;  /* 0x0000000614167211 */ /* 0x040fe200078a08ff */
[----:B------:R5:W-:Y:S01]  /*47a0*/  STL.64 [R1+0x210], R166 ;  /* 0x000210a601007387 */ /* 0x000be20000100a00 */
[----:B------:R-:W4:Y:S02]  /*47b0*/  LDC R67, c[0x0][0x268] ;  /* 0x00009a00ff437b82 */ /* 0x000f240000000800 */
[----:B------:R-:W-:Y:S01]  /*47c0*/  LEA.HI.X.SX32 R23, R20, R0, 0x1, P5 ;  /* 0x0000000014177211 */ /* 0x000fe200028f0eff */
[----:B------:R3:W-:Y:S05]  /*47d0*/  STL.64 [R1+0x208], R164 ;  /* 0x000208a401007387 */ /* 0x0007ea0000100a00 */
[----:B------:R-:W4:Y:S01]  /*47e0*/  LDC R68, c[0x0][0x268] ;  /* 0x00009a00ff447b82 */ /* 0x000f220000000800 */
[----:B-----5:R-:W-:-:S02]  /*47f0*/  LEA R166, P2, R14, R6, 0x1 ;  /* 0x000000060ea67211 */ /* 0x020fc400078408ff */
[----:B---3--:R-:W-:-:S05]  /*4800*/  LEA R164, P4, R9, R6, 0x1 ;  /* 0x0000000609a47211 */ /* 0x008fca00078808ff */
[----:B------:R-:W3:Y:S01]  /*4810*/  LDC R72, c[0x0][0x268] ;  /* 0x00009a00ff487b82 */ /* 0x000ee20000000800 */
[-C--:B------:R-:W-:Y:S01]  /*4820*/  LEA.HI.X.SX32 R167, R14, R0.reuse, 0x1, P2 ;  /* 0x000000000ea77211 */ /* 0x080fe200010f0eff */
[----:B------:R-:W-:Y:S01]  /*4830*/  IMAD R14, R44, 0x2, R11 ;  /* 0x000000022c0e7824 */ /* 0x000fe200078e020b */
[----:B------:R-:W-:Y:S02]  /*4840*/  LEA.HI.X.SX32 R165, R9, R0, 0x1, P4 ;  /* 0x0000000009a57211 */ /* 0x000fe400020f0eff */
[----:B------:R-:W-:Y:S01]  /*4850*/  CS2R R44, SRZ ;  /* 0x00000000002c7805 */ /* 0x000fe2000001ff00 */
[----:B------:R5:W-:Y:S01]  /*4860*/  STL.64 [R1+0x200], R166 ;  /* 0x000200a601007387 */ /* 0x000be20000100a00 */
[----:B------:R-:W-:Y:S01]  /*4870*/  IMAD R9, R48, 0x2, R14 ;  /* 0x0000000230097824 */ /* 0x000fe200078e020e */
[----:B------:R-:W3:Y:S02]  /*4880*/  LDC R73, c[0x0][0x268] ;  /* 0x00009a00ff497b82 */ /* 0x000ee40000000800 */
[----:B------:R0:W-:Y:S04]  /*4890*/  STL.64 [R1+0x1f8], R164 ;  /* 0x0001f8a401007387 */ /* 0x0001e80000100a00 */
[----:B------:R2:W-:Y:S02]  /*48a0*/  STL.64 [R1+0x1f0], R22 ;  /* 0x0001f01601007387 */ /* 0x0005e40000100a00 */
[----:B------:R-:W3:Y:S01]  /*48b0*/  LDC R74, c[0x0][0x268] ;  /* 0x00009a00ff4a7b82 */ /* 0x000ee20000000800 */
[----:B-----5:R-:W-:-:S02]  /*48c0*/  LEA R166, P2, R7, R6, 0x1 ;  /* 0x0000000607a67211 */ /* 0x020fc400078408ff */
[----:B0-----:R-:W-:Y:S02]  /*48d0*/  LEA R164, P4, R13, R6, 0x1 ;  /* 0x000000060da47211 */ /* 0x001fe400078808ff */
[----:B------:R-:W-:Y:S01]  /*48e0*/  LEA.HI.X.SX32 R167, R7, R0, 0x1, P2 ;  /* 0x0000000007a77211 */ /* 0x000fe200010f0eff */
[----:B------:R-:W-:Y:S01]  /*48f0*/  IMAD R7, R49, 0x2, R9 ;  /* 0x0000000231077824 */ /* 0x000fe200078e0209 */
[C---:B--2---:R-:W-:Y:S02]  /*4900*/  LEA R22, P5, R18.reuse, R6, 0x1 ;  /* 0x0000000612167211 */ /* 0x044fe400078a08ff */
[----:B------:R-:W-:Y:S02]  /*4910*/  CS2R R48, SRZ ;  /* 0x0000000000307805 */ /* 0x000fe4000001ff00 */
[-C--:B------:R-:W-:Y:S01]  /*4920*/  LEA.HI.X.SX32 R165, R13, R0.reuse, 0x1, P4 ;  /* 0x000000000da57211 */ /* 0x080fe200020f0eff */
[----:B------:R0:W-:Y:S01]  /*4930*/  STL.64 [R1+0x1e8], R166 ;  /* 0x0001e8a601007387 */ /* 0x0001e20000100a00 */
[----:B------:R-:W-:Y:S01]  /*4940*/  LEA.HI.X.SX32 R23, R18, R0, 0x1, P5 ;  /* 0x0000000012177211 */ /* 0x000fe200028f0eff */
[----:B------:R-:W-:Y:S01]  /*4950*/  IMAD R13, R50, 0x2, R7 ;  /* 0x00000002320d7824 */ /* 0x000fe200078e0207 */
[----:B------:R-:W-:Y:S01]  /*4960*/  CS2R R50, SRZ ;  /* 0x0000000000327805 */ /* 0x000fe2000001ff00 */
[----:B------:R2:W-:Y:S01]  /*4970*/  STL.64 [R1+0x1e0], R164 ;  /* 0x0001e0a401007387 */ /* 0x0005e20000100a00 */
[----:B------:R-:W-:-:S03]  /*4980*/  IMAD R18, R19, 0x3b, RZ ;  /* 0x0000003b13127824 */ /* 0x000fc600078e02ff */
[----:B------:R5:W-:Y:S02]  /*4990*/  STL.64 [R1+0x1d8], R22 ;  /* 0x0001d81601007387 */ /* 0x000be40000100a00 */
[----:B------:R-:W-:Y:S02]  /*49a0*/  LEA.HI.X.SX32 R159, R18, R153, 0x1, P0 ;  /* 0x00000099129f7211 */ /* 0x000fe400000f0eff */
[-C--:B0-----:R-:W-:Y:S02]  /*49b0*/  LEA R166, P2, R8, R6.reuse, 0x1 ;  /* 0x0000000608a67211 */ /* 0x081fe400078408ff */
[----:B--2---:R-:W-:Y:S02]  /*49c0*/  LEA R164, P4, R2, R6, 0x1 ;  /* 0x0000000602a47211 */ /* 0x004fe400078808ff */
[----:B------:R-:W-:Y:S02]  /*49d0*/  LEA.HI.X.SX32 R167, R8, R0, 0x1, P2 ;  /* 0x0000000008a77211 */ /* 0x000fe400010f0eff */
[----:B-----5:R-:W-:-:S02]  /*49e0*/  LEA R22, P5, R17, R6, 0x1 ;  /* 0x0000000611167211 */ /* 0x020fc400078a08ff */
[-C--:B------:R-:W-:Y:S01]  /*49f0*/  LEA.HI.X.SX32 R165, R2, R0.reuse, 0x1, P4 ;  /* 0x0000000002a57211 */ /* 0x080fe200020f0eff */
[----:B------:R0:W-:Y:S01]  /*4a00*/  STL.64 [R1+0x1d0], R166 ;  /* 0x0001d0a601007387 */ /* 0x0001e20000100a00 */
[----:B------:R-:W-:Y:S01]  /*4a10*/  LEA.HI.X.SX32 R23, R17, R0, 0x1, P5 ;  /* 0x0000000011177211 */ /* 0x000fe200028f0eff */
[----:B------:R-:W-:Y:S01]  /*4a20*/  IMAD R17, R19, 0x3a, RZ ;  /* 0x0000003a13117824 */ /* 0x000fe200078e02ff */
[----:B------:R-:W-:Y:S01]  /*4a30*/  LEA R8, R54, R13, 0x1 ;  /* 0x0000000d36087211 */ /* 0x000fe200078e08ff */
[----:B------:R2:W-:Y:S03]  /*4a40*/  STL.64 [R1+0x1c8], R164 ;  /* 0x0001c8a401007387 */ /* 0x0005e60000100a00 */
[----:B------:R-:W-:Y:S01]  /*4a50*/  LEA.HI.X.SX32 R161, R17, R153, 0x1, P3 ;  /* 0x0000009911a17211 */ /* 0x000fe200018f0eff */
[----:B------:R5:W-:Y:S01]  /*4a60*/  STL.64 [R1+0x1c0], R22 ;  /* 0x0001c01601007387 */ /* 0x000be20000100a00 */
[----:B------:R-:W-:Y:S01]  /*4a70*/  IMAD R2, R55, 0x2, R8 ;  /* 0x0000000237027824 */ /* 0x000fe200078e0208 */
[----:B------:R-:W-:-:S02]  /*4a80*/  CS2R R54, SRZ ;  /* 0x0000000000367805 */ /* 0x000fc4000001ff00 */
[CC--:B0-----:R-:W-:Y:S02]  /*4a90*/  LEA R166, P2, R12.reuse, R6.reuse, 0x1 ;  /* 0x000000060ca67211 */ /* 0x0c1fe400078408ff */
[----:B--2---:R-:W-:Y:S02]  /*4aa0*/  LEA R164, P4, R5, R6, 0x1 ;  /* 0x0000000605a47211 */ /* 0x004fe400078808ff */
[----:B------:R-:W-:Y:S01]  /*4ab0*/  LEA.HI.X.SX32 R167, R12, R0, 0x1, P2 ;  /* 0x000000000ca77211 */ /* 0x000fe200010f0eff */
[----:B------:R-:W-:Y:S01]  /*4ac0*/  IMAD R12, R56, 0x2, R2 ;  /* 0x00000002380c7824 */ /* 0x000fe200078e0202 */
[----:B-----5:R-:W-:Y:S02]  /*4ad0*/  LEA R22, P5, R15, R6, 0x1 ;  /* 0x000000060f167211 */ /* 0x020fe400078a08ff */
[----:B------:R-:W-:Y:S02]  /*4ae0*/  CS2R R56, SRZ ;  /* 0x0000000000387805 */ /* 0x000fe4000001ff00 */
[-C--:B------:R-:W-:Y:S01]  /*4af0*/  LEA.HI.X.SX32 R165, R5, R0.reuse, 0x1, P4 ;  /* 0x0000000005a57211 */ /* 0x080fe200020f0eff */
[----:B------:R0:W-:Y:S01]  /*4b00*/  STL.64 [R1+0x1b8], R166 ;  /* 0x0001b8a601007387 */ /* 0x0001e20000100a00 */
[----:B------:R-:W-:Y:S01]  /*4b10*/  LEA.HI.X.SX32 R23, R15, R0, 0x1, P5 ;  /* 0x000000000f177211 */ /* 0x000fe200028f0eff */
[----:B------:R-:W-:-:S02]  /*4b20*/  IMAD R5, R60, 0x2, R12 ;  /* 0x000000023c057824 */ /* 0x000fc400078e020c */
[----:B------:R2:W-:Y:S04]  /*4b30*/  STL.64 [R1+0x1b0], R164 ;  /* 0x0001b0a401007387 */ /* 0x0005e80000100a00 */
[----:B------:R5:W-:Y:S01]  /*4b40*/  STL.64 [R1+0x1a8], R22 ;  /* 0x0001a81601007387 */ /* 0x000be20000100a00 */
[CC--:B0-----:R-:W-:Y:S02]  /*4b50*/  LEA R166, P2, R10.reuse, R6.reuse, 0x1 ;  /* 0x000000060aa67211 */ /* 0x0c1fe400078408ff */
[----:B--2---:R-:W-:Y:S02]  /*4b60*/  LEA R164, P4, R11, R6, 0x1 ;  /* 0x000000060ba47211 */ /* 0x004fe400078808ff */
[----:B------:R-:W-:Y:S01]  /*4b70*/  LEA.HI.X.SX32 R167, R10, R0, 0x1, P2 ;  /* 0x000000000aa77211 */ /* 0x000fe200010f0eff */
[----:B-1----:R-:W-:Y:S01]  /*4b80*/  IMAD R10, R61, 0x2, R5 ;  /* 0x000000023d0a7824 */ /* 0x002fe200078e0205 */
[----:B-----5:R-:W-:-:S02]  /*4b90*/  LEA R22, P5, R14, R6, 0x1 ;  /* 0x000000060e167211 */ /* 0x020fc400078a08ff */
[----:B------:R-:W-:Y:S02]  /*4ba0*/  CS2R R60, SRZ ;  /* 0x00000000003c7805 */ /* 0x000fe4000001ff00 */
[-C--:B------:R-:W-:Y:S01]  /*4bb0*/  LEA.HI.X.SX32 R165, R11, R0.reuse, 0x1, P4 ;  /* 0x000000000ba57211 */ /* 0x080fe200020f0eff */
[----:B------:R0:W-:Y:S01]  /*4bc0*/  STL.64 [R1+0x1a0], R166 ;  /* 0x0001a0a601007387 */ /* 0x0001e20000100a00 */
[----:B------:R-:W-:Y:S01]  /*4bd0*/  LEA.HI.X.SX32 R23, R14, R0, 0x1, P5 ;  /* 0x000000000e177211 */ /* 0x000fe200028f0eff */
[----:B------:R-:W-:Y:S02]  /*4be0*/  IMAD R11, R62, 0x2, R10 ;  /* 0x000000023e0b7824 */ /* 0x000fe400078e020a */
[----:B------:R1:W-:Y:S01]  /*4bf0*/  STL.64 [R1+0x198], R164 ;  /* 0x000198a401007387 */ /* 0x0003e20000100a00 */
[----:B------:R-:W-:-:S03]  /*4c00*/  IMAD R62, R19, 0x3e, RZ ;  /* 0x0000003e133e7824 */ /* 0x000fc600078e02ff */
[----:B------:R2:W-:Y:S01]  /*4c10*/  STL.64 [R1+0x190], R22 ;  /* 0x0001901601007387 */ /* 0x0005e20000100a00 */
[-C--:B0-----:R-:W-:Y:S02]  /*4c20*/  LEA R166, P2, R9, R6.reuse, 0x1 ;  /* 0x0000000609a67211 */ /* 0x081fe400078408ff */
[----:B-1----:R-:W-:Y:S02]  /*4c30*/  LEA R164, P4, R7, R6, 0x1 ;  /* 0x0000000607a47211 */ /* 0x002fe400078808ff */
[----:B------:R-:W-:Y:S01]  /*4c40*/  LEA.HI.X.SX32 R167, R9, R0, 0x1, P2 ;  /* 0x0000000009a77211 */ /* 0x000fe200010f0eff */
[----:B----4-:R-:W-:Y:S01]  /*4c50*/  IMAD R9, R66, 0x2, R11 ;  /* 0x0000000242097824 */ /* 0x010fe200078e020b */
[----:B--2---:R-:W-:Y:S02]  /*4c60*/  LEA R22, P5, R13, R6, 0x1 ;  /* 0x000000060d167211 */ /* 0x004fe400078a08ff */
[-C--:B------:R-:W-:Y:S01]  /*4c70*/  LEA.HI.X.SX32 R165, R7, R0.reuse, 0x1, P4 ;  /* 0x0000000007a57211 */ /* 0x080fe200020f0eff */
[----:B------:R-:W-:Y:S01]  /*4c80*/  STL.64 [R1+0x188], R166 ;  /* 0x000188a601007387 */ /* 0x000fe20000100a00 */
[----:B------:R-:W-:Y:S01]  /*4c90*/  LEA.HI.X.SX32 R23, R13, R0, 0x1, P5 ;  /* 0x000000000d177211 */ /* 0x000fe200028f0eff */
[----:B------:R-:W-:Y:S01]  /*4ca0*/  IMAD R7, R67, 0x2, R9 ;  /* 0x0000000243077824 */ /* 0x000fe200078e0209 */
[----:B------:R-:W-:Y:S01]  /*4cb0*/  LEA R14, P5, R12, R6, 0x1 ;  /* 0x000000060c0e7211 */ /* 0x000fe200078a08ff */
[----:B------:R0:W-:Y:S01]  /*4cc0*/  STL.64 [R1+0x180], R164 ;  /* 0x000180a401007387 */ /* 0x0001e20000100a00 */
[----:B------:R-:W-:-:S02]  /*4cd0*/  CS2R R66, SRZ ;  /* 0x0000000000427805 */ /* 0x000fc4000001ff00 */
[----:B------:R-:W-:Y:S01]  /*4ce0*/  LEA.HI.X.SX32 R15, R12, R0, 0x1, P5 ;  /* 0x000000000c0f7211 */ /* 0x000fe200028f0eff */
[----:B------:R1:W-:Y:S01]  /*4cf0*/  STL.64 [R1+0x178], R22 ;  /* 0x0001781601007387 */ /* 0x0003e20000100a00 */
[-C--:B0-----:R-:W-:Y:S02]  /*4d00*/  LEA R164, P2, R8, R6.reuse, 0x1 ;  /* 0x0000000608a47211 */ /* 0x081fe400078408ff */
[----:B-1----:R-:W-:Y:S02]  /*4d10*/  LEA R22, P4, R2, R6, 0x1 ;  /* 0x0000000602167211 */ /* 0x002fe400078808ff */
[-C--:B------:R-:W-:Y:S01]  /*4d20*/  LEA.HI.X.SX32 R165, R8, R0.reuse, 0x1, P2 ;  /* 0x0000000008a57211 */ /* 0x080fe200010f0eff */
[----:B------:R-:W-:Y:S01]  /*4d30*/  IMAD R8, R68, 0x2, R7 ;  /* 0x0000000244087824 */ /* 0x000fe200078e0207 */
[----:B------:R-:W-:Y:S02]  /*4d40*/  LEA.HI.X.SX32 R23, R2, R0, 0x1, P4 ;  /* 0x0000000002177211 */ /* 0x000fe400020f0eff */
[----:B------:R-:W-:Y:S01]  /*4d50*/  CS2R R68, SRZ ;  /* 0x0000000000447805 */ /* 0x000fe2000001ff00 */
[----:B------:R0:W-:Y:S01]  /*4d60*/  STL.64 [R1+0x170], R164 ;  /* 0x000170a401007387 */ /* 0x0001e20000100a00 */
[----:B---3--:R-:W-:-:S03]  /*4d70*/  IMAD R2, R72, 0x2, R8 ;  /* 0x0000000248027824 */ /* 0x008fc600078e0208 */
[----:B------:R1:W-:Y:S04]  /*4d80*/  STL.64 [R1+0x168], R22 ;  /* 0x0001681601007387 */ /* 0x0003e80000100a00 */
[----:B------:R2:W-:Y:S01]  /*4d90*/  STL.64 [R1+0x160], R14 ;  /* 0x0001600e01007387 */ /* 0x0005e20000100a00 */
[----:B0-----:R-:W-:-:S04]  /*4da0*/  LEA R164, P2, R5, R6, 0x1 ;  /* 0x0000000605a47211 */ /* 0x001fc800078408ff */
[----:B------:R-:W-:Y:S01]  /*4db0*/  LEA.HI.X.SX32 R165, R5, R0, 0x1, P2 ;  /* 0x0000000005a57211 */ /* 0x000fe200010f0eff */
[----:B------:R-:W-:Y:S01]  /*4dc0*/  IMAD R5, R73, 0x2, R2 ;  /* 0x0000000249057824 */ /* 0x000fe200078e0202 */
[CC--:B-1----:R-:W-:Y:S02]  /*4dd0*/  LEA R22, P4, R10.reuse, R6.reuse, 0x1 ;  /* 0x000000060a167211 */ /* 0x0c2fe400078808ff */
[----:B------:R-:W-:Y:S02]  /*4de0*/  CS2R R72, SRZ ;  /* 0x0000000000487805 */ /* 0x000fe4000001ff00 */
[C---:B--2---:R-:W-:Y:S01]  /*4df0*/  LEA R14, P5, R11.reuse, R6, 0x1 ;  /* 0x000000060b0e7211 */ /* 0x044fe200078a08ff */
[----:B------:R-:W-:Y:S01]  /*4e00*/  STL.64 [R1+0x158], R164 ;  /* 0x000158a401007387 */ /* 0x000fe20000100a00 */
[-C--:B------:R-:W-:Y:S01]  /*4e10*/  LEA.HI.X.SX32 R23, R10, R0.reuse, 0x1, P4 ;  /* 0x000000000a177211 */ /* 0x080fe200020f0eff */
[----:B------:R-:W-:Y:S01]  /*4e20*/  IMAD R10, R74, 0x2, R5 ;  /* 0x000000024a0a7824 */ /* 0x000fe200078e0205 */
[----:B------:R-:W-:-:S02]  /*4e30*/  LEA.HI.X.SX32 R15, R11, R0, 0x1, P5 ;  /* 0x000000000b0f7211 */ /* 0x000fc400028f0eff */
[----:B------:R-:W-:Y:S02]  /*4e40*/  CS2R R74, SRZ ;  /* 0x00000000004a7805 */ /* 0x000fe4000001ff00 */
[----:B------:R-:W-:Y:S02]  /*4e50*/  LEA R12, P5, R8, R6, 0x1 ;  /* 0x00000006080c7211 */ /* 0x000fe400078a08ff */
[----:B------:R-:W-:Y:S01]  /*4e60*/  LOP3.LUT R11, R4, 0x30, RZ, 0x3c, !PT ;  /* 0x00000030040b7812 */ /* 0x000fe200078e3cff */
[----:B------:R0:W-:Y:S01]  /*4e70*/  STL.64 [R1+0x148], R14 ;  /* 0x0001480e01007387 */ /* 0x0001e20000100a00 */
[----:B------:R-:W-:Y:S02]  /*4e80*/  LEA.HI.X.SX32 R13, R8, R0, 0x1, P5 ;  /* 0x00000000080d7211 */ /* 0x000fe400028f0eff */
[----:B------:R-:W-:Y:S01]  /*4e90*/  LOP3.LUT R8, R4, 0x60, RZ, 0x3c, !PT ;  /* 0x0000006004087812 */ /* 0x000fe200078e3cff */
[----:B------:R1:W-:Y:S01]  /*4ea0*/  STL.64 [R1+0x150], R22 ;  /* 0x0001501601007387 */ /* 0x0003e20000100a00 */
[----:B------:R-:W-:-:S03]  /*4eb0*/  IMAD.IADD R11, R162, 0x1, R11 ;  /* 0x00000001a20b7824 */ /* 0x000fc600078e020b */
[----:B------:R-:W-:Y:S01]  /*4ec0*/  IMAD.IADD R8, R162, 0x1, R8 ;  /* 0x00000001a2087824 */ /* 0x000fe200078e0208 */
[----:B0-----:R-:W-:-:S04]  /*4ed0*/  LEA R14, P4, R9, R6, 0x1 ;  /* 0x00000006090e7211 */ /* 0x001fc800078808ff */
[----:B------:R-:W-:Y:S02]  /*4ee0*/  LEA.HI.X.SX32 R15, R9, R0, 0x1, P4 ;  /* 0x00000000090f7211 */ /* 0x000fe400020f0eff */
[C---:B-1----:R-:W-:Y:S02]  /*4ef0*/  LEA R22, P2, R7.reuse, R6, 0x1 ;  /* 0x0000000607167211 */ /* 0x042fe400078408ff */
[----:B------:R-:W-:Y:S01]  /*4f00*/  LOP3.LUT R9, R4, 0x50, RZ, 0x3c, !PT ;  /* 0x0000005004097812 */ /* 0x000fe200078e3cff */
[----:B------:R0:W-:Y:S01]  /*4f10*/  STL.64 [R1+0x140], R14 ;  /* 0x0001400e01007387 */ /* 0x0001e20000100a00 */
[----:B------:R-:W-:-:S03]  /*4f20*/  LEA.HI.X.SX32 R23, R7, R0, 0x1, P2 ;  /* 0x0000000007177211 */ /* 0x000fc600010f0eff */
[----:B------:R1:W-:Y:S01]  /*4f30*/  STL.64 [R1+0x130], R12 ;  /* 0x0001300c01007387 */ /* 0x0003e20000100a00 */
[----:B------:R-:W-:-:S03]  /*4f40*/  IMAD.IADD R9, R162, 0x1, R9 ;  /* 0x00000001a2097824 */ /* 0x000fc600078e0209 */
[----:B------:R2:W-:Y:S01]  /*4f50*/  STL.64 [R1+0x138], R22 ;  /* 0x0001381601007387 */ /* 0x0005e20000100a00 */
[-C--:B0-----:R-:W-:Y:S02]  /*4f60*/  LEA R14, P4, R10, R6.reuse, 0x1 ;  /* 0x000000060a0e7211 */ /* 0x081fe400078808ff */
[-C--:B-1----:R-:W-:Y:S02]  /*4f70*/  LEA R12, P2, R2, R6.reuse, 0x1 ;  /* 0x00000006020c7211 */ /* 0x082fe400078408ff */
[----:B------:R-:W-:Y:S02]  /*4f80*/  LEA R6, P5, R5, R6, 0x1 ;  /* 0x0000000605067211 */ /* 0x000fe400078a08ff */
[-C--:B------:R-:W-:Y:S01]  /*4f90*/  LEA.HI.X.SX32 R15, R10, R0.reuse, 0x1, P4 ;  /* 0x000000000a0f7211 */ /* 0x080fe200020f0eff */
[----:B--2---:R-:W-:Y:S01]  /*4fa0*/  IMAD R22, R19, 0x3c, RZ ;  /* 0x0000003c13167824 */ /* 0x004fe200078e02ff */
[-C--:B------:R-:W-:Y:S01]  /*4fb0*/  LEA.HI.X.SX32 R13, R2, R0.reuse, 0x1, P2 ;  /* 0x00000000020d7211 */ /* 0x080fe200010f0eff */
[----:B------:R-:W-:Y:S01]  /*4fc0*/  IMAD.MOV.U32 R2, RZ, RZ, 0x3f800000 ;  /* 0x3f800000ff027424 */ /* 0x000fe200078e00ff */
[----:B------:R-:W-:Y:S01]  /*4fd0*/  LEA.HI.X.SX32 R7, R5, R0, 0x1, P5 ;  /* 0x0000000005077211 */ /* 0x000fe200028f0eff */
[----:B------:R0:W-:Y:S01]  /*4fe0*/  STL.64 [R1+0x118], R14 ;  /* 0x0001180e01007387 */ /* 0x0001e20000100a00 */
[----:B------:R-:W-:Y:S01]  /*4ff0*/  IMAD.MOV.U32 R0, RZ, RZ, -0x800000 ;  /* 0xff800000ff007424 */ /* 0x000fe200078e00ff */
[-C--:B------:R-:W-:Y:S01]  /*5000*/  IADD3 RZ, P4, R25, R152.reuse, RZ ;  /* 0x0000009819ff7210 */ /* 0x080fe20007f9e0ff */
[----:B------:R-:W-:Y:S01]  /*5010*/  IMAD R23, R19, 0x3d, RZ ;  /* 0x0000003d13177824 */ /* 0x000fe200078e02ff */
[----:B------:R1:W-:Y:S01]  /*5020*/  STL.64 [R1+0x128], R12 ;  /* 0x0001280c01007387 */ /* 0x0003e20000100a00 */
[----:B------:R-:W-:Y:S01]  /*5030*/  IMAD.MOV.U32 R5, RZ, RZ, 0x3f800000 ;  /* 0x3f800000ff057424 */ /* 0x000fe200078e00ff */
[----:B------:R-:W-:-:S02]  /*5040*/  IADD3 RZ, P2, R24, R152, RZ ;  /* 0x0000009818ff7210 */ /* 0x000fc40007f5e0ff */
[----:B------:R-:W-:Y:S01]  /*5050*/  CS2R R24, SRZ ;  /* 0x0000000000187805 */ /* 0x000fe2000001ff00 */
[----:B------:R2:W-:Y:S01]  /*5060*/  STL.64 [R1+0x120], R6 ;  /* 0x0001200601007387 */ /* 0x0005e20000100a00 */
[-C--:B------:R-:W-:Y:S02]  /*5070*/  LEA.HI.X.SX32 R157, R22, R153.reuse, 0x1, P1 ;  /* 0x00000099169d7211 */ /* 0x080fe400008f0eff */
[-C--:B------:R-:W-:Y:S01]  /*5080*/  LEA.HI.X.SX32 R155, R23, R153.reuse, 0x1, P6 ;  /* 0x00000099179b7211 */ /* 0x080fe200030f0eff */
[----:B------:R3:W-:Y:S01]  /*5090*/  STL [R1+0x114], R2 ;  /* 0x0001140201007387 */ /* 0x0007e20000100800 */
[-C--:B------:R-:W-:Y:S01]  /*50a0*/  LEA.HI.X.SX32 R23, R62, R153.reuse, 0x1, P4 ;  /* 0x000000993e177211 */ /* 0x080fe200020f0eff */
[----:B0-----:R-:W-:Y:S01]  /*50b0*/  IMAD.IADD R14, R162, 0x1, R4 ;  /* 0x00000001a20e7824 */ /* 0x001fe200078e0204 */
[----:B------:R-:W-:Y:S01]  /*50c0*/  LEA.HI.X.SX32 R21, R63, R153, 0x1, P2 ;  /* 0x000000993f157211 */ /* 0x000fe200010f0eff */
[----:B------:R0:W-:Y:S01]  /*50d0*/  STL [R1+0x2c], R0 ;  /* 0x00002c0001007387 */ /* 0x0001e20000100800 */
[----:B-1----:R-:W-:-:S02]  /*50e0*/  LOP3.LUT R13, R4, 0x10, RZ, 0x3c, !PT ;  /* 0x00000010040d7812 */ /* 0x002fc400078e3cff */
[----:B------:R-:W-:Y:S02]  /*50f0*/  CS2R R62, SRZ ;  /* 0x00000000003e7805 */ /* 0x000fe4000001ff00 */
[C---:B------:R-:W-:Y:S01]  /*5100*/  LOP3.LUT R12, R4.reuse, 0x20, RZ, 0x3c, !PT ;  /* 0x00000020040c7812 */ /* 0x040fe200078e3cff */
[----:B--2---:R-:W-:Y:S01]  /*5110*/  IMAD.MOV.U32 R6, RZ, RZ, -0x800000 ;  /* 0xff800000ff067424 */ /* 0x004fe200078e00ff */
[C---:B------:R-:W-:Y:S01]  /*5120*/  LOP3.LUT R10, R4.reuse, 0x40, RZ, 0x3c, !PT ;  /* 0x00000040040a7812 */ /* 0x040fe200078e3cff */
[----:B---3--:R-:W-:Y:S01]  /*5130*/  IMAD.MOV.U32 R2, RZ, RZ, RZ ;  /* 0x000000ffff027224 */ /* 0x008fe200078e00ff */
[----:B------:R-:W-:Y:S01]  /*5140*/  LOP3.LUT R7, R4, 0x70, RZ, 0x3c, !PT ;  /* 0x0000007004077812 */ /* 0x000fe200078e3cff */
[C---:B------:R-:W-:Y:S01]  /*5150*/  IMAD.IADD R13, R162.reuse, 0x1, R13 ;  /* 0x00000001a20d7824 */ /* 0x040fe200078e020d */
[----:B------:R1:W-:Y:S01]  /*5160*/  STL [R1+0x30], R6 ;  /* 0x0000300601007387 */ /* 0x0003e20000100800 */
[----:B------:R-:W-:Y:S01]  /*5170*/  LOP3.LUT R4, R3, 0x40, RZ, 0x3c, !PT ;  /* 0x0000004003047812 */ /* 0x000fe200078e3cff */
[----:B0-----:R-:W-:Y:S01]  /*5180*/  IMAD.MOV.U32 R0, RZ, RZ, RZ ;  /* 0x000000ffff007224 */ /* 0x001fe200078e00ff */
[----:B------:R-:W-:Y:S01]  /*5190*/  MOV R15, RZ ;  /* 0x000000ff000f7202 */ /* 0x000fe20000000f00 */
[----:B------:R0:W-:Y:S01]  /*51a0*/  STL [R1+0x110], R5 ;  /* 0x0001100501007387 */ /* 0x0001e20000100800 */
[----:B------:R-:W-:-:S02]  /*51b0*/  IMAD.IADD R12, R162, 0x1, R12 ;  /* 0x00000001a20c7824 */ /* 0x000fc400078e020c */
[C---:B------:R-:W-:Y:S01]  /*51c0*/  IMAD.IADD R10, R162.reuse, 0x1, R10 ;  /* 0x00000001a20a7824 */ /* 0x040fe200078e020a */
[----:B------:R2:W-:Y:S01]  /*51d0*/  STL [R1+0x64], R161 ;  /* 0x000064a101007387 */ /* 0x0005e20000100800 */
[C---:B------:R-:W-:Y:S02]  /*51e0*/  IMAD.IADD R7, R162.reuse, 0x1, R7 ;  /* 0x00000001a2077824 */ /* 0x040fe400078e0207 */
[C---:B-1----:R-:W-:Y:S01]  /*51f0*/  IMAD.IADD R6, R162.reuse, 0x1, R3 ;  /* 0x00000001a2067824 */ /* 0x042fe200078e0203 */
[----:B------:R2:W-:Y:S01]  /*5200*/  STL [R1+0x5c], R159 ;  /* 0x00005c9f01007387 */ /* 0x0005e20000100800 */
[----:B------:R-:W-:Y:S01]  /*5210*/  IMAD.IADD R4, R162, 0x1, R4 ;  /* 0x00000001a2047824 */ /* 0x000fe200078e0204 */
[C---:B0-----:R-:W-:Y:S02]  /*5220*/  LOP3.LUT R5, R3.reuse, 0x20, RZ, 0x3c, !PT ;  /* 0x0000002003057812 */ /* 0x041fe400078e3cff */
[----:B------:R2:W-:Y:S01]  /*5230*/  STL [R1+0x54], R157 ;  /* 0x0000549d01007387 */ /* 0x0005e20000100800 */
[----:B------:R-:W-:-:S02]  /*5240*/  LOP3.LUT R3, R3, 0x60, RZ, 0x3c, !PT ;  /* 0x0000006003037812 */ /* 0x000fc400078e3cff */
[C---:B------:R-:W-:Y:S01]  /*5250*/  IADD3 R5, R162.reuse, R5, RZ ;  /* 0x00000005a2057210 */ /* 0x040fe20007ffe0ff */
[----:B------:R2:W-:Y:S02]  /*5260*/  STL [R1+0x4c], R155 ;  /* 0x00004c9b01007387 */ /* 0x0005e40000100800 */
[----:B------:R-:W-:Y:S02]  /*5270*/  IMAD.IADD R3, R162, 0x1, R3 ;  /* 0x00000001a2037824 */ /* 0x000fe400078e0203 */
[----:B------:R2:W-:Y:S04]  /*5280*/  STL [R1+0x44], R23 ;  /* 0x0000441701007387 */ /* 0x0005e80000100800 */
[----:B------:R2:W-:Y:S02]  /*5290*/  STL [R1+0x3c], R21 ;  /* 0x00003c1501007387 */ /* 0x0005e40000100800 */
.L_x_1:
[----:B--2---:R-:W2:Y:S04]  /*52a0*/  LDL.64 R154, [R1+0x108] ;  /* 0x00010800019a7983 */ /* 0x004ea80000100a00 */
[----:B------:R-:W3:Y:S01]  /*52b0*/  LDL.64 R156, [R1+0x108] ;  /* 0x00010800019c7983 */ /* 0x000ee20000100a00 */
[----:B------:R-:W-:Y:S02]  /*52c0*/  IMAD R107, R19, 0x4a, RZ ;  /* 0x0000004a136b7824 */ /* 0x000fe400078e02ff */
[----:B-----5:R-:W-:Y:S01]  /*52d0*/  IMAD.WIDE R20, R15, 0x2, R152 ;  /* 0x000000020f147825 */ /* 0x020fe200078e0298 */
[----:B------:R-:W4:Y:S01]  /*52e0*/  LDL.64 R170, [R1+0x100] ;  /* 0x0001000001aa7983 */ /* 0x000f220000100a00 */
[C---:B------:R-:W-:Y:S02]  /*52f0*/  LEA R202, P1, R19.reuse, R152, 0x3 ;  /* 0x0000009813ca7211 */ /* 0x040fe400078218ff */
[----:B------:R-:W-:Y:S01]  /*5300*/  IMAD.SHL.U32 R18, R19, 0x4, RZ ;  /* 0x0000000413127824 */ /* 0x000fe200078e00ff */
[----:B------:R-:W4:Y:S04]  /*5310*/  LDL.64 R168, [R1+0xf8] ;  /* 0x0000f80001a87983 */ /* 0x000f280000100a00 */
[----:B------:R-:W4:Y:S01]  /*5320*/  LDL.64 R166, [R1+0xf0] ;  /* 0x0000f00001a67983 */ /* 0x000f220000100a00 */
[----:B------:R-:W-:-:S03]  /*5330*/  LEA.HI.X.SX32 R203, R18, R153, 0x1, P1 ;  /* 0x0000009912cb7211 */ /* 0x000fc600008f0eff */
[----:B------:R-:W4:Y:S01]  /*5340*/  LDL.64 R160, [R1+0xe8] ;  /* 0x0000e80001a07983 */ /* 0x000f220000100a00 */
[----:B------:R-:W-:-:S03]  /*5350*/  LEA R22, P1, R19, R152, 0x5 ;  /* 0x0000009813167211 */ /* 0x000fc600078228ff */
[----:B------:R-:W4:Y:S01]  /*5360*/  LDL.64 R194, [R1+0x100] ;  /* 0x0001000001c27983 */ /* 0x000f220000100a00 */
[----:B------:R-:W-:-:S03]  /*5370*/  LEA R164, P2, R19, R152, 0x6 ;  /* 0x0000009813a47211 */ /* 0x000fc600078430ff */
[----:B------:R-:W4:Y:S04]  /*5380*/  LDL.64 R188, [R1+0xf8] ;  /* 0x0000f80001bc7983 */ /* 0x000f280000100a00 */
[----:B------:R-:W4:Y:S04]  /*5390*/  LDL.64 R186, [R1+0xf0] ;  /* 0x0000f00001ba7983 */ /* 0x000f280000100a00 */
[----:B------:R-:W4:Y:S04]  /*53a0*/  LDL.64 R180, [R1+0xe8] ;  /* 0x0000e80001b47983 */ /* 0x000f280000100a00 */
[----:B------:R-:W4:Y:S04]  /*53b0*/  LDL.64 R172, [R1+0xe0] ;  /* 0x0000e00001ac7983 */ /* 0x000f280000100a00 */
[----:B------:R-:W4:Y:S01]  /*53c0*/  LDL.64 R158, [R1+0xe0] ;  /* 0x0000e000019e7983 */ /* 0x000f220000100a00 */
[----:B------:R-:W-:-:S02]  /*53d0*/  IMAD R163, R19, 0x4c, RZ ;  /* 0x0000004c13a37824 */ /* 0x000fc400078e02ff */
[C---:B------:R-:W-:Y:S01]  /*53e0*/  IMAD R176, R19.reuse, 0x4e, RZ ;  /* 0x0000004e13b07824 */ /* 0x040fe200078e02ff */
[----:B------:R0:W4:Y:S01]  /*53f0*/  LDG.E.U16 R206, desc[UR4][R20.64] ;  /* 0x0000000414ce7981 */ /* 0x000122000c1e1500 */
[C---:B------:R-:W-:Y:S02]  /*5400*/  IMAD R174, R19.reuse, 0x50, RZ ;  /* 0x0000005013ae7824 */ /* 0x040fe400078e02ff */
[C---:B------:R-:W-:Y:S01]  /*5410*/  IMAD R146, R19.reuse, 0x52, RZ ;  /* 0x0000005213927824 */ /* 0x040fe200078e02ff */
[----:B------:R-:W-:Y:S01]  /*5420*/  STL [R1+0x57c], R4 ;  /* 0x00057c0401007387 */ /* 0x000fe20000100800 */
[C---:B------:R-:W-:Y:S01]  /*5430*/  IMAD R108, R19.reuse, 0x54, RZ ;  /* 0x00000054136c7824 */ /* 0x040fe200078e02ff */
[CC--:B------:R-:W-:Y:S01]  /*5440*/  LEA R204, P0, R19.reuse, R152.reuse, 0x2 ;  /* 0x0000009813cc7211 */ /* 0x0c0fe200078010ff */
[C---:B------:R-:W-:Y:S01]  /*5450*/  IMAD.SHL.U32 R17, R19.reuse, 0x2, RZ ;  /* 0x0000000213117824 */ /* 0x040fe200078e00ff */
[----:B------:R-:W-:Y:S01]  /*5460*/  STL [R1+0x560], R3 ;  /* 0x0005600301007387 */ /* 0x000fe20000100800 */
[C---:B------:R-:W-:Y:S01]  /*5470*/  IMAD.SHL.U32 R90, R19.reuse, 0x40, RZ ;  /* 0x00000040135a7824 */ /* 0x040fe200078e00ff */
[C---:B------:R-:W-:Y:S01]  /*5480*/  LEA R148, P3, R19.reuse, R152, 0x7 ;  /* 0x0000009813947211 */ /* 0x040fe200078638ff */
[----:B0-----:R-:W-:-:S02]  /*5490*/  IMAD.SHL.U32 R20, R19, 0x10, RZ ;  /* 0x0000001013147824 */ /* 0x001fc400078e00ff */
[C---:B------:R-:W-:Y:S02]  /*54a0*/  IMAD R214, R19.reuse, 0x5a, RZ ;  /* 0x0000005a13d67824 */ /* 0x040fe400078e02ff */
[C---:B------:R-:W-:Y:S02]  /*54b0*/  IMAD R221, R19.reuse, 0x5c, RZ ;  /* 0x0000005c13dd7824 */ /* 0x040fe400078e02ff */
[C---:B------:R-:W-:Y:S02]  /*54c0*/  IMAD R226, R19.reuse, 0x5e, RZ ;  /* 0x0000005e13e27824 */ /* 0x040fe400078e02ff */
[C---:B------:R-:W-:Y:S02]  /*54d0*/  IMAD R212, R19.reuse, 0x62, RZ ;  /* 0x0000006213d47824 */ /* 0x040fe400078e02ff */
[C---:B------:R-:W-:Y:S02]  /*54e0*/  IMAD R220, R19.reuse, 0x64, RZ ;  /* 0x0000006413dc7824 */ /* 0x040fe400078e02ff */
[----:B------:R-:W-:-:S02]  /*54f0*/  IMAD R225, R19, 0x66, RZ ;  /* 0x0000006613e17824 */ /* 0x000fc400078e02ff */
        /* <DEDUP_REMOVED lines=8> */
[C---:B------:R-:W-:Y:S01]  /*5580*/  IMAD R162, R19.reuse, 0xa, RZ ;  /* 0x0000000a13a27824 */ /* 0x040fe200078e02ff */
[----:B------:R-:W-:Y:S01]  /*5590*/  UMOV UR59, 0x40000040 ;  /* 0x40000040003b7882 */ /* 0x000fe20000000000 */
[----:B------:R-:W-:Y:S01]  /*55a0*/  IMAD.SHL.U32 R21, R19, 0x20, RZ ;  /* 0x0000002013157824 */ /* 0x000fe200078e00ff */
[-C--:B------:R-:W-:Y:S01]  /*55b0*/  LEA.HI.X.SX32 R23, R20, R153.reuse, 0x1, P1 ;  /* 0x0000009914177211 */ /* 0x080fe200008f0eff */
[----:B------:R-:W-:Y:S01]  /*55c0*/  UIADD3.64 UR6, UR10, 0x2, URZ ;  /* 0x000000020a067897 */ /* 0x000fe2000fffe03f */
[----:B------:R-:W-:Y:S01]  /*55d0*/  MOV R217, UR51 ;  /* 0x0000003300d97c02 */ /* 0x000fe20008000f00 */
[----:B------:R-:W0:Y:S01]  /*55e0*/  LDC R242, c[0x0][0x238] ;  /* 0x00008e00fff27b82 */ /* 0x000e220000000800 */
[----:B------:R-:W-:Y:S01]  /*55f0*/  LEA.HI.X.SX32 R165, R21, R153, 0x1, P2 ;  /* 0x0000009915a57211 */ /* 0x000fe200010f0eff */
[----:B--2---:R-:W-:-:S02]  /*5600*/  IMAD.IADD R154, R107, 0x1, R152 ;  /* 0x000000016b9a7824 */ /* 0x004fc400078e0298 */
[----:B---3--:R-:W-:-:S03]  /*5610*/  IMAD.MOV.U32 R155, RZ, RZ, R157 ;  /* 0x000000ffff9b7224 */ /* 0x008fc600078e009d */
[----:B------:R1:W-:Y:S04]  /*5620*/  STL [R1+0x108], R154 ;  /* 0x0001089a01007387 */ /* 0x0003e80000100800 */
[----:B------:R-:W2:Y:S01]  /*5630*/  LDL.64 R156, [R1+0xc0] ;  /* 0x0000c000019c7983 */ /* 0x000ea20000100a00 */
[----:B------:R-:W-:Y:S01]  /*5640*/  IMAD.WIDE R20, R15, 0x2, R154 ;  /* 0x000000020f147825 */ /* 0x000fe200078e029a */
[----:B----4-:R-:W-:Y:S02]  /*5650*/  IADD3 R168, R176, R152, RZ ;  /* 0x00000098b0a87210 */ /* 0x010fe40007ffe0ff */
[----:B------:R-:W3:Y:S04]  /*5660*/  LDL.64 R200, [R1+0xd8] ;  /* 0x0000d80001c87983 */ /* 0x000ee80000100a00 */
[----:B-1----:R-:W4:Y:S01]  /*5670*/  LDL.64 R154, [R1+0xb8] ;  /* 0x0000b800019a7983 */ /* 0x002f220000100a00 */
[----:B------:R-:W-:-:S02]  /*5680*/  IMAD.IADD R170, R163, 0x1, R152 ;  /* 0x00000001a3aa7824 */ /* 0x000fc400078e0298 */
[--C-:B------:R-:W-:Y:S01]  /*5690*/  IMAD.IADD R166, R174, 0x1, R152.reuse ;  /* 0x00000001aea67824 */ /* 0x100fe200078e0298 */
[----:B------:R-:W3:Y:S01]  /*56a0*/  LDL.64 R198, [R1+0xd0] ;  /* 0x0000d00001c67983 */ /* 0x000ee20000100a00 */
[----:B------:R-:W-:-:S03]  /*56b0*/  IMAD.IADD R160, R146, 0x1, R152 ;  /* 0x0000000192a07824 */ /* 0x000fc600078e0298 */
[----:B------:R-:W3:Y:S04]  /*56c0*/  LDL.64 R196, [R1+0xc8] ;  /* 0x0000c80001c47983 */ /* 0x000ee80000100a00 */
[----:B------:R-:W3:Y:S04]  /*56d0*/  LDL.64 R190, [R1+0xd8] ;  /* 0x0000d80001be7983 */ /* 0x000ee80000100a00 */
[----:B------:R-:W3:Y:S04]  /*56e0*/  LDL.64 R182, [R1+0xd0] ;  /* 0x0000d00001b67983 */ /* 0x000ee80000100a00 */
[----:B------:R-:W3:Y:S04]  /*56f0*/  LDL.64 R178, [R1+0xc8] ;  /* 0x0000c80001b27983 */ /* 0x000ee80000100a00 */
[----:B------:R-:W-:Y:S01]  /*5700*/  STL [R1+0x100], R170 ;  /* 0x000100aa01007387 */ /* 0x000fe20000100800 */
[----:B------:R-:W-:-:S03]  /*5710*/  IMAD.IADD R158, R108, 0x1, R152 ;  /* 0x000000016c9e7824 */ /* 0x000fc600078e0298 */
[----:B------:R-:W-:Y:S01]  /*5720*/  STL [R1+0xf8], R168 ;  /* 0x0000f8a801007387 */ /* 0x000fe20000100800 */
[----:B------:R-:W-:-:S03]  /*5730*/  IMAD.MOV.U32 R159, RZ, RZ, R173 ;  /* 0x000000ffff9f7224 */ /* 0x000fc600078e00ad */
[----:B------:R-:W-:Y:S04]  /*5740*/  STL [R1+0xf0], R166 ;  /* 0x0000f0a601007387 */ /* 0x000fe80000100800 */
[----:B------:R-:W-:Y:S04]  /*5750*/  STL [R1+0xe8], R160 ;  /* 0x0000e8a001007387 */ /* 0x000fe80000100800 */
[----:B------:R1:W3:Y:S02]  /*5760*/  LDG.E.U16 R106, desc[UR4][R20.64] ;  /* 0x00000004146a7981 */ /* 0x0002e4000c1e1500 */
[----:B-1----:R-:W-:Y:S01]  /*5770*/  IMAD.WIDE R20, R15, 0x2, R158 ;  /* 0x000000020f147825 */ /* 0x002fe200078e029e */
[----:B------:R-:W-:Y:S01]  /*5780*/  LEA.HI.X.SX32 R205, R17, R153, 0x1, P0 ;  /* 0x0000009911cd7211 */ /* 0x000fe200000f0eff */
[----:B--2---:R-:W2:Y:S04]  /*5790*/  LDL.64 R156, [R1+0xc0] ;  /* 0x0000c000019c7983 */ /* 0x004ea80000100a00 */
[----:B------:R1:W-:Y:S04]  /*57a0*/  STL [R1+0xe0], R158 ;  /* 0x0000e09e01007387 */ /* 0x0003e80000100800 */
[----:B----4-:R-:W4:Y:S01]  /*57b0*/  LDL.64 R154, [R1+0xb8] ;  /* 0x0000b800019a7983 */ /* 0x010f220000100a00 */
[C---:B------:R-:W-:Y:S01]  /*57c0*/  IMAD.SHL.U32 R18, R19.reuse, 0x8, RZ ;  /* 0x0000000813127824 */ /* 0x040fe200078e00ff */
[----:B------:R-:W-:Y:S01]  /*57d0*/  LEA R88, P0, R19, R152, 0x4 ;  /* 0x0000009813587211 */ /* 0x000fe200078020ff */
[----:B------:R-:W-:-:S02]  /*57e0*/  IMAD.MOV.U32 R169, RZ, RZ, R189 ;  /* 0x000000ffffa97224 */ /* 0x000fc400078e00bd */
[----:B------:R-:W-:Y:S01]  /*57f0*/  IMAD.MOV.U32 R171, RZ, RZ, R195 ;  /* 0x000000ffffab7224 */ /* 0x000fe200078e00c3 */
[----:B-1----:R-:W4:Y:S01]  /*5800*/  LDL.64 R158, [R1+0x90] ;  /* 0x00009000019e7983 */ /* 0x002f220000100a00 */
[----:B------:R-:W-:Y:S01]  /*5810*/  LEA.HI.X.SX32 R89, R18, R153, 0x1, P0 ;  /* 0x0000009912597211 */ /* 0x000fe200000f0eff */
[----:B------:R-:W-:-:S04]  /*5820*/  IMAD.WIDE R22, R15, 0x2, R22 ;  /* 0x000000020f167825 */ /* 0x000fc800078e0216 */
[----:B------:R-:W-:Y:S02]  /*5830*/  IMAD.MOV.U32 R167, RZ, RZ, R187 ;  /* 0x000000ffffa77224 */ /* 0x000fe400078e00bb */
[----:B------:R-:W-:Y:S01]  /*5840*/  IMAD.MOV.U32 R161, RZ, RZ, R181 ;  /* 0x000000ffffa17224 */ /* 0x000fe200078e00b5 */
[----:B------:R-:W-:Y:S01]  /*5850*/  LEA.HI.X.SX32 R149, R90, R153, 0x1, P3 ;  /* 0x000000995a957211 */ /* 0x000fe200018f0eff */
[----:B------:R-:W-:Y:S01]  /*5860*/  IMAD.WIDE R88, R15, 0x2, R88 ;  /* 0x000000020f587825 */ /* 0x000fe200078e0258 */
[----:B------:R-:W4:Y:S04]  /*5870*/  LDG.E.U16 R185, desc[UR4][R22.64] ;  /* 0x0000000416b97981 */ /* 0x000f28000c1e1500 */
[----:B------:R1:W4:Y:S01]  /*5880*/  LDG.E.U16 R193, desc[UR4][R88.64] ;  /* 0x0000000458c17981 */ /* 0x000322000c1e1500 */
[----:B------:R-:W-:-:S02]  /*5890*/  IMAD R195, R19, 0x56, RZ ;  /* 0x0000005613c37824 */ /* 0x000fc400078e02ff */
[----:B---3--:R-:W-:Y:S01]  /*58a0*/  IMAD.IADD R178, R214, 0x1, R152 ;  /* 0x00000001d6b27824 */ /* 0x008fe200078e0298 */
[----:B------:R-:W3:Y:S01]  /*58b0*/  LDL.64 R188, [R1+0xb0] ;  /* 0x0000b00001bc7983 */ /* 0x000ee20000100a00 */
[----:B------:R-:W-:-:S03]  /*58c0*/  IMAD.WIDE R94, R15, 0x2, R170 ;  /* 0x000000020f5e7825 */ /* 0x000fc600078e02aa */
[----:B------:R-:W3:Y:S01]  /*58d0*/  LDL.64 R186, [R1+0xa8] ;  /* 0x0000a80001ba7983 */ /* 0x000ee20000100a00 */
[----:B-1----:R-:W-:-:S03]  /*58e0*/  IMAD.WIDE R88, R15, 0x2, R168 ;  /* 0x000000020f587825 */ /* 0x002fc600078e02a8 */
[----:B------:R-:W3:Y:S04]  /*58f0*/  LDL.64 R180, [R1+0xa0] ;  /* 0x0000a00001b47983 */ /* 0x000ee80000100a00 */
[----:B------:R1:W3:Y:S01]  /*5900*/  LDG.E.U16 R88, desc[UR4][R88.64] ;  /* 0x0000000458587981 */ /* 0x0002e2000c1e1500 */
[----:B------:R-:W-:Y:S02]  /*5910*/  IMAD.IADD R190, R195, 0x1, R152 ;  /* 0x00000001c3be7824 */ /* 0x000fe400078e0298 */
[C---:B------:R-:W-:Y:S01]  /*5920*/  IMAD.WIDE R90, R15.reuse, 0x2, R166 ;  /* 0x000000020f5a7825 */ /* 0x040fe200078e02a6 */
[----:B------:R-:W3:Y:S03]  /*5930*/  LDL.64 R172, [R1+0x98] ;  /* 0x0000980001ac7983 */ /* 0x000ee60000100a00 */
[----:B------:R-:W-:Y:S01]  /*5940*/  IMAD.WIDE R22, R15, 0x2, R160 ;  /* 0x000000020f167825 */ /* 0x000fe200078e02a0 */
[----:B------:R-:W3:Y:S03]  /*5950*/  LDL.64 R170, [R1+0xb0] ;  /* 0x0000b00001aa7983 */ /* 0x000ee60000100a00 */
[----:B-1----:R-:W-:Y:S01]  /*5960*/  IMAD R89, R19, 0x58, RZ ;  /* 0x0000005813597824 */ /* 0x002fe200078e02ff */
[----:B------:R-:W3:Y:S03]  /*5970*/  LDL.64 R168, [R1+0xa8] ;  /* 0x0000a80001a87983 */ /* 0x000ee60000100a00 */
[----:B------:R-:W-:Y:S01]  /*5980*/  IMAD.IADD R182, R89, 0x1, R152 ;  /* 0x0000000159b67824 */ /* 0x000fe200078e0298 */
[----:B------:R-:W3:Y:S01]  /*5990*/  LDL.64 R166, [R1+0xa0] ;  /* 0x0000a00001a67983 */ /* 0x000ee20000100a00 */
[----:B------:R-:W-:-:S03]  /*59a0*/  IMAD.MOV.U32 R179, RZ, RZ, R197 ;  /* 0x000000ffffb37224 */ /* 0x000fc600078e00c5 */
[----:B------:R-:W3:Y:S04]  /*59b0*/  LDL.64 R160, [R1+0x98] ;  /* 0x0000980001a07983 */ /* 0x000ee80000100a00 */
[----:B------:R-:W-:Y:S04]  /*59c0*/  STL [R1+0xd8], R190 ;  /* 0x0000d8be01007387 */ /* 0x000fe80000100800 */
[----:B------:R-:W-:Y:S04]  /*59d0*/  STL [R1+0xd0], R182 ;  /* 0x0000d0b601007387 */ /* 0x000fe80000100800 */
[----:B------:R1:W-:Y:S04]  /*59e0*/  STL [R1+0xc8], R178 ;  /* 0x0000c8b201007387 */ /* 0x0003e80000100800 */
[----:B------:R0:W3:Y:S04]  /*59f0*/  LDG.E.U16 R151, desc[UR4][R90.64] ;  /* 0x000000045a977981 */ /* 0x0000e8000c1e1500 */
[----:B------:R1:W3:Y:S04]  /*5a00*/  LDG.E.U16 R143, desc[UR4][R22.64] ;  /* 0x00000004168f7981 */ /* 0x0002e8000c1e1500 */
[----:B------:R1:W3:Y:S01]  /*5a10*/  LDG.E.U16 R131, desc[UR4][R20.64] ;  /* 0x0000000414837981 */ /* 0x0002e2000c1e1500 */
[----:B0-----:R-:W-:-:S03]  /*5a20*/  IMAD.WIDE R90, R15, 0x2, R178 ;  /* 0x000000020f5a7825 */ /* 0x001fc600078e02b2 */
[----:B------:R-:W3:Y:S01]  /*5a30*/  LDG.E.U16 R94, desc[UR4][R94.64] ;  /* 0x000000045e5e7981 */ /* 0x000ee2000c1e1500 */
[----:B------:R-:W-:Y:S02]  /*5a40*/  IMAD.MOV.U32 R183, RZ, RZ, R199 ;  /* 0x000000ffffb77224 */ /* 0x000fe400078e00c7 */
[----:B------:R-:W-:Y:S01]  /*5a50*/  IMAD R194, R19, 0x60, RZ ;  /* 0x0000006013c27824 */ /* 0x000fe200078e02ff */
[----:B------:R0:W3:Y:S01]  /*5a60*/  LDG.E.U16 R105, desc[UR4][R90.64] ;  /* 0x000000045a697981 */ /* 0x0000e2000c1e1500 */
[----:B--2---:R-:W-:-:S05]  /*5a70*/  IMAD.IADD R156, R221, 0x1, R152 ;  /* 0x00000001dd9c7824 */ /* 0x004fca00078e0298 */
[----:B------:R2:W-:Y:S01]  /*5a80*/  STL [R1+0xc0], R156 ;  /* 0x0000c09c01007387 */ /* 0x0005e20000100800 */
[----:B----4-:R-:W-:Y:S01]  /*5a90*/  IADD3 R154, R226, R152, RZ ;  /* 0x00000098e29a7210 */ /* 0x010fe20007ffe0ff */
[C---:B-1----:R-:W-:Y:S02]  /*5aa0*/  IMAD.WIDE R22, R15.reuse, 0x2, R156 ;  /* 0x000000020f167825 */ /* 0x042fe400078e029c */
[----:B------:R-:W4:Y:S02]  /*5ab0*/  LDL.64 R158, [R1+0x90] ;  /* 0x00009000019e7983 */ /* 0x000f240000100a00 */
[C---:B------:R-:W-:Y:S02]  /*5ac0*/  IMAD.WIDE R20, R15.reuse, 0x2, R154 ;  /* 0x000000020f147825 */ /* 0x040fe400078e029a */
[----:B------:R1:W-:Y:S04]  /*5ad0*/  STL [R1+0xb8], R154 ;  /* 0x0000b89a01007387 */ /* 0x0003e80000100800 */
[----:B------:R-:W4:Y:S04]  /*5ae0*/  LDL.64 R178, [R1+0x78] ;  /* 0x0000780001b27983 */ /* 0x000f280000100a00 */
[----:B--2---:R-:W2:Y:S04]  /*5af0*/  LDL.64 R156, [R1+0x70] ;  /* 0x00007000019c7983 */ /* 0x004ea80000100a00 */
[----:B-1----:R-:W2:Y:S01]  /*5b00*/  LDL.64 R154, [R1+0x68] ;  /* 0x00006800019a7983 */ /* 0x002ea20000100a00 */
[----:B------:R-:W-:-:S03]  /*5b10*/  IMAD.WIDE R112, R15, 0x2, R182 ;  /* 0x000000020f707825 */ /* 0x000fc600078e02b6 */
[----:B------:R-:W2:Y:S01]  /*5b20*/  LDL.64 R232, [R1+0x88] ;  /* 0x0000880001e87983 */ /* 0x000ea20000100a00 */
[----:B------:R-:W-:-:S03]  /*5b30*/  IMAD R182, R19, 0x68, RZ ;  /* 0x0000006813b67824 */ /* 0x000fc600078e02ff */
[----:B------:R-:W2:Y:S04]  /*5b40*/  LDL.64 R230, [R1+0x80] ;  /* 0x0000800001e67983 */ /* 0x000ea80000100a00 */
[----:B------:R-:W2:Y:S04]  /*5b50*/  LDL.64 R222, [R1+0x88] ;  /* 0x0000880001de7983 */ /* 0x000ea80000100a00 */
[----:B------:R-:W2:Y:S01]  /*5b60*/  LDL.64 R196, [R1+0x80] ;  /* 0x0000800001c47983 */ /* 0x000ea20000100a00 */
[----:B------:R-:W-:-:S03]  /*5b70*/  IMAD.MOV.U32 R191, RZ, RZ, R201 ;  /* 0x000000ffffbf7224 */ /* 0x000fc600078e00c9 */
[----:B------:R-:W2:Y:S01]  /*5b80*/  LDG.E.U16 R93, desc[UR4][R22.64] ;  /* 0x00000004165d7981 */ /* 0x000ea2000c1e1500 */
[----:B---3--:R-:W-:-:S03]  /*5b90*/  IMAD.IADD R170, R194, 0x1, R152 ;  /* 0x00000001c2aa7824 */ /* 0x008fc600078e0298 */
[----:B------:R-:W3:Y:S01]  /*5ba0*/  LDG.E.U16 R112, desc[UR4][R112.64] ;  /* 0x0000000470707981 */ /* 0x000ee2000c1e1500 */
[----:B------:R-:W-:-:S03]  /*5bb0*/  IMAD.IADD R168, R212, 0x1, R152 ;  /* 0x00000001d4a87824 */ /* 0x000fc600078e0298 */
[----:B------:R-:W-:Y:S01]  /*5bc0*/  STL [R1+0xb0], R170 ;  /* 0x0000b0aa01007387 */ /* 0x000fe20000100800 */
[----:B------:R-:W-:-:S03]  /*5bd0*/  IMAD.IADD R166, R220, 0x1, R152 ;  /* 0x00000001dca67824 */ /* 0x000fc600078e0298 */
[----:B------:R-:W-:Y:S01]  /*5be0*/  STL [R1+0xa8], R168 ;  /* 0x0000a8a801007387 */ /* 0x000fe20000100800 */
[----:B------:R-:W-:-:S03]  /*5bf0*/  IMAD.IADD R160, R225, 0x1, R152 ;  /* 0x00000001e1a07824 */ /* 0x000fc600078e0298 */
[----:B------:R1:W-:Y:S04]  /*5c00*/  STL [R1+0xa0], R166 ;  /* 0x0000a0a601007387 */ /* 0x0003e80000100800 */
[----:B------:R0:W-:Y:S01]  /*5c10*/  STL [R1+0x98], R160 ;  /* 0x000098a001007387 */ /* 0x0001e20000100800 */
[----:B----4-:R-:W-:-:S03]  /*5c20*/  IMAD.IADD R158, R182, 0x1, R152 ;  /* 0x00000001b69e7824 */ /* 0x010fc600078e0298 */
[----:B------:R4:W3:Y:S04]  /*5c30*/  LDG.E.U16 R23, desc[UR4][R20.64] ;  /* 0x0000000414177981 */ /* 0x0008e8000c1e1500 */
[----:B------:R-:W3:Y:S04]  /*5c40*/  LDL.64 R178, [R1+0x78] ;  /* 0x0000780001b27983 */ /* 0x000ee80000100a00 */
[----:B------:R4:W-:Y:S04]  /*5c50*/  STL [R1+0x90], R158 ;  /* 0x0000909e01007387 */ /* 0x0009e80000100800 */
[----:B--2---:R-:W2:Y:S04]  /*5c60*/  LDL.64 R156, [R1+0x70] ;  /* 0x00007000019c7983 */ /* 0x004ea80000100a00 */
[----:B------:R-:W2:Y:S01]  /*5c70*/  LDL.64 R154, [R1+0x68] ;  /* 0x00006800019a7983 */ /* 0x000ea20000100a00 */
[----:B------:R-:W-:-:S02]  /*5c80*/  IMAD.MOV.U32 R167, RZ, RZ, R181 ;  /* 0x000000ffffa77224 */ /* 0x000fc400078e00b5 */
[----:B------:R-:W-:Y:S01]  /*5c90*/  IMAD.MOV.U32 R169, RZ, RZ, R187 ;  /* 0x000000ffffa97224 */ /* 0x000fe200078e00bb */
[----:B------:R-:W2:Y:S01]  /*5ca0*/  LDL.64 R228, [R1+0x60] ;  /* 0x0000600001e47983 */ /* 0x000ea20000100a00 */
[----:B------:R-:W-:Y:S02]  /*5cb0*/  IMAD.MOV.U32 R161, RZ, RZ, R173 ;  /* 0x000000ffffa17224 */ /* 0x000fe400078e00ad */
[----:B------:R-:W-:Y:S01]  /*5cc0*/  IMAD.MOV.U32 R171, RZ, RZ, R189 ;  /* 0x000000ffffab7224 */ /* 0x000fe200078e00bd */
[----:B------:R-:W2:Y:S01]  /*5cd0*/  LDL.64 R186, [R1+0x48] ;  /* 0x0000480001ba7983 */ /* 0x000ea20000100a00 */
[----:B------:R-:W-:-:S03]  /*5ce0*/  IMAD.WIDE R96, R15, 0x2, R166 ;  /* 0x000000020f607825 */ /* 0x000fc600078e02a6 */
[----:B------:R-:W2:Y:S01]  /*5cf0*/  LDL.64 R188, [R1+0x50] ;  /* 0x0000500001bc7983 */ /* 0x000ea20000100a00 */
[----:B------:R-:W-:-:S03]  /*5d00*/  IMAD.WIDE R124, R15, 0x2, R190 ;  /* 0x000000020f7c7825 */ /* 0x000fc600078e02be */
[----:B-1----:R-:W2:Y:S01]  /*5d10*/  LDL.64 R166, [R1+0x50] ;  /* 0x0000500001a67983 */ /* 0x002ea20000100a00 */
[----:B------:R-:W-:-:S03]  /*5d20*/  IMAD.WIDE R98, R15, 0x2, R168 ;  /* 0x000000020f627825 */ /* 0x000fc600078e02a8 */
[----:B------:R-:W2:Y:S01]  /*5d30*/  LDL.64 R190, [R1+0x58] ;  /* 0x0000580001be7983 */ /* 0x000ea20000100a00 */
[----:B0-----:R-:W-:-:S03]  /*5d40*/  IMAD.WIDE R90, R15, 0x2, R160 ;  /* 0x000000020f5a7825 */ /* 0x001fc600078e02a0 */
[----:B------:R-:W2:Y:S01]  /*5d50*/  LDL.64 R168, [R1+0x58] ;  /* 0x0000580001a87983 */ /* 0x000ea20000100a00 */
[----:B----4-:R-:W-:-:S03]  /*5d60*/  IMAD.WIDE R20, R15, 0x2, R158 ;  /* 0x000000020f147825 */ /* 0x010fc600078e029e */
[----:B------:R-:W4:Y:S01]  /*5d70*/  LDL.64 R160, [R1+0x48] ;  /* 0x0000480001a07983 */ /* 0x000f220000100a00 */
[----:B------:R-:W-:-:S03]  /*5d80*/  IMAD R200, R19, 0x6a, RZ ;  /* 0x0000006a13c87824 */ /* 0x000fc600078e02ff */
[----:B------:R-:W4:Y:S01]  /*5d90*/  LDL.64 R172, [R1+0x40] ;  /* 0x0000400001ac7983 */ /* 0x000f220000100a00 */
[----:B------:R-:W-:-:S03]  /*5da0*/  IMAD.WIDE R100, R15, 0x2, R170 ;  /* 0x000000020f647825 */ /* 0x000fc600078e02aa */
[----:B------:R-:W4:Y:S01]  /*5db0*/  LDL.64 R158, [R1+0x40] ;  /* 0x00004000019e7983 */ /* 0x000f220000100a00 */
[----:B------:R-:W-:-:S03]  /*5dc0*/  IMAD R180, R19, 0x70, RZ ;  /* 0x0000007013b47824 */ /* 0x000fc600078e02ff */
[----:B------:R-:W4:Y:S01]  /*5dd0*/  LDL.64 R170, [R1+0x60] ;  /* 0x0000600001aa7983 */ /* 0x000f220000100a00 */
[----:B------:R-:W-:Y:S02]  /*5de0*/  IMAD R198, R19, 0x72, RZ ;  /* 0x0000007213c67824 */ /* 0x000fe400078e02ff */
[--C-:B------:R-:W-:Y:S01]  /*5df0*/  IMAD.IADD R222, R200, 0x1, R152.reuse ;  /* 0x00000001c8de7824 */ /* 0x100fe200078e0298 */
[----:B------:R-:W4:Y:S01]  /*5e00*/  LDG.E.U16 R111, desc[UR4][R20.64] ;  /* 0x00000004146f7981 */ /* 0x000f22000c1e1500 */
[----:B------:R-:W-:-:S03]  /*5e10*/  IMAD.IADD R196, R219, 0x1, R152 ;  /* 0x00000001dbc47824 */ /* 0x000fc600078e0298 */
[----:B------:R-:W-:Y:S04]  /*5e20*/  STL [R1+0x88], R222 ;  /* 0x000088de01007387 */ /* 0x000fe80000100800 */
[----:B------:R-:W-:Y:S04]  /*5e30*/  STL [R1+0x80], R196 ;  /* 0x000080c401007387 */ /* 0x000fe80000100800 */
[----:B------:R0:W4:Y:S01]  /*5e40*/  LDG.E.U16 R123, desc[UR4][R90.64] ;  /* 0x000000045a7b7981 */ /* 0x000122000c1e1500 */
[----:B------:R-:W-:Y:S02]  /*5e50*/  IMAD.MOV.U32 R223, RZ, RZ, R233 ;  /* 0x000000ffffdf7224 */ /* 0x000fe400078e00e9 */
[----:B------:R-:W-:Y:S01]  /*5e60*/  IMAD.MOV.U32 R197, RZ, RZ, R231 ;  /* 0x000000ffffc57224 */ /* 0x000fe200078e00e7 */
[----:B------:R1:W4:Y:S01]  /*5e70*/  LDG.E.U16 R130, desc[UR4][R96.64] ;  /* 0x0000000460827981 */ /* 0x000322000c1e1500 */
[----:B------:R-:W-:-:S03]  /*5e80*/  IMAD.WIDE R148, R15, 0x2, R148 ;  /* 0x000000020f947825 */ /* 0x000fc600078e0294 */
[----:B------:R1:W4:Y:S04]  /*5e90*/  LDG.E.U16 R150, desc[UR4][R100.64] ;  /* 0x0000000464967981 */ /* 0x000328000c1e1500 */
[----:B------:R1:W4:Y:S04]  /*5ea0*/  LDG.E.U16 R142, desc[UR4][R98.64] ;  /* 0x00000004628e7981 */ /* 0x000328000c1e1500 */
[----:B------:R-:W4:Y:S01]  /*5eb0*/  LDG.E.U16 R148, desc[UR4][R148.64] ;  /* 0x0000000494947981 */ /* 0x000f22000c1e1500 */
[----:B------:R-:W-:Y:S02]  /*5ec0*/  IMAD R18, R19, 0x41, RZ ;  /* 0x0000004113127824 */ /* 0x000fe400078e02ff */
[----:B------:R-:W-:Y:S01]  /*5ed0*/  IMAD.WIDE R204, R15, 0x2, R204 ;  /* 0x000000020fcc7825 */ /* 0x000fe200078e02cc */
[----:B------:R-:W4:Y:S01]  /*5ee0*/  LDG.E.U16 R124, desc[UR4][R124.64] ;  /* 0x000000047c7c7981 */ /* 0x000f22000c1e1500 */
[----:B---3--:R-:W-:-:S02]  /*5ef0*/  IADD3 R178, R224, R152, RZ ;  /* 0x00000098e0b27210 */ /* 0x008fc40007ffe0ff */
[----:B--2---:R-:W-:-:S03]  /*5f00*/  IMAD.IADD R156, R180, 0x1, R152 ;  /* 0x00000001b49c7824 */ /* 0x004fc600078e0298 */
[----:B------:R-:W-:Y:S01]  /*5f10*/  STL [R1+0x78], R178 ;  /* 0x000078b201007387 */ /* 0x000fe20000100800 */
[----:B------:R-:W-:-:S03]  /*5f20*/  IMAD.IADD R154, R198, 0x1, R152 ;  /* 0x00000001c69a7824 */ /* 0x000fc600078e0298 */
[----:B------:R2:W-:Y:S01]  /*5f30*/  STL [R1+0x70], R156 ;  /* 0x0000709c01007387 */ /* 0x0005e20000100800 */
[----:B0-----:R-:W-:-:S03]  /*5f40*/  IMAD.WIDE R90, R15, 0x2, R156 ;  /* 0x000000020f5a7825 */ /* 0x001fc600078e029c */
[----:B------:R0:W-:Y:S01]  /*5f50*/  STL [R1+0x68], R154 ;  /* 0x0000689a01007387 */ /* 0x0001e20000100800 */
[----:B------:R-:W-:-:S03]  /*5f60*/  IMAD.WIDE R20, R15, 0x2, R154 ;  /* 0x000000020f147825 */ /* 0x000fc600078e029a */
[----:B------:R-:W3:Y:S04]  /*5f70*/  LDG.E.U16 R149, desc[UR4][R90.64] ;  /* 0x000000045a957981 */ /* 0x000ee8000c1e1500 */
[----:B--2---:R-:W2:Y:S04]  /*5f80*/  LDL.64 R156, [R1+0x38] ;  /* 0x00003800019c7983 */ /* 0x004ea80000100a00 */
[----:B0-----:R-:W3:Y:S01]  /*5f90*/  LDL.64 R154, [R1+0x38] ;  /* 0x00003800019a7983 */ /* 0x001ee20000100a00 */
[----:B-1----:R-:W-:-:S03]  /*5fa0*/  IMAD.WIDE R96, R15, 0x2, R178 ;  /* 0x000000020f607825 */ /* 0x002fc600078e02b2 */
[----:B------:R-:W2:Y:S01]  /*5fb0*/  LDG.E.U16 R141, desc[UR4][R20.64] ;  /* 0x00000004148d7981 */ /* 0x000ea2000c1e1500 */
[----:B------:R-:W-:-:S03]  /*5fc0*/  IMAD.WIDE R100, R15, 0x2, R222 ;  /* 0x000000020f647825 */ /* 0x000fc600078e02de */
[----:B------:R0:W2:Y:S01]  /*5fd0*/  LDG.E.U16 R22, desc[UR4][R96.64] ;  /* 0x0000000460167981 */ /* 0x0000a2000c1e1500 */
[----:B------:R-:W-:Y:S02]  /*5fe0*/  IMAD R178, R19, 0x78, RZ ;  /* 0x0000007813b27824 */ /* 0x000fe400078e02ff */
[----:B------:R-:W-:Y:S01]  /*5ff0*/  IMAD.WIDE R98, R15, 0x2, R196 ;  /* 0x000000020f627825 */ /* 0x000fe200078e02c4 */
[----:B------:R-:W2:Y:S03]  /*6000*/  LDG.E.U16 R104, desc[UR4][R100.64] ;  /* 0x0000000464687981 */ /* 0x000ea6000c1e1500 */
[C---:B------:R-:W-:Y:S01]  /*6010*/  IMAD R223, R19.reuse, 0x76, RZ ;  /* 0x0000007613df7824 */ /* 0x040fe200078e02ff */
[----:B------:R1:W2:Y:S01]  /*6020*/  LDG.E.U16 R92, desc[UR4][R98.64] ;  /* 0x00000004625c7981 */ /* 0x0002a2000c1e1500 */
[----:B------:R-:W-:Y:S02]  /*6030*/  IMAD R196, R19, 0x7a, RZ ;  /* 0x0000007a13c47824 */ /* 0x000fe400078e02ff */
[----:B------:R-:W-:Y:S01]  /*6040*/  IMAD.MOV.U32 R167, RZ, RZ, R189 ;  /* 0x000000ffffa77224 */ /* 0x000fe200078e00bd */
[----:B------:R-:W2:Y:S01]  /*6050*/  LDG.E.U16 R204, desc[UR4][R204.64] ;  /* 0x00000004cccc7981 */ /* 0x000ea2000c1e1500 */
[----:B------:R-:W-:-:S02]  /*6060*/  IMAD.IADD R166, R178, 0x1, R152 ;  /* 0x00000001b2a67824 */ /* 0x000fc400078e0298 */
[----:B------:R-:W-:Y:S02]  /*6070*/  IMAD.MOV.U32 R169, RZ, RZ, R191 ;  /* 0x000000ffffa97224 */ /* 0x000fe400078e00bf */
[--C-:B------:R-:W-:Y:S02]  /*6080*/  IMAD.IADD R168, R223, 0x1, R152.reuse ;  /* 0x00000001dfa87824 */ /* 0x100fe400078e0298 */
[----:B----4-:R-:W-:Y:S02]  /*6090*/  IMAD.MOV.U32 R161, RZ, RZ, R187 ;  /* 0x000000ffffa17224 */ /* 0x010fe400078e00bb */
[--C-:B------:R-:W-:Y:S02]  /*60a0*/  IMAD.IADD R160, R196, 0x1, R152.reuse ;  /* 0x00000001c4a07824 */ /* 0x100fe400078e0298 */
[----:B------:R-:W-:Y:S02]  /*60b0*/  IMAD.MOV.U32 R159, RZ, RZ, R173 ;  /* 0x000000ffff9f7224 */ /* 0x000fe400078e00ad */
[----:B------:R-:W-:-:S02]  /*60c0*/  IMAD.IADD R158, R216, 0x1, R152 ;  /* 0x00000001d89e7824 */ /* 0x000fc400078e0298 */
[----:B0-----:R-:W-:-:S04]  /*60d0*/  IMAD.WIDE R96, R15, 0x2, R166 ;  /* 0x000000020f607825 */ /* 0x001fc800078e02a6 */
[C---:B-1----:R-:W-:Y:S01]  /*60e0*/  IMAD.WIDE R98, R15.reuse, 0x2, R168 ;  /* 0x000000020f627825 */ /* 0x042fe200078e02a8 */
[----:B------:R0:W4:Y:S03]  /*60f0*/  LDG.E.U16 R110, desc[UR4][R96.64] ;  /* 0x00000004606e7981 */ /* 0x000126000c1e1500 */
[----:B------:R-:W-:Y:S01]  /*6100*/  IMAD.MOV.U32 R171, RZ, RZ, R229 ;  /* 0x000000ffffab7224 */ /* 0x000fe200078e00e5 */
[----:B------:R1:W4:Y:S01]  /*6110*/  LDG.E.U16 R122, desc[UR4][R98.64] ;  /* 0x00000004627a7981 */ /* 0x000322000c1e1500 */
[----:B------:R-:W-:Y:S02]  /*6120*/  IMAD.IADD R170, R218, 0x1, R152 ;  /* 0x00000001daaa7824 */ /* 0x000fe400078e0298 */
[----:B------:R-:W-:-:S04]  /*6130*/  IMAD.WIDE R90, R15, 0x2, R160 ;  /* 0x000000020f5a7825 */ /* 0x000fc800078e02a0 */
[C---:B------:R-:W-:Y:S01]  /*6140*/  IMAD.WIDE R20, R15.reuse, 0x2, R158 ;  /* 0x000000020f147825 */ /* 0x040fe200078e029e */
[----:B------:R-:W4:Y:S03]  /*6150*/  LDG.E.U16 R103, desc[UR4][R90.64] ;  /* 0x000000045a677981 */ /* 0x000f26000c1e1500 */
[----:B------:R-:W-:-:S04]  /*6160*/  IMAD.WIDE R100, R15, 0x2, R170 ;  /* 0x000000020f647825 */ /* 0x000fc800078e02aa */
[C---:B0-----:R-:W-:Y:S01]  /*6170*/  IMAD R96, R19.reuse, 0x84, RZ ;  /* 0x0000008413607824 */ /* 0x041fe200078e02ff */
[----:B------:R0:W4:Y:S01]  /*6180*/  LDG.E.U16 R129, desc[UR4][R100.64] ;  /* 0x0000000464817981 */ /* 0x000122000c1e1500 */
[C---:B-1----:R-:W-:Y:S02]  /*6190*/  IMAD R98, R19.reuse, 0x82, RZ ;  /* 0x0000008213627824 */ /* 0x042fe400078e02ff */
[----:B------:R-:W-:Y:S01]  /*61a0*/  IMAD R222, R19, 0x7e, RZ ;  /* 0x0000007e13de7824 */ /* 0x000fe200078e02ff */
[----:B------:R1:W4:Y:S01]  /*61b0*/  LDG.E.U16 R91, desc[UR4][R20.64] ;  /* 0x00000004145b7981 */ /* 0x000322000c1e1500 */
[-C--:B------:R-:W-:Y:S02]  /*61c0*/  IADD3 R96, P1, R96, R152.reuse, RZ ;  /* 0x0000009860607210 */ /* 0x080fe40007f3e0ff */
[-C--:B------:R-:W-:Y:S02]  /*61d0*/  IADD3 R98, P0, R98, R152.reuse, RZ ;  /* 0x0000009862627210 */ /* 0x080fe40007f1e0ff */
[----:B0-----:R-:W-:Y:S01]  /*61e0*/  IADD3 R100, P2, R17, R152, RZ ;  /* 0x0000009811647210 */ /* 0x001fe20007f5e0ff */
[----:B-1----:R-:W-:-:S02]  /*61f0*/  IMAD R20, R19, 0x42, RZ ;  /* 0x0000004213147824 */ /* 0x002fc400078e02ff */
[C---:B------:R-:W-:Y:S01]  /*6200*/  IMAD R21, R19.reuse, 0x21, RZ ;  /* 0x0000002113157824 */ /* 0x040fe200078e02ff */
[-C--:B------:R-:W-:Y:S02]  /*6210*/  LEA.HI.X.SX32 R101, R19, R153.reuse, 0x1, P2 ;  /* 0x0000009913657211 */ /* 0x080fe400010f0eff */
[C---:B------:R-:W-:Y:S02]  /*6220*/  IADD3 R144, P3, R20.reuse, R152, RZ ;  /* 0x0000009814907210 */ /* 0x040fe40007f7e0ff */
[-C--:B------:R-:W-:Y:S02]  /*6230*/  LEA.HI.X.SX32 R97, R20, R153.reuse, 0x1, P1 ;  /* 0x0000009914617211 */ /* 0x080fe400008f0eff */
[-C--:B------:R-:W-:Y:S02]  /*6240*/  LEA.HI.X.SX32 R99, R18, R153.reuse, 0x1, P0 ;  /* 0x0000009912637211 */ /* 0x080fe400000f0eff */
[----:B------:R-:W-:Y:S01]  /*6250*/  LEA.HI.X.SX32 R145, R21, R153, 0x1, P3 ;  /* 0x0000009915917211 */ /* 0x000fe200018f0eff */
[----:B------:R-:W-:-:S04]  /*6260*/  IMAD.WIDE R96, R15, 0x2, R96 ;  /* 0x000000020f607825 */ /* 0x000fc800078e0260 */
[C---:B------:R-:W-:Y:S01]  /*6270*/  IMAD.WIDE R100, R15.reuse, 0x2, R100 ;  /* 0x000000020f647825 */ /* 0x040fe200078e0264 */
[----:B------:R0:W4:Y:S03]  /*6280*/  LDG.E.U16 R128, desc[UR4][R96.64] ;  /* 0x0000000460807981 */ /* 0x000126000c1e1500 */
[----:B------:R-:W-:Y:S01]  /*6290*/  IMAD.WIDE R98, R15, 0x2, R98 ;  /* 0x000000020f627825 */ /* 0x000fe200078e0262 */
[----:B------:R1:W4:Y:S03]  /*62a0*/  LDG.E.U16 R205, desc[UR4][R100.64] ;  /* 0x0000000464cd7981 */ /* 0x000326000c1e1500 */
[C---:B------:R-:W-:Y:S01]  /*62b0*/  IMAD R18, R19.reuse, 0x22, RZ ;  /* 0x0000002213127824 */ /* 0x040fe200078e02ff */
[----:B------:R1:W4:Y:S01]  /*62c0*/  LDG.E.U16 R140, desc[UR4][R98.64] ;  /* 0x00000004628c7981 */ /* 0x000322000c1e1500 */
[C---:B------:R-:W-:Y:S01]  /*62d0*/  IMAD R17, R19.reuse, 0x43, RZ ;  /* 0x0000004313117824 */ /* 0x040fe200078e02ff */
[-C--:B------:R-:W-:Y:S01]  /*62e0*/  IADD3 R114, P0, R114, R152.reuse, RZ ;  /* 0x0000009872727210 */ /* 0x080fe20007f1e0ff */
[C---:B0-----:R-:W-:Y:S01]  /*62f0*/  IMAD R96, R19.reuse, 0x8a, RZ ;  /* 0x0000008a13607824 */ /* 0x041fe200078e02ff */
[----:B-1----:R-:W-:Y:S01]  /*6300*/  IADD3 R100, P3, R18, R152, RZ ;  /* 0x0000009812647210 */ /* 0x002fe20007f7e0ff */
[----:B------:R-:W-:-:S02]  /*6310*/  IMAD R95, R19, 0x45, RZ ;  /* 0x00000045135f7824 */ /* 0x000fc400078e02ff */
[----:B------:R-:W-:Y:S01]  /*6320*/  IMAD R98, R19, 0x88, RZ ;  /* 0x0000008813627824 */ /* 0x000fe200078e02ff */
[-C--:B------:R-:W-:Y:S01]  /*6330*/  LEA.HI.X.SX32 R115, R17, R153.reuse, 0x1, P0 ;  /* 0x0000009911737211 */ /* 0x080fe200000f0eff */
[----:B------:R-:W-:Y:S01]  /*6340*/  IMAD R90, R19, 0x44, RZ ;  /* 0x00000044135a7824 */ /* 0x000fe200078e02ff */
[-C--:B------:R-:W-:Y:S02]  /*6350*/  IADD3 R96, P2, R96, R152.reuse, RZ ;  /* 0x0000009860607210 */ /* 0x080fe40007f5e0ff */
[-C--:B------:R-:W-:Y:S01]  /*6360*/  IADD3 R98, P1, R98, R152.reuse, RZ ;  /* 0x0000009862627210 */ /* 0x080fe20007f3e0ff */
[----:B------:R-:W-:Y:S01]  /*6370*/  IMAD.WIDE R114, R15, 0x2, R114 ;  /* 0x000000020f727825 */ /* 0x000fe200078e0272 */
[-C--:B------:R-:W-:Y:S02]  /*6380*/  LEA.HI.X.SX32 R97, R95, R153.reuse, 0x1, P2 ;  /* 0x000000995f617211 */ /* 0x080fe400010f0eff */
[CC--:B------:R-:W-:Y:S02]  /*6390*/  LEA.HI.X.SX32 R99, R90.reuse, R153.reuse, 0x1, P1 ;  /* 0x000000995a637211 */ /* 0x0c0fe400008f0eff */
[----:B------:R-:W-:Y:S01]  /*63a0*/  IADD3 R132, P4, R90, R152, RZ ;  /* 0x000000985a847210 */ /* 0x000fe20007f9e0ff */
[C---:B------:R-:W-:Y:S01]  /*63b0*/  IMAD.WIDE R96, R15.reuse, 0x2, R96 ;  /* 0x000000020f607825 */ /* 0x040fe200078e0260 */
[----:B------:R0:W4:Y:S03]  /*63c0*/  LDG.E.U16 R121, desc[UR4][R114.64] ;  /* 0x0000000472797981 */ /* 0x000126000c1e1500 */
[----:B------:R-:W-:Y:S01]  /*63d0*/  IMAD.WIDE R98, R15, 0x2, R98 ;  /* 0x000000020f627825 */ /* 0x000fe200078e0262 */
[----:B------:R-:W-:Y:S01]  /*63e0*/  LEA.HI.X.SX32 R133, R18, R153, 0x1, P4 ;  /* 0x0000009912857211 */ /* 0x000fe200020f0eff */
[----:B------:R1:W4:Y:S02]  /*63f0*/  LDG.E.U16 R102, desc[UR4][R96.64] ;  /* 0x0000000460667981 */ /* 0x000324000c1e1500 */
[----:B------:R-:W-:-:S02]  /*6400*/  IMAD R95, R19, 0x12, RZ ;  /* 0x00000012135f7824 */ /* 0x000fc400078e02ff */
[C---:B0-----:R-:W-:Y:S01]  /*6410*/  IMAD R114, R19.reuse, 0x8c, RZ ;  /* 0x0000008c13727824 */ /* 0x041fe200078e02ff */
[----:B------:R0:W4:Y:S01]  /*6420*/  LDG.E.U16 R109, desc[UR4][R98.64] ;  /* 0x00000004626d7981 */ /* 0x000122000c1e1500 */
[C---:B------:R-:W-:Y:S02]  /*6430*/  IMAD R17, R19.reuse, 0x24, RZ ;  /* 0x0000002413117824 */ /* 0x040fe400078e02ff */
[C---:B------:R-:W-:Y:S01]  /*6440*/  IMAD R18, R19.reuse, 0x46, RZ ;  /* 0x0000004613127824 */ /* 0x040fe200078e02ff */
[-C--:B------:R-:W-:Y:S01]  /*6450*/  IADD3 R114, P0, R114, R152.reuse, RZ ;  /* 0x0000009872727210 */ /* 0x080fe20007f1e0ff */
[C---:B------:R-:W-:Y:S02]  /*6460*/  IMAD R90, R19.reuse, 0x47, RZ ;  /* 0x00000047135a7824 */ /* 0x040fe400078e02ff */
[----:B-1----:R-:W-:Y:S01]  /*6470*/  IMAD R97, R19, 0x9, RZ ;  /* 0x0000000913617824 */ /* 0x002fe200078e02ff */
[-C--:B------:R-:W-:Y:S02]  /*6480*/  IADD3 R116, P4, R18, R152.reuse, RZ ;  /* 0x0000009812747210 */ /* 0x080fe40007f9e0ff */
[----:B0-----:R-:W-:-:S02]  /*6490*/  IADD3 R98, P2, R95, R152, RZ ;  /* 0x000000985f627210 */ /* 0x001fc40007f5e0ff */
[-C--:B------:R-:W-:Y:S02]  /*64a0*/  LEA.HI.X.SX32 R115, R18, R153.reuse, 0x1, P0 ;  /* 0x0000009912737211 */ /* 0x080fe400000f0eff */
[----:B------:R-:W-:Y:S01]  /*64b0*/  LEA.HI.X.SX32 R99, R97, R153, 0x1, P2 ;  /* 0x0000009961637211 */ /* 0x000fe200010f0eff */
[----:B------:R-:W-:-:S04]  /*64c0*/  IMAD.WIDE R114, R15, 0x2, R114 ;  /* 0x000000020f727825 */ /* 0x000fc800078e0272 */
[----:B------:R-:W-:-:S04]  /*64d0*/  IMAD.WIDE R98, R15, 0x2, R98 ;  /* 0x000000020f627825 */ /* 0x000fc800078e0262 */
[C---:B------:R-:W-:Y:S01]  /*64e0*/  IMAD R18, R19.reuse, 0x48, RZ ;  /* 0x0000004813127824 */ /* 0x040fe200078e02ff */
[----:B------:R0:W4:Y:S01]  /*64f0*/  LDG.E.U16 R192, desc[UR4][R98.64] ;  /* 0x0000000462c07981 */ /* 0x000122000c1e1500 */
[C---:B------:R-:W-:Y:S02]  /*6500*/  IMAD R113, R19.reuse, 0x4d, RZ ;  /* 0x0000004d13717824 */ /* 0x040fe400078e02ff */
[----:B0-----:R-:W-:-:S05]  /*6510*/  IMAD R98, R19, 0x96, RZ ;  /* 0x0000009613627824 */ /* 0x001fca00078e02ff */
[----:B------:R-:W-:Y:S01]  /*6520*/  IADD3 R98, P2, R98, R152, RZ ;  /* 0x0000009862627210 */ /* 0x000fe20007f5e0ff */
[----:B------:R-:W-:-:S06]  /*6530*/  IMAD.WIDE R144, R15, 0x2, R144 ;  /* 0x000000020f907825 */ /* 0x000fcc00078e0290 */
[----:B------:R-:W4:Y:S01]  /*6540*/  LDG.E.U16 R144, desc[UR4][R144.64] ;  /* 0x0000000490907981 */ /* 0x000f22000c1e1500 */
[----:B------:R-:W-:-:S06]  /*6550*/  IMAD.WIDE R132, R15, 0x2, R132 ;  /* 0x000000020f847825 */ /* 0x000fcc00078e0284 */
[----:B------:R-:W4:Y:S01]  /*6560*/  LDG.E.U16 R132, desc[UR4][R132.64] ;  /* 0x0000000484847981 */ /* 0x000f22000c1e1500 */
[----:B---3--:R-:W-:Y:S01]  /*6570*/  IADD3 R154, R222, R152, RZ ;  /* 0x00000098de9a7210 */ /* 0x008fe20007ffe0ff */
[----:B--2---:R-:W-:-:S04]  /*6580*/  IMAD.MOV.U32 R155, RZ, RZ, R157 ;  /* 0x000000ffff9b7224 */ /* 0x004fc800078e009d */
[----:B------:R-:W-:-:S06]  /*6590*/  IMAD.WIDE R20, R15, 0x2, R154 ;  /* 0x000000020f147825 */ /* 0x000fcc00078e029a */
[----:B------:R0:W2:Y:S02]  /*65a0*/  LDG.E.U16 R21, desc[UR4][R20.64] ;  /* 0x0000000414157981 */ /* 0x0000a4000c1e1500 */
[----:B0-----:R-:W-:-:S05]  /*65b0*/  IMAD R20, R19, 0x11, RZ ;  /* 0x0000001113147824 */ /* 0x001fca00078e02ff */
[----:B------:R-:W-:-:S03]  /*65c0*/  LEA.HI.X.SX32 R101, R20, R153, 0x1, P3 ;  /* 0x0000009914657211 */ /* 0x000fc600018f0eff */
[----:B------:R-:W-:-:S05]  /*65d0*/  IMAD.WIDE R100, R15, 0x2, R100 ;  /* 0x000000020f647825 */ /* 0x000fca00078e0264 */
[----:B------:R0:W3:Y:S01]  /*65e0*/  LDG.E.U16 R184, desc[UR4][R100.64] ;  /* 0x0000000464b87981 */ /* 0x0000e2000c1e1500 */
[----:B------:R-:W-:Y:S01]  /*65f0*/  IMAD R20, R19, 0x23, RZ ;  /* 0x0000002313147824 */ /* 0x000fe200078e02ff */
[----:B------:R-:W-:Y:S01]  /*6600*/  IADD3 R96, P3, R17, R152, RZ ;  /* 0x0000009811607210 */ /* 0x000fe20007f7e0ff */
[----:B0-----:R-:W-:-:S05]  /*6610*/  IMAD R100, R19, 0x8e, RZ ;  /* 0x0000008e13647824 */ /* 0x001fca00078e02ff */
[----:B------:R-:W-:Y:S02]  /*6620*/  IADD3 R100, P1, R100, R152, RZ ;  /* 0x0000009864647210 */ /* 0x000fe40007f3e0ff */
[-C--:B------:R-:W-:Y:S02]  /*6630*/  LEA.HI.X.SX32 R97, R95, R153.reuse, 0x1, P3 ;  /* 0x000000995f617211 */ /* 0x080fe400018f0eff */
[-C--:B------:R-:W-:Y:S02]  /*6640*/  LEA.HI.X.SX32 R101, R90, R153.reuse, 0x1, P1 ;  /* 0x000000995a657211 */ /* 0x080fe400008f0eff */
[----:B------:R-:W-:Y:S01]  /*6650*/  LEA.HI.X.SX32 R117, R20, R153, 0x1, P4 ;  /* 0x0000009914757211 */ /* 0x000fe200020f0eff */
[C---:B------:R-:W-:Y:S01]  /*6660*/  IMAD.WIDE R96, R15.reuse, 0x2, R96 ;  /* 0x000000020f607825 */ /* 0x040fe200078e0260 */
[----:B------:R0:W2:Y:S03]  /*6670*/  LDG.E.U16 R90, desc[UR4][R114.64] ;  /* 0x00000004725a7981 */ /* 0x0000a6000c1e1500 */
[C---:B------:R-:W-:Y:S01]  /*6680*/  IMAD.WIDE R100, R15.reuse, 0x2, R100 ;  /* 0x000000020f647825 */ /* 0x040fe200078e0264 */
[----:B------:R1:W2:Y:S03]  /*6690*/  LDG.E.U16 R183, desc[UR4][R96.64] ;  /* 0x0000000460b77981 */ /* 0x0002a6000c1e1500 */
[----:B------:R-:W-:Y:S01]  /*66a0*/  IMAD.WIDE R116, R15, 0x2, R116 ;  /* 0x000000020f747825 */ /* 0x000fe200078e0274 */
[----:B------:R1:W2:Y:S03]  /*66b0*/  LDG.E.U16 R20, desc[UR4][R100.64] ;  /* 0x0000000464147981 */ /* 0x0002a6000c1e1500 */
[C---:B0-----:R-:W-:Y:S01]  /*66c0*/  IMAD R114, R19.reuse, 0x90, RZ ;  /* 0x0000009013727824 */ /* 0x041fe200078e02ff */
[----:B------:R0:W2:Y:S01]  /*66d0*/  LDG.E.U16 R125, desc[UR4][R116.64] ;  /* 0x00000004747d7981 */ /* 0x0000a2000c1e1500 */
[----:B-1----:R-:W-:-:S02]  /*66e0*/  IMAD R96, R19, 0x9a, RZ ;  /* 0x0000009a13607824 */ /* 0x002fc400078e02ff */
[C---:B------:R-:W-:Y:S01]  /*66f0*/  IMAD R100, R19.reuse, 0x92, RZ ;  /* 0x0000009213647824 */ /* 0x040fe200078e02ff */
[-C--:B------:R-:W-:Y:S01]  /*6700*/  IADD3 R114, P0, R114, R152.reuse, RZ ;  /* 0x0000009872727210 */ /* 0x080fe20007f1e0ff */
[C---:B------:R-:W-:Y:S01]  /*6710*/  IMAD R95, R19.reuse, 0x49, RZ ;  /* 0x00000049135f7824 */ /* 0x040fe200078e02ff */
[-C--:B0-----:R-:W-:Y:S01]  /*6720*/  IADD3 R116, P4, R18, R152.reuse, RZ ;  /* 0x0000009812747210 */ /* 0x081fe20007f9e0ff */
[----:B------:R-:W-:Y:S01]  /*6730*/  IMAD R97, R19, 0x4b, RZ ;  /* 0x0000004b13617824 */ /* 0x000fe200078e02ff */
[-C--:B------:R-:W-:Y:S02]  /*6740*/  IADD3 R100, P1, R100, R152.reuse, RZ ;  /* 0x0000009864647210 */ /* 0x080fe40007f3e0ff */
[----:B------:R-:W-:Y:S02]  /*6750*/  IADD3 R96, P3, R96, R152, RZ ;  /* 0x0000009860607210 */ /* 0x000fe40007f7e0ff */
[-C--:B------:R-:W-:Y:S02]  /*6760*/  LEA.HI.X.SX32 R117, R17, R153.reuse, 0x1, P4 ;  /* 0x0000009911757211 */ /* 0x080fe400020f0eff */
[----:B------:R-:W-:-:S02]  /*6770*/  LEA.HI.X.SX32 R115, R18, R153, 0x1, P0 ;  /* 0x0000009912737211 */ /* 0x000fc400000f0eff */
[-C--:B------:R-:W-:Y:S02]  /*6780*/  LEA.HI.X.SX32 R101, R95, R153.reuse, 0x1, P1 ;  /* 0x000000995f657211 */ /* 0x080fe400008f0eff */
[-C--:B------:R-:W-:Y:S01]  /*6790*/  LEA.HI.X.SX32 R99, R97, R153.reuse, 0x1, P2 ;  /* 0x0000009961637211 */ /* 0x080fe200010f0eff */
[----:B------:R-:W-:Y:S01]  /*67a0*/  IMAD.WIDE R116, R15, 0x2, R116 ;  /* 0x000000020f747825 */ /* 0x000fe200078e0274 */
[----:B------:R-:W-:-:S03]  /*67b0*/  LEA.HI.X.SX32 R97, R113, R153, 0x1, P3 ;  /* 0x0000009971617211 */ /* 0x000fc600018f0eff */
[C---:B------:R-:W-:Y:S01]  /*67c0*/  IMAD.WIDE R114, R15.reuse, 0x2, R114 ;  /* 0x000000020f727825 */ /* 0x040fe200078e0272 */
[----:B------:R0:W2:Y:S03]  /*67d0*/  LDG.E.U16 R113, desc[UR4][R116.64] ;  /* 0x0000000474717981 */ /* 0x0000a6000c1e1500 */
[C---:B------:R-:W-:Y:S01]  /*67e0*/  IMAD.WIDE R100, R15.reuse, 0x2, R100 ;  /* 0x000000020f647825 */ /* 0x040fe200078e0264 */
[----:B------:R1:W4:Y:S03]  /*67f0*/  LDG.E.U16 R147, desc[UR4][R114.64] ;  /* 0x0000000472937981 */ /* 0x000326000c1e1500 */
[C---:B------:R-:W-:Y:S01]  /*6800*/  IMAD.WIDE R98, R15.reuse, 0x2, R98 ;  /* 0x000000020f627825 */ /* 0x040fe200078e0262 */
[----:B------:R-:W2:Y:S03]  /*6810*/  LDG.E.U16 R139, desc[UR4][R100.64] ;  /* 0x00000004648b7981 */ /* 0x000ea6000c1e1500 */
[----:B------:R-:W-:Y:S01]  /*6820*/  IMAD.WIDE R96, R15, 0x2, R96 ;  /* 0x000000020f607825 */ /* 0x000fe200078e0260 */
[----:B------:R1:W2:Y:S03]  /*6830*/  LDG.E.U16 R120, desc[UR4][R98.64] ;  /* 0x0000000462787981 */ /* 0x0002a6000c1e1500 */
[----:B0-----:R-:W-:-:S02]  /*6840*/  IMAD R116, R19, 0xa2, RZ ;  /* 0x000000a213747824 */ /* 0x001fc400078e02ff */
[C---:B-1----:R-:W-:Y:S01]  /*6850*/  IMAD R114, R19.reuse, 0xa6, RZ ;  /* 0x000000a613727824 */ /* 0x042fe200078e02ff */
[----:B------:R0:W2:Y:S01]  /*6860*/  LDG.E.U16 R101, desc[UR4][R96.64] ;  /* 0x0000000460657981 */ /* 0x0000a2000c1e1500 */
[C---:B------:R-:W-:Y:S01]  /*6870*/  IMAD R17, R19.reuse, 0x4f, RZ ;  /* 0x0000004f13117824 */ /* 0x040fe200078e02ff */
[-C--:B------:R-:W-:Y:S01]  /*6880*/  IADD3 R116, P1, R116, R152.reuse, RZ ;  /* 0x0000009874747210 */ /* 0x080fe20007f3e0ff */
[C---:B------:R-:W-:Y:S01]  /*6890*/  IMAD R98, R19.reuse, 0xaa, RZ ;  /* 0x000000aa13627824 */ /* 0x040fe200078e02ff */
[-C--:B------:R-:W-:Y:S01]  /*68a0*/  IADD3 R118, P0, R118, R152.reuse, RZ ;  /* 0x0000009876767210 */ /* 0x080fe20007f1e0ff */
[C---:B------:R-:W-:Y:S01]  /*68b0*/  IMAD R95, R19.reuse, 0x53, RZ ;  /* 0x00000053135f7824 */ /* 0x040fe200078e02ff */
[-C--:B------:R-:W-:Y:S01]  /*68c0*/  IADD3 R114, P2, R114, R152.reuse, RZ ;  /* 0x0000009872727210 */ /* 0x080fe20007f5e0ff */
[C---:B0-----:R-:W-:Y:S02]  /*68d0*/  IMAD R97, R19.reuse, 0x51, RZ ;  /* 0x0000005113617824 */ /* 0x041fe400078e02ff */
[C---:B------:R-:W-:Y:S01]  /*68e0*/  IMAD R96, R19.reuse, 0xae, RZ ;  /* 0x000000ae13607824 */ /* 0x040fe200078e02ff */
[----:B------:R-:W-:Y:S01]  /*68f0*/  IADD3 R98, P3, R98, R152, RZ ;  /* 0x0000009862627210 */ /* 0x000fe20007f7e0ff */
[----:B------:R-:W-:Y:S01]  /*6900*/  IMAD R18, R19, 0x55, RZ ;  /* 0x0000005513127824 */ /* 0x000fe200078e02ff */
[-C--:B------:R-:W-:Y:S01]  /*6910*/  LEA.HI.X.SX32 R117, R97, R153.reuse, 0x1, P1 ;  /* 0x0000009961757211 */ /* 0x080fe200008f0eff */
[----:B------:R-:W-:Y:S01]  /*6920*/  IMAD R100, R19, 0x57, RZ ;  /* 0x0000005713647824 */ /* 0x000fe200078e02ff */
[----:B------:R-:W-:-:S02]  /*6930*/  LEA.HI.X.SX32 R119, R17, R153, 0x1, P0 ;  /* 0x0000009911777211 */ /* 0x000fc400000f0eff */
[----:B------:R-:W-:Y:S02]  /*6940*/  IADD3 R96, P4, R96, R152, RZ ;  /* 0x0000009860607210 */ /* 0x000fe40007f9e0ff */
[-C--:B------:R-:W-:Y:S01]  /*6950*/  LEA.HI.X.SX32 R115, R95, R153.reuse, 0x1, P2 ;  /* 0x000000995f737211 */ /* 0x080fe200010f0eff */
[C---:B------:R-:W-:Y:S01]  /*6960*/  IMAD.WIDE R116, R15.reuse, 0x2, R116 ;  /* 0x000000020f747825 */ /* 0x040fe200078e0274 */
[-C--:B------:R-:W-:Y:S02]  /*6970*/  LEA.HI.X.SX32 R99, R18, R153.reuse, 0x1, P3 ;  /* 0x0000009912637211 */ /* 0x080fe400018f0eff */
[----:B------:R-:W-:Y:S01]  /*6980*/  LEA.HI.X.SX32 R97, R100, R153, 0x1, P4 ;  /* 0x0000009964617211 */ /* 0x000fe200020f0eff */
[C---:B------:R-:W-:Y:S01]  /*6990*/  IMAD.WIDE R118, R15.reuse, 0x2, R118 ;  /* 0x000000020f767825 */ /* 0x040fe200078e0276 */
[----:B------:R0:W2:Y:S03]  /*69a0*/  LDG.E.U16 R138, desc[UR4][R116.64] ;  /* 0x00000004748a7981 */ /* 0x0000a6000c1e1500 */
[C---:B------:R-:W-:Y:S01]  /*69b0*/  IMAD.WIDE R114, R15.reuse, 0x2, R114 ;  /* 0x000000020f727825 */ /* 0x040fe200078e0272 */
[----:B------:R-:W2:Y:S03]  /*69c0*/  LDG.E.U16 R18, desc[UR4][R118.64] ;  /* 0x0000000476127981 */ /* 0x000ea6000c1e1500 */
[----:B------:R-:W-:-:S04]  /*69d0*/  IMAD.WIDE R98, R15, 0x2, R98 ;  /* 0x000000020f627825 */ /* 0x000fc800078e0262 */
[----:B------:R-:W-:Y:S01]  /*69e0*/  IMAD.WIDE R96, R15, 0x2, R96 ;  /* 0x000000020f607825 */ /* 0x000fe200078e0260 */
[----:B------:R1:W2:Y:S03]  /*69f0*/  LDG.E.U16 R100, desc[UR4][R98.64] ;  /* 0x0000000462647981 */ /* 0x0002a6000c1e1500 */
[C---:B0-----:R-:W-:Y:S01]  /*6a00*/  IMAD R116, R19.reuse, 0xb2, RZ ;  /* 0x000000b213747824 */ /* 0x041fe200078e02ff */
[----:B------:R0:W2:Y:S04]  /*6a10*/  LDG.E.U16 R119, desc[UR4][R114.64] ;  /* 0x0000000472777981 */ /* 0x0000a8000c1e1500 */
[----:B------:R0:W2:Y:S01]  /*6a20*/  LDG.E.U16 R17, desc[UR4][R96.64] ;  /* 0x0000000460117981 */ /* 0x0000a2000c1e1500 */
[----:B------:R-:W-:Y:S01]  /*6a30*/  IADD3 R116, P1, R116, R152, RZ ;  /* 0x0000009874747210 */ /* 0x000fe20007f3e0ff */
[----:B-1----:R-:W-:-:S02]  /*6a40*/  IMAD R99, R19, 0x59, RZ ;  /* 0x0000005913637824 */ /* 0x002fc400078e02ff */
[C---:B0-----:R-:W-:Y:S02]  /*6a50*/  IMAD R114, R19.reuse, 0xb6, RZ ;  /* 0x000000b613727824 */ /* 0x041fe400078e02ff */
[C---:B------:R-:W-:Y:S02]  /*6a60*/  IMAD R98, R19.reuse, 0xba, RZ ;  /* 0x000000ba13627824 */ /* 0x040fe400078e02ff */
[C---:B------:R-:W-:Y:S01]  /*6a70*/  IMAD R97, R19.reuse, 0x5b, RZ ;  /* 0x0000005b13617824 */ /* 0x040fe200078e02ff */
[-C--:B------:R-:W-:Y:S01]  /*6a80*/  IADD3 R114, P2, R114, R152.reuse, RZ ;  /* 0x0000009872727210 */ /* 0x080fe20007f5e0ff */
[C---:B------:R-:W-:Y:S01]  /*6a90*/  IMAD R96, R19.reuse, 0xc2, RZ ;  /* 0x000000c213607824 */ /* 0x040fe200078e02ff */
[-C--:B------:R-:W-:Y:S01]  /*6aa0*/  IADD3 R126, P0, R126, R152.reuse, RZ ;  /* 0x000000987e7e7210 */ /* 0x080fe20007f1e0ff */
[----:B------:R-:W-:Y:S01]  /*6ab0*/  IMAD R95, R19, 0x5d, RZ ;  /* 0x0000005d135f7824 */ /* 0x000fe200078e02ff */
[-C--:B------:R-:W-:Y:S02]  /*6ac0*/  LEA.HI.X.SX32 R117, R99, R153.reuse, 0x1, P1 ;  /* 0x0000009963757211 */ /* 0x080fe400008f0eff */
[-C--:B------:R-:W-:Y:S01]  /*6ad0*/  IADD3 R98, P3, R98, R152.reuse, RZ ;  /* 0x0000009862627210 */ /* 0x080fe20007f7e0ff */
[----:B------:R-:W-:Y:S01]  /*6ae0*/  IMAD R118, R19, 0x61, RZ ;  /* 0x0000006113767824 */ /* 0x000fe200078e02ff */
[----:B------:R-:W-:Y:S01]  /*6af0*/  LEA.HI.X.SX32 R115, R97, R153, 0x1, P2 ;  /* 0x0000009961737211 */ /* 0x000fe200010f0eff */
[----:B------:R-:W-:Y:S01]  /*6b00*/  IMAD.WIDE R116, R15, 0x2, R116 ;  /* 0x000000020f747825 */ /* 0x000fe200078e0274 */
[----:B------:R-:W-:-:S02]  /*6b10*/  IADD3 R96, P4, R96, R152, RZ ;  /* 0x0000009860607210 */ /* 0x000fc40007f9e0ff */
[-C--:B------:R-:W-:Y:S02]  /*6b20*/  LEA.HI.X.SX32 R127, R89, R153.reuse, 0x1, P0 ;  /* 0x00000099597f7211 */ /* 0x080fe400000f0eff */
[-C--:B------:R-:W-:Y:S01]  /*6b30*/  LEA.HI.X.SX32 R99, R95, R153.reuse, 0x1, P3 ;  /* 0x000000995f637211 */ /* 0x080fe200018f0eff */
[C---:B------:R-:W-:Y:S01]  /*6b40*/  IMAD.WIDE R114, R15.reuse, 0x2, R114 ;  /* 0x000000020f727825 */ /* 0x040fe200078e0272 */
[----:B------:R-:W-:Y:S01]  /*6b50*/  LEA.HI.X.SX32 R97, R118, R153, 0x1, P4 ;  /* 0x0000009976617211 */ /* 0x000fe200020f0eff */
[----:B------:R0:W2:Y:S02]  /*6b60*/  LDG.E.U16 R137, desc[UR4][R116.64] ;  /* 0x0000000474897981 */ /* 0x0000a4000c1e1500 */
[C---:B------:R-:W-:Y:S02]  /*6b70*/  IMAD.WIDE R126, R15.reuse, 0x2, R126 ;  /* 0x000000020f7e7825 */ /* 0x040fe400078e027e */
[----:B------:R1:W2:Y:S02]  /*6b80*/  LDG.E.U16 R118, desc[UR4][R114.64] ;  /* 0x0000000472767981 */ /* 0x0002a4000c1e1500 */
[----:B------:R-:W-:-:S02]  /*6b90*/  IMAD.WIDE R98, R15, 0x2, R98 ;  /* 0x000000020f627825 */ /* 0x000fc400078e0262 */
[----:B------:R1:W3:Y:S02]  /*6ba0*/  LDG.E.U16 R145, desc[UR4][R126.64] ;  /* 0x000000047e917981 */ /* 0x0002e4000c1e1500 */
[----:B0-----:R-:W-:Y:S02]  /*6bb0*/  IMAD R116, R19, 0xc6, RZ ;  /* 0x000000c613747824 */ /* 0x001fe400078e02ff */
[----:B------:R-:W-:Y:S01]  /*6bc0*/  IMAD.WIDE R96, R15, 0x2, R96 ;  /* 0x000000020f607825 */ /* 0x000fe200078e0260 */
[----:B------:R0:W2:Y:S03]  /*6bd0*/  LDG.E.U16 R99, desc[UR4][R98.64] ;  /* 0x0000000462637981 */ /* 0x0000a6000c1e1500 */
[C---:B-1----:R-:W-:Y:S01]  /*6be0*/  IMAD R114, R19.reuse, 0xd6, RZ ;  /* 0x000000d613727824 */ /* 0x042fe200078e02ff */
[-C--:B------:R-:W-:Y:S01]  /*6bf0*/  IADD3 R116, P0, R116, R152.reuse, RZ ;  /* 0x0000009874747210 */ /* 0x080fe20007f1e0ff */
[C---:B------:R-:W-:Y:S01]  /*6c00*/  IMAD R89, R19.reuse, 0x63, RZ ;  /* 0x0000006313597824 */ /* 0x040fe200078e02ff */
[----:B------:R1:W2:Y:S01]  /*6c10*/  LDG.E.U16 R136, desc[UR4][R96.64] ;  /* 0x0000000460887981 */ /* 0x0002a2000c1e1500 */
[C---:B------:R-:W-:Y:S01]  /*6c20*/  IMAD R126, R19.reuse, 0xd2, RZ ;  /* 0x000000d2137e7824 */ /* 0x040fe200078e02ff */
[----:B------:R-:W-:Y:S01]  /*6c30*/  IADD3 R114, P3, R114, R152, RZ ;  /* 0x0000009872727210 */ /* 0x000fe20007f7e0ff */
[----:B------:R-:W-:-:S02]  /*6c40*/  IMAD R95, R19, 0x65, RZ ;  /* 0x00000065135f7824 */ /* 0x000fc400078e02ff */
[C---:B0-----:R-:W-:Y:S01]  /*6c50*/  IMAD R98, R19.reuse, 0x6b, RZ ;  /* 0x0000006b13627824 */ /* 0x041fe200078e02ff */
[-C--:B------:R-:W-:Y:S02]  /*6c60*/  IADD3 R134, P1, R134, R152.reuse, RZ ;  /* 0x0000009886867210 */ /* 0x080fe40007f3e0ff */
[-C--:B------:R-:W-:Y:S01]  /*6c70*/  IADD3 R126, P2, R126, R152.reuse, RZ ;  /* 0x000000987e7e7210 */ /* 0x080fe20007f5e0ff */
[----:B-1----:R-:W-:Y:S01]  /*6c80*/  IMAD R97, R19, 0x69, RZ ;  /* 0x0000006913617824 */ /* 0x002fe200078e02ff */
[-C--:B------:R-:W-:Y:S01]  /*6c90*/  LEA.HI.X.SX32 R117, R89, R153.reuse, 0x1, P0 ;  /* 0x0000009959757211 */ /* 0x080fe200000f0eff */
[----:B------:R-:W-:Y:S01]  /*6ca0*/  IMAD R96, R19, 0xda, RZ ;  /* 0x000000da13607824 */ /* 0x000fe200078e02ff */
[-C--:B------:R-:W-:Y:S02]  /*6cb0*/  LEA.HI.X.SX32 R115, R98, R153.reuse, 0x1, P3 ;  /* 0x0000009962737211 */ /* 0x080fe400018f0eff */
[-C--:B------:R-:W-:Y:S01]  /*6cc0*/  LEA.HI.X.SX32 R135, R95, R153.reuse, 0x1, P1 ;  /* 0x000000995f877211 */ /* 0x080fe200008f0eff */
[----:B------:R-:W-:Y:S01]  /*6cd0*/  IMAD R133, R19, 0x6d, RZ ;  /* 0x0000006d13857824 */ /* 0x000fe200078e02ff */
[-C--:B------:R-:W-:Y:S01]  /*6ce0*/  LEA.HI.X.SX32 R127, R97, R153.reuse, 0x1, P2 ;  /* 0x00000099617f7211 */ /* 0x080fe200010f0eff */
[C---:B------:R-:W-:Y:S01]  /*6cf0*/  IMAD.WIDE R116, R15.reuse, 0x2, R116 ;  /* 0x000000020f747825 */ /* 0x040fe200078e0274 */
[----:B------:R-:W-:Y:S01]  /*6d00*/  IADD3 R96, P4, R96, R152, RZ ;  /* 0x0000009860607210 */ /* 0x000fe20007f9e0ff */
[----:B------:R-:W-:Y:S02]  /*6d10*/  STL [R1+0x60], R170 ;  /* 0x000060aa01007387 */ /* 0x000fe40000100800 */
[----:B------:R-:W-:Y:S01]  /*6d20*/  IMAD.WIDE R114, R15, 0x2, R114 ;  /* 0x000000020f727825 */ /* 0x000fe200078e0272 */
[----:B------:R-:W-:Y:S01]  /*6d30*/  LEA.HI.X.SX32 R97, R133, R153, 0x1, P4 ;  /* 0x0000009985617211 */ /* 0x000fe200020f0eff */
[----:B------:R-:W-:Y:S02]  /*6d40*/  STL [R1+0x58], R168 ;  /* 0x000058a801007387 */ /* 0x000fe40000100800 */
[----:B------:R-:W-:-:S02]  /*6d50*/  IMAD.WIDE R134, R15, 0x2, R134 ;  /* 0x000000020f867825 */ /* 0x000fc400078e0286 */
[----:B------:R-:W-:Y:S02]  /*6d60*/  STL [R1+0x50], R166 ;  /* 0x000050a601007387 */ /* 0x000fe40000100800 */
[C---:B------:R-:W-:Y:S02]  /*6d70*/  IMAD.WIDE R126, R15.reuse, 0x2, R126 ;  /* 0x000000020f7e7825 */ /* 0x040fe400078e027e */
[----:B------:R-:W-:Y:S04]  /*6d80*/  STL [R1+0x48], R160 ;  /* 0x000048a001007387 */ /* 0x000fe80000100800 */
[----:B------:R-:W2:Y:S01]  /*6d90*/  LDG.E.U16 R117, desc[UR4][R116.64] ;  /* 0x0000000474757981 */ /* 0x000ea2000c1e1500 */
[----:B------:R-:W-:-:S03]  /*6da0*/  IMAD.WIDE R96, R15, 0x2, R96 ;  /* 0x000000020f607825 */ /* 0x000fc600078e0260 */
[----:B------:R-:W-:Y:S04]  /*6db0*/  STL [R1+0x40], R158 ;  /* 0x0000409e01007387 */ /* 0x000fe80000100800 */
[----:B------:R0:W-:Y:S04]  /*6dc0*/  STL [R1+0x38], R154 ;  /* 0x0000389a01007387 */ /* 0x0001e80000100800 */
[----:B------:R1:W2:Y:S04]  /*6dd0*/  LDG.E.U16 R116, desc[UR4][R114.64] ;  /* 0x0000000472747981 */ /* 0x0002a8000c1e1500 */
[----:B------:R-:W2:Y:S01]  /*6de0*/  LDG.E.U16 R98, desc[UR4][R134.64] ;  /* 0x0000000486627981 */ /* 0x000ea2000c1e1500 */
[----:B0-----:R-:W-:-:S02]  /*6df0*/  IMAD R154, R19, 0xf2, RZ ;  /* 0x000000f2139a7824 */ /* 0x001fc400078e02ff */
[C---:B------:R-:W-:Y:S01]  /*6e00*/  IMAD R95, R19.reuse, 0x73, RZ ;  /* 0x00000073135f7824 */ /* 0x040fe200078e02ff */
[----:B------:R-:W2:Y:S01]  /*6e10*/  LDG.E.U16 R97, desc[UR4][R96.64] ;  /* 0x0000000460617981 */ /* 0x000ea2000c1e1500 */
[C---:B-1----:R-:W-:Y:S02]  /*6e20*/  IMAD R114, R19.reuse, 0xe6, RZ ;  /* 0x000000e613727824 */ /* 0x042fe400078e02ff */
[C---:B------:R-:W-:Y:S01]  /*6e30*/  IMAD R158, R19.reuse, 0xe2, RZ ;  /* 0x000000e2139e7824 */ /* 0x040fe200078e02ff */
[----:B------:R0:W2:Y:S01]  /*6e40*/  LDG.E.U16 R135, desc[UR4][R126.64] ;  /* 0x000000047e877981 */ /* 0x0000a2000c1e1500 */
[C---:B------:R-:W-:Y:S01]  /*6e50*/  IMAD R156, R19.reuse, 0xea, RZ ;  /* 0x000000ea139c7824 */ /* 0x040fe200078e02ff */
[-C--:B------:R-:W-:Y:S01]  /*6e60*/  IADD3 R114, P1, R114, R152.reuse, RZ ;  /* 0x0000009872727210 */ /* 0x080fe20007f3e0ff */
[C---:B------:R-:W-:Y:S01]  /*6e70*/  IMAD R133, R19.reuse, 0x7b, RZ ;  /* 0x0000007b13857824 */ /* 0x040fe200078e02ff */
[----:B------:R-:W-:Y:S01]  /*6e80*/  IADD3 R154, P3, R154, R152, RZ ;  /* 0x000000989a9a7210 */ /* 0x000fe20007f7e0ff */
[----:B------:R-:W-:-:S02]  /*6e90*/  IMAD R89, R19, 0x71, RZ ;  /* 0x0000007113597824 */ /* 0x000fc400078e02ff */
[C---:B0-----:R-:W-:Y:S02]  /*6ea0*/  IMAD R126, R19.reuse, 0xf6, RZ ;  /* 0x000000f6137e7824 */ /* 0x041fe400078e02ff */
[C---:B------:R-:W-:Y:S01]  /*6eb0*/  IMAD R127, R19.reuse, 0x79, RZ ;  /* 0x00000079137f7824 */ /* 0x040fe200078e02ff */
[-C--:B------:R-:W-:Y:S02]  /*6ec0*/  IADD3 R158, P0, R158, R152.reuse, RZ ;  /* 0x000000989e9e7210 */ /* 0x080fe40007f1e0ff */
[-C--:B------:R-:W-:Y:S01]  /*6ed0*/  IADD3 R126, P4, R126, R152.reuse, RZ ;  /* 0x000000987e7e7210 */ /* 0x080fe20007f9e0ff */
[----:B------:R-:W-:Y:S01]  /*6ee0*/  IMAD R96, R19, 0x75, RZ ;  /* 0x0000007513607824 */ /* 0x000fe200078e02ff */
[-C--:B------:R-:W-:Y:S02]  /*6ef0*/  LEA.HI.X.SX32 R115, R95, R153.reuse, 0x1, P1 ;  /* 0x000000995f737211 */ /* 0x080fe400008f0eff */
[----:B------:R-:W-:Y:S02]  /*6f00*/  IADD3 R156, P2, R156, R152, RZ ;  /* 0x000000989c9c7210 */ /* 0x000fe40007f5e0ff */
[----:B------:R-:W-:-:S02]  /*6f10*/  LEA.HI.X.SX32 R155, R127, R153, 0x1, P3 ;  /* 0x000000997f9b7211 */ /* 0x000fc400018f0eff */
[-C--:B------:R-:W-:Y:S02]  /*6f20*/  LEA.HI.X.SX32 R127, R133, R153.reuse, 0x1, P4 ;  /* 0x00000099857f7211 */ /* 0x080fe400020f0eff */
[-C--:B------:R-:W-:Y:S01]  /*6f30*/  LEA.HI.X.SX32 R159, R89, R153.reuse, 0x1, P0 ;  /* 0x00000099599f7211 */ /* 0x080fe200000f0eff */
[----:B------:R-:W-:Y:S01]  /*6f40*/  IMAD.WIDE R114, R15, 0x2, R114 ;  /* 0x000000020f727825 */ /* 0x000fe200078e0272 */
[----:B------:R-:W-:-:S03]  /*6f50*/  LEA.HI.X.SX32 R157, R96, R153, 0x1, P2 ;  /* 0x00000099609d7211 */ /* 0x000fc600010f0eff */
[C---:B------:R-:W-:Y:S02]  /*6f60*/  IMAD.WIDE R164, R15.reuse, 0x2, R164 ;  /* 0x000000020fa47825 */ /* 0x040fe400078e02a4 */
[----:B------:R-:W2:Y:S02]  /*6f70*/  LDG.E.U16 R115, desc[UR4][R114.64] ;  /* 0x0000000472737981 */ /* 0x000ea4000c1e1500 */
[C---:B------:R-:W-:Y:S02]  /*6f80*/  IMAD.WIDE R126, R15.reuse, 0x2, R126 ;  /* 0x000000020f7e7825 */ /* 0x040fe400078e027e */
[----:B------:R-:W4:Y:S02]  /*6f90*/  LDG.E.U16 R164, desc[UR4][R164.64] ;  /* 0x00000004a4a47981 */ /* 0x000f24000c1e1500 */
[----:B------:R-:W-:-:S04]  /*6fa0*/  IMAD.WIDE R158, R15, 0x2, R158 ;  /* 0x000000020f9e7825 */ /* 0x000fc800078e029e */
[----:B------:R-:W-:Y:S01]  /*6fb0*/  IMAD.WIDE R154, R15, 0x2, R154 ;  /* 0x000000020f9a7825 */ /* 0x000fe200078e029a */
[----:B------:R0:W2:Y:S03]  /*6fc0*/  LDG.E.U16 R114, desc[UR4][R126.64] ;  /* 0x000000047e727981 */ /* 0x0000a6000c1e1500 */
[----:B------:R-:W-:Y:S01]  /*6fd0*/  IMAD R95, R19, 0x6, RZ ;  /* 0x00000006135f7824 */ /* 0x000fe200078e02ff */
[----:B------:R1:W2:Y:S01]  /*6fe0*/  LDG.E.U16 R134, desc[UR4][R158.64] ;  /* 0x000000049e867981 */ /* 0x0002a2000c1e1500 */
[----:B------:R-:W-:-:S03]  /*6ff0*/  IMAD.WIDE R156, R15, 0x2, R156 ;  /* 0x000000020f9c7825 */ /* 0x000fc600078e029c */
[----:B------:R1:W2:Y:S01]  /*7000*/  LDG.E.U16 R133, desc[UR4][R154.64] ;  /* 0x000000049a857981 */ /* 0x0002a2000c1e1500 */
[C---:B------:R-:W-:Y:S02]  /*7010*/  IMAD R170, R19.reuse, 0xe, RZ ;  /* 0x0000000e13aa7824 */ /* 0x040fe400078e02ff */
[C---:B------:R-:W-:Y:S01]  /*7020*/  IMAD R169, R19.reuse, 0xc, RZ ;  /* 0x0000000c13a97824 */ /* 0x040fe200078e02ff */
[----:B------:R1:W2:Y:S01]  /*7030*/  LDG.E.U16 R96, desc[UR4][R156.64] ;  /* 0x000000049c607981 */ /* 0x0002a2000c1e1500 */
[----:B0-----:R-:W-:Y:S01]  /*7040*/  IMAD R127, R19, 0x3, RZ ;  /* 0x00000003137f7824 */ /* 0x001fe200078e02ff */
[-C--:B-1----:R-:W-:Y:S01]  /*7050*/  IADD3 R158, P1, R95, R152.reuse, RZ ;  /* 0x000000985f9e7210 */ /* 0x082fe20007f3e0ff */
[C---:B------:R-:W-:Y:S01]  /*7060*/  IMAD R165, R19.reuse, 0x7, RZ ;  /* 0x0000000713a57824 */ /* 0x040fe200078e02ff */
[-C--:B------:R-:W-:Y:S01]  /*7070*/  IADD3 R126, P4, R170, R152.reuse, RZ ;  /* 0x00000098aa7e7210 */ /* 0x080fe20007f9e0ff */
[----:B------:R-:W-:Y:S01]  /*7080*/  IMAD R155, R19, 0x5, RZ ;  /* 0x00000005139b7824 */ /* 0x000fe200078e02ff */
[-C--:B------:R-:W-:Y:S01]  /*7090*/  IADD3 R154, P3, R169, R152.reuse, RZ ;  /* 0x00000098a99a7210 */ /* 0x080fe20007f7e0ff */
[----:B------:R-:W-:Y:S01]  /*70a0*/  IMAD R160, R19, 0xfa, RZ ;  /* 0x000000fa13a07824 */ /* 0x000fe200078e02ff */
[----:B------:R-:W-:-:S02]  /*70b0*/  IADD3 R156, P2, R162, R152, RZ ;  /* 0x00000098a29c7210 */ /* 0x000fc40007f5e0ff */
[-C--:B------:R-:W-:Y:S02]  /*70c0*/  LEA.HI.X.SX32 R159, R127, R153.reuse, 0x1, P1 ;  /* 0x000000997f9f7211 */ /* 0x080fe400008f0eff */
[-C--:B------:R-:W-:Y:S01]  /*70d0*/  LEA.HI.X.SX32 R127, R165, R153.reuse, 0x1, P4 ;  /* 0x00000099a57f7211 */ /* 0x080fe200020f0eff */
[----:B------:R-:W-:Y:S01]  /*70e0*/  IMAD R89, R19, 0x7d, RZ ;  /* 0x0000007d13597824 */ /* 0x000fe200078e02ff */
[-C--:B------:R-:W-:Y:S02]  /*70f0*/  LEA.HI.X.SX32 R157, R155, R153.reuse, 0x1, P2 ;  /* 0x000000999b9d7211 */ /* 0x080fe400010f0eff */
[----:B------:R-:W-:Y:S01]  /*7100*/  LEA.HI.X.SX32 R155, R95, R153, 0x1, P3 ;  /* 0x000000995f9b7211 */ /* 0x000fe200018f0eff */
[----:B------:R-:W-:Y:S01]  /*7110*/  IMAD.WIDE R202, R15, 0x2, R202 ;  /* 0x000000020fca7825 */ /* 0x000fe200078e02ca */
[----:B------:R-:W-:-:S03]  /*7120*/  IADD3 R160, P0, R160, R152, RZ ;  /* 0x00000098a0a07210 */ /* 0x000fc60007f1e0ff */
[----:B------:R-:W-:Y:S01]  /*7130*/  IMAD.WIDE R126, R15, 0x2, R126 ;  /* 0x000000020f7e7825 */ /* 0x000fe200078e027e */
[----:B------:R-:W-:Y:S01]  /*7140*/  LEA.HI.X.SX32 R161, R89, R153, 0x1, P0 ;  /* 0x0000009959a17211 */ /* 0x000fe200000f0eff */
[----:B------:R-:W2:Y:S02]  /*7150*/  LDG.E.U16 R202, desc[UR4][R202.64] ;  /* 0x00000004caca7981 */ /* 0x000ea4000c1e1500 */
[C---:B------:R-:W-:Y:S02]  /*7160*/  IMAD.WIDE R158, R15.reuse, 0x2, R158 ;  /* 0x000000020f9e7825 */ /* 0x040fe400078e029e */
[----:B------:R0:W2:Y:S02]  /*7170*/  LDG.E.U16 R197, desc[UR4][R126.64] ;  /* 0x000000047ec57981 */ /* 0x0000a4000c1e1500 */
[----:B------:R-:W-:-:S04]  /*7180*/  IMAD.WIDE R156, R15, 0x2, R156 ;  /* 0x000000020f9c7825 */ /* 0x000fc800078e029c */
[----:B------:R-:W-:Y:S01]  /*7190*/  IMAD.WIDE R154, R15, 0x2, R154 ;  /* 0x000000020f9a7825 */ /* 0x000fe200078e029a */
[----:B------:R1:W2:Y:S03]  /*71a0*/  LDG.E.U16 R203, desc[UR4][R158.64] ;  /* 0x000000049ecb7981 */ /* 0x0002a6000c1e1500 */
[C---:B------:R-:W-:Y:S01]  /*71b0*/  IMAD R168, R19.reuse, 0x16, RZ ;  /* 0x0000001613a87824 */ /* 0x040fe200078e02ff */
[----:B------:R1:W2:Y:S01]  /*71c0*/  LDG.E.U16 R201, desc[UR4][R156.64] ;  /* 0x000000049cc97981 */ /* 0x0002a2000c1e1500 */
[C---:B------:R-:W-:Y:S02]  /*71d0*/  IMAD R165, R19.reuse, 0x18, RZ ;  /* 0x0000001813a57824 */ /* 0x040fe400078e02ff */
[C---:B------:R-:W-:Y:S01]  /*71e0*/  IMAD R166, R19.reuse, 0x1a, RZ ;  /* 0x0000001a13a67824 */ /* 0x040fe200078e02ff */
[----:B------:R1:W2:Y:S01]  /*71f0*/  LDG.E.U16 R199, desc[UR4][R154.64] ;  /* 0x000000049ac77981 */ /* 0x0002a2000c1e1500 */
[----:B0-----:R-:W-:Y:S01]  /*7200*/  IMAD R127, R19, 0xb, RZ ;  /* 0x0000000b137f7824 */ /* 0x001fe200078e02ff */
[-C--:B-1----:R-:W-:Y:S01]  /*7210*/  IADD3 R158, P1, R168, R152.reuse, RZ ;  /* 0x00000098a89e7210 */ /* 0x082fe20007f3e0ff */
[----:B------:R-:W-:Y:S01]  /*7220*/  IMAD.WIDE R160, R15, 0x2, R160 ;  /* 0x000000020fa07825 */ /* 0x000fe200078e02a0 */
[----:B------:R-:W-:-:S03]  /*7230*/  IADD3 R156, P2, R165, R152, RZ ;  /* 0x00000098a59c7210 */ /* 0x000fc60007f5e0ff */
[C---:B------:R-:W-:Y:S02]  /*7240*/  IMAD R89, R19.reuse, 0x1c, RZ ;  /* 0x0000001c13597824 */ /* 0x040fe400078e02ff */
[C---:B------:R-:W-:Y:S01]  /*7250*/  IMAD R167, R19.reuse, 0x14, RZ ;  /* 0x0000001413a77824 */ /* 0x040fe200078e02ff */
[-C--:B------:R-:W-:Y:S01]  /*7260*/  IADD3 R154, P3, R166, R152.reuse, RZ ;  /* 0x00000098a69a7210 */ /* 0x080fe20007f7e0ff */
[----:B------:R-:W-:Y:S01]  /*7270*/  IMAD R155, R19, 0xd, RZ ;  /* 0x0000000d139b7824 */ /* 0x000fe200078e02ff */
[-C--:B------:R-:W-:Y:S01]  /*7280*/  LEA.HI.X.SX32 R159, R127, R153.reuse, 0x1, P1 ;  /* 0x000000997f9f7211 */ /* 0x080fe200008f0eff */
[----:B------:R0:W2:Y:S01]  /*7290*/  LDG.E.U16 R95, desc[UR4][R160.64] ;  /* 0x00000004a05f7981 */ /* 0x0000a2000c1e1500 */
[----:B------:R-:W-:Y:S02]  /*72a0*/  IADD3 R126, P4, R89, R152, RZ ;  /* 0x00000098597e7210 */ /* 0x000fe40007f9e0ff */
[-C--:B------:R-:W-:Y:S02]  /*72b0*/  LEA.HI.X.SX32 R157, R169, R153.reuse, 0x1, P2 ;  /* 0x00000099a99d7211 */ /* 0x080fe400010f0eff */
[-C--:B------:R-:W-:Y:S01]  /*72c0*/  LEA.HI.X.SX32 R155, R155, R153.reuse, 0x1, P3 ;  /* 0x000000999b9b7211 */ /* 0x080fe200018f0eff */
[----:B------:R-:W-:Y:S01]  /*72d0*/  IMAD.WIDE R158, R15, 0x2, R158 ;  /* 0x000000020f9e7825 */ /* 0x000fe200078e029e */
[----:B------:R-:W-:-:S02]  /*72e0*/  LEA.HI.X.SX32 R127, R170, R153, 0x1, P4 ;  /* 0x00000099aa7f7211 */ /* 0x000fc400020f0eff */
[----:B0-----:R-:W-:Y:S01]  /*72f0*/  IADD3 R160, P0, R167, R152, RZ ;  /* 0x00000098a7a07210 */ /* 0x001fe20007f1e0ff */
[C---:B------:R-:W-:Y:S01]  /*7300*/  IMAD.WIDE R156, R15.reuse, 0x2, R156 ;  /* 0x000000020f9c7825 */ /* 0x040fe200078e029c */
[----:B------:R0:W2:Y:S02]  /*7310*/  LDG.E.U16 R190, desc[UR4][R158.64] ;  /* 0x000000049ebe7981 */ /* 0x0000a4000c1e1500 */
        /* <DEDUP_REMOVED lines=9> */
[----:B------:R-:W-:-:S02]  /*73b0*/  IMAD R162, R19, 0x1e, RZ ;  /* 0x0000001e13a27824 */ /* 0x000fc400078e02ff */
[C---:B-1----:R-:W-:Y:S02]  /*73c0*/  IMAD R156, R19.reuse, 0x28, RZ ;  /* 0x00000028139c7824 */ /* 0x042fe400078e02ff */
[C---:B------:R-:W-:Y:S01]  /*73d0*/  IMAD R154, R19.reuse, 0x2a, RZ ;  /* 0x0000002a139a7824 */ /* 0x040fe200078e02ff */
[-C--:B------:R-:W-:Y:S01]  /*73e0*/  IADD3 R158, P1, R158, R152.reuse, RZ ;  /* 0x000000989e9e7210 */ /* 0x080fe20007f3e0ff */
[C---:B------:R-:W-:Y:S01]  /*73f0*/  IMAD R155, R19.reuse, 0x13, RZ ;  /* 0x00000013139b7824 */ /* 0x040fe200078e02ff */
[-C--:B------:R-:W-:Y:S01]  /*7400*/  IADD3 R156, P2, R156, R152.reuse, RZ ;  /* 0x000000989c9c7210 */ /* 0x080fe20007f5e0ff */
[C---:B------:R-:W-:Y:S01]  /*7410*/  IMAD R127, R19.reuse, 0xf, RZ ;  /* 0x0000000f137f7824 */ /* 0x040fe200078e02ff */
[-C--:B0-----:R-:W-:Y:S01]  /*7420*/  IADD3 R160, P0, R162, R152.reuse, RZ ;  /* 0x00000098a2a07210 */ /* 0x081fe20007f1e0ff */
[C---:B------:R-:W-:Y:S01]  /*7430*/  IMAD R126, R19.reuse, 0x2c, RZ ;  /* 0x0000002c137e7824 */ /* 0x040fe200078e02ff */
[----:B------:R-:W-:Y:S01]  /*7440*/  IADD3 R154, P3, R154, R152, RZ ;  /* 0x000000989a9a7210 */ /* 0x000fe20007f7e0ff */
[----:B------:R-:W-:Y:S01]  /*7450*/  IMAD R169, R19, 0x15, RZ ;  /* 0x0000001513a97824 */ /* 0x000fe200078e02ff */
[----:B------:R-:W-:-:S02]  /*7460*/  LEA.HI.X.SX32 R159, R155, R153, 0x1, P1 ;  /* 0x000000999b9f7211 */ /* 0x000fc400008f0eff */
[----:B------:R-:W-:Y:S02]  /*7470*/  IADD3 R126, P4, R126, R152, RZ ;  /* 0x000000987e7e7210 */ /* 0x000fe40007f9e0ff */
[-C--:B------:R-:W-:Y:S02]  /*7480*/  LEA.HI.X.SX32 R161, R127, R153.reuse, 0x1, P0 ;  /* 0x000000997fa17211 */ /* 0x080fe400000f0eff */
[-C--:B------:R-:W-:Y:S02]  /*7490*/  LEA.HI.X.SX32 R157, R167, R153.reuse, 0x1, P2 ;  /* 0x00000099a79d7211 */ /* 0x080fe400010f0eff */
[-C--:B------:R-:W-:Y:S01]  /*74a0*/  LEA.HI.X.SX32 R155, R169, R153.reuse, 0x1, P3 ;  /* 0x00000099a99b7211 */ /* 0x080fe200018f0eff */
[----:B------:R-:W-:Y:S01]  /*74b0*/  IMAD.WIDE R158, R15, 0x2, R158 ;  /* 0x000000020f9e7825 */ /* 0x000fe200078e029e */
[----:B------:R-:W-:-:S03]  /*74c0*/  LEA.HI.X.SX32 R127, R168, R153, 0x1, P4 ;  /* 0x00000099a87f7211 */ /* 0x000fc600020f0eff */
[C---:B------:R-:W-:Y:S01]  /*74d0*/  IMAD.WIDE R160, R15.reuse, 0x2, R160 ;  /* 0x000000020fa07825 */ /* 0x040fe200078e02a0 */
[----:B------:R0:W2:Y:S03]  /*74e0*/  LDG.E.U16 R181, desc[UR4][R158.64] ;  /* 0x000000049eb57981 */ /* 0x0000a6000c1e1500 */
        /* <DEDUP_REMOVED lines=9> */
[C---:B------:R-:W-:Y:S02]  /*7580*/  IMAD R156, R19.reuse, 0x32, RZ ;  /* 0x00000032139c7824 */ /* 0x040fe400078e02ff */
[C---:B------:R-:W-:Y:S01]  /*7590*/  IMAD R154, R19.reuse, 0x34, RZ ;  /* 0x00000034139a7824 */ /* 0x040fe200078e02ff */
[-C--:B------:R-:W-:Y:S01]  /*75a0*/  IADD3 R158, P1, R158, R152.reuse, RZ ;  /* 0x000000989e9e7210 */ /* 0x080fe20007f3e0ff */
[C---:B------:R-:W-:Y:S01]  /*75b0*/  IMAD R155, R19.reuse, 0x19, RZ ;  /* 0x00000019139b7824 */ /* 0x040fe200078e02ff */
[-C--:B------:R-:W-:Y:S01]  /*75c0*/  IADD3 R160, P0, R160, R152.reuse, RZ ;  /* 0x00000098a0a07210 */ /* 0x080fe20007f1e0ff */
[C---:B0-----:R-:W-:Y:S01]  /*75d0*/  IMAD R127, R19.reuse, 0x17, RZ ;  /* 0x00000017137f7824 */ /* 0x041fe200078e02ff */
[-C--:B------:R-:W-:Y:S01]  /*75e0*/  IADD3 R156, P2, R156, R152.reuse, RZ ;  /* 0x000000989c9c7210 */ /* 0x080fe20007f5e0ff */
[C---:B------:R-:W-:Y:S01]  /*75f0*/  IMAD R126, R19.reuse, 0x36, RZ ;  /* 0x00000036137e7824 */ /* 0x040fe200078e02ff */
[----:B------:R-:W-:Y:S01]  /*7600*/  IADD3 R154, P3, R154, R152, RZ ;  /* 0x000000989a9a7210 */ /* 0x000fe20007f7e0ff */
[----:B------:R-:W-:Y:S01]  /*7610*/  IMAD R167, R19, 0x1b, RZ ;  /* 0x0000001b13a77824 */ /* 0x000fe200078e02ff */
[----:B------:R-:W-:-:S02]  /*7620*/  LEA.HI.X.SX32 R159, R165, R153, 0x1, P1 ;  /* 0x00000099a59f7211 */ /* 0x000fc400008f0eff */
[-C--:B------:R-:W-:Y:S02]  /*7630*/  LEA.HI.X.SX32 R161, R127, R153.reuse, 0x1, P0 ;  /* 0x000000997fa17211 */ /* 0x080fe400000f0eff */
[-C--:B------:R-:W-:Y:S02]  /*7640*/  LEA.HI.X.SX32 R157, R155, R153.reuse, 0x1, P2 ;  /* 0x000000999b9d7211 */ /* 0x080fe400010f0eff */
[----:B------:R-:W-:Y:S02]  /*7650*/  IADD3 R126, P4, R126, R152, RZ ;  /* 0x000000987e7e7210 */ /* 0x000fe40007f9e0ff */
[-C--:B------:R-:W-:Y:S01]  /*7660*/  LEA.HI.X.SX32 R155, R166, R153.reuse, 0x1, P3 ;  /* 0x00000099a69b7211 */ /* 0x080fe200018f0eff */
[----:B------:R-:W-:Y:S01]  /*7670*/  IMAD.WIDE R158, R15, 0x2, R158 ;  /* 0x000000020f9e7825 */ /* 0x000fe200078e029e */
[----:B------:R-:W-:-:S03]  /*7680*/  LEA.HI.X.SX32 R127, R167, R153, 0x1, P4 ;  /* 0x00000099a77f7211 */ /* 0x000fc600020f0eff */
[C---:B------:R-:W-:Y:S01]  /*7690*/  IMAD.WIDE R160, R15.reuse, 0x2, R160 ;  /* 0x000000020fa07825 */ /* 0x040fe200078e02a0 */
[----:B------:R0:W3:Y:S03]  /*76a0*/  LDG.E.U16 R172, desc[UR4][R158.64] ;  /* 0x000000049eac7981 */ /* 0x0000e6000c1e1500 */
        /* <DEDUP_REMOVED lines=14> */
[----:B0-----:R-:W-:Y:S01]  /*7790*/  IMAD R127, R19, 0x1f, RZ ;  /* 0x0000001f137f7824 */ /* 0x001fe200078e02ff */
[-C--:B------:R-:W-:Y:S02]  /*77a0*/  IADD3 R156, P3, R156, R152.reuse, RZ ;  /* 0x000000989c9c7210 */ /* 0x080fe40007f7e0ff */
[----:B------:R-:W-:Y:S02]  /*77b0*/  IADD3 R154, P4, R154, R152, RZ ;  /* 0x000000989a9a7210 */ /* 0x000fe40007f9e0ff */
[----:B------:R-:W-:-:S02]  /*77c0*/  LEA.HI.X.SX32 R159, R155, R153, 0x1, P2 ;  /* 0x000000999b9f7211 */ /* 0x000fc400010f0eff */
[-C--:B------:R-:W-:Y:S02]  /*77d0*/  LEA.HI.X.SX32 R161, R89, R153.reuse, 0x1, P1 ;  /* 0x0000009959a17211 */ /* 0x080fe400008f0eff */
[-C--:B------:R-:W-:Y:S02]  /*77e0*/  LEA.HI.X.SX32 R157, R162, R153.reuse, 0x1, P3 ;  /* 0x00000099a29d7211 */ /* 0x080fe400018f0eff */
[----:B------:R-:W-:Y:S01]  /*77f0*/  LEA.HI.X.SX32 R155, R127, R153, 0x1, P4 ;  /* 0x000000997f9b7211 */ /* 0x000fe200020f0eff */
[----:B------:R-:W-:-:S04]  /*7800*/  IMAD.WIDE R158, R15, 0x2, R158 ;  /* 0x000000020f9e7825 */ /* 0x000fc800078e029e */
[----:B------:R-:W-:Y:S01]  /*7810*/  IMAD R126, R19, 0x94, RZ ;  /* 0x00000094137e7824 */ /* 0x000fe200078e02ff */
[----:B------:R0:W2:Y:S01]  /*7820*/  LDG.E.U16 R167, desc[UR4][R158.64] ;  /* 0x000000049ea77981 */ /* 0x0000a2000c1e1500 */
[----:B------:R-:W-:-:S04]  /*7830*/  IMAD.WIDE R160, R15, 0x2, R160 ;  /* 0x000000020fa07825 */ /* 0x000fc800078e02a0 */
[----:B------:R-:W-:-:S04]  /*7840*/  IMAD.WIDE R156, R15, 0x2, R156 ;  /* 0x000000020f9c7825 */ /* 0x000fc800078e029c */
[----:B------:R-:W-:Y:S01]  /*7850*/  IMAD.WIDE R154, R15, 0x2, R154 ;  /* 0x000000020f9a7825 */ /* 0x000fe200078e029a */
[----:B------:R-:W-:Y:S01]  /*7860*/  IADD3 R126, P0, R126, R152, RZ ;  /* 0x000000987e7e7210 */ /* 0x000fe20007f1e0ff */
[----:B------:R1:W2:Y:S02]  /*7870*/  LDG.E.U16 R168, desc[UR4][R160.64] ;  /* 0x00000004a0a87981 */ /* 0x0002a4000c1e1500 */
[C---:B------:R-:W-:Y:S02]  /*7880*/  IMAD R162, R19.reuse, 0x98, RZ ;  /* 0x0000009813a27824 */ /* 0x040fe400078e02ff */
[----:B------:R1:W2:Y:S01]  /*7890*/  LDG.E.U16 R166, desc[UR4][R156.64] ;  /* 0x000000049ca67981 */ /* 0x0002a2000c1e1500 */
[----:B0-----:R-:W-:-:S03]  /*78a0*/  IMAD R158, R19, 0xa0, RZ ;  /* 0x000000a0139e7824 */ /* 0x001fc600078e02ff */
[----:B------:R0:W2:Y:S01]  /*78b0*/  LDG.E.U16 R165, desc[UR4][R154.64] ;  /* 0x000000049aa57981 */ /* 0x0000a2000c1e1500 */
[----:B-1----:R-:W-:Y:S01]  /*78c0*/  IMAD R160, R19, 0x9c, RZ ;  /* 0x0000009c13a07824 */ /* 0x002fe200078e02ff */
[----:B------:R-:W-:Y:S01]  /*78d0*/  LEA.HI.X.SX32 R127, R107, R153, 0x1, P0 ;  /* 0x000000996b7f7211 */ /* 0x000fe200000f0eff */
[C---:B------:R-:W-:Y:S01]  /*78e0*/  IMAD R156, R19.reuse, 0xa4, RZ ;  /* 0x000000a4139c7824 */ /* 0x040fe200078e02ff */
[-C--:B------:R-:W-:Y:S01]  /*78f0*/  IADD3 R162, P0, R162, R152.reuse, RZ ;  /* 0x00000098a2a27210 */ /* 0x080fe20007f1e0ff */
[----:B0-----:R-:W-:Y:S01]  /*7900*/  IMAD R154, R19, 0xa8, RZ ;  /* 0x000000a8139a7824 */ /* 0x001fe200078e02ff */
[-C--:B------:R-:W-:Y:S02]  /*7910*/  IADD3 R158, P2, R158, R152.reuse, RZ ;  /* 0x000000989e9e7210 */ /* 0x080fe40007f5e0ff */
[-C--:B------:R-:W-:Y:S02]  /*7920*/  IADD3 R160, P1, R160, R152.reuse, RZ ;  /* 0x00000098a0a07210 */ /* 0x080fe40007f3e0ff */
[----:B------:R-:W-:-:S02]  /*7930*/  IADD3 R156, P3, R156, R152, RZ ;  /* 0x000000989c9c7210 */ /* 0x000fc40007f7e0ff */
[----:B------:R-:W-:Y:S02]  /*7940*/  IADD3 R154, P4, R154, R152, RZ ;  /* 0x000000989a9a7210 */ /* 0x000fe40007f9e0ff */
[-C--:B------:R-:W-:Y:S02]  /*7950*/  LEA.HI.X.SX32 R163, R163, R153.reuse, 0x1, P0 ;  /* 0x00000099a3a37211 */ /* 0x080fe400000f0eff */
[-C--:B------:R-:W-:Y:S02]  /*7960*/  LEA.HI.X.SX32 R159, R174, R153.reuse, 0x1, P2 ;  /* 0x00000099ae9f7211 */ /* 0x080fe400010f0eff */
[-C--:B------:R-:W-:Y:S02]  /*7970*/  LEA.HI.X.SX32 R161, R176, R153.reuse, 0x1, P1 ;  /* 0x00000099b0a17211 */ /* 0x080fe400008f0eff */
[-C--:B------:R-:W-:Y:S02]  /*7980*/  LEA.HI.X.SX32 R157, R146, R153.reuse, 0x1, P3 ;  /* 0x00000099929d7211 */ /* 0x080fe400018f0eff */
[----:B------:R-:W-:Y:S01]  /*7990*/  LEA.HI.X.SX32 R155, R108, R153, 0x1, P4 ;  /* 0x000000996c9b7211 */ /* 0x000fe200020f0eff */
[----:B------:R-:W-:-:S04]  /*79a0*/  IMAD.WIDE R126, R15, 0x2, R126 ;  /* 0x000000020f7e7825 */ /* 0x000fc800078e027e */
[C---:B------:R-:W-:Y:S02]  /*79b0*/  IMAD.WIDE R162, R15.reuse, 0x2, R162 ;  /* 0x000000020fa27825 */ /* 0x040fe400078e02a2 */
[----:B------:R-:W2:Y:S02]  /*79c0*/  LDG.E.U16 R127, desc[UR4][R126.64] ;  /* 0x000000047e7f7981 */ /* 0x000ea4000c1e1500 */
[C---:B------:R-:W-:Y:S02]  /*79d0*/  IMAD.WIDE R158, R15.reuse, 0x2, R158 ;  /* 0x000000020f9e7825 */ /* 0x040fe400078e029e */
[----:B------:R0:W2:Y:S02]  /*79e0*/  LDG.E.U16 R108, desc[UR4][R162.64] ;  /* 0x00000004a26c7981 */ /* 0x0000a4000c1e1500 */
[C---:B------:R-:W-:Y:S02]  /*79f0*/  IMAD.WIDE R160, R15.reuse, 0x2, R160 ;  /* 0x000000020fa07825 */ /* 0x040fe400078e02a0 */
[----:B------:R1:W2:Y:S02]  /*7a00*/  LDG.E.U16 R146, desc[UR4][R158.64] ;  /* 0x000000049e927981 */ /* 0x0002a4000c1e1500 */
[----:B------:R-:W-:-:S02]  /*7a10*/  IMAD.WIDE R156, R15, 0x2, R156 ;  /* 0x000000020f9c7825 */ /* 0x000fc400078e029c */
[----:B------:R1:W2:Y:S02]  /*7a20*/  LDG.E.U16 R89, desc[UR4][R160.64] ;  /* 0x00000004a0597981 */ /* 0x0002a4000c1e1500 */
[----:B------:R-:W-:Y:S02]  /*7a30*/  IMAD.WIDE R154, R15, 0x2, R154 ;  /* 0x000000020f9a7825 */ /* 0x000fe400078e029a */
[----:B------:R4:W2:Y:S02]  /*7a40*/  LDG.E.U16 R126, desc[UR4][R156.64] ;  /* 0x000000049c7e7981 */ /* 0x0008a4000c1e1500 */
[C---:B0-----:R-:W-:Y:S02]  /*7a50*/  IMAD R162, R19.reuse, 0xd0, RZ ;  /* 0x000000d013a27824 */ /* 0x041fe400078e02ff */
[C---:B-1----:R-:W-:Y:S01]  /*7a60*/  IMAD R158, R19.reuse, 0xf0, RZ ;  /* 0x000000f0139e7824 */ /* 0x042fe200078e02ff */
[----:B------:R0:W2:Y:S01]  /*7a70*/  LDG.E.U16 R107, desc[UR4][R154.64] ;  /* 0x000000049a6b7981 */ /* 0x0000a2000c1e1500 */
[----:B------:R-:W-:-:S02]  /*7a80*/  IMAD R160, R19, 0xe0, RZ ;  /* 0x000000e013a07824 */ /* 0x000fc400078e02ff */
[C---:B----4-:R-:W-:Y:S01]  /*7a90*/  IMAD R156, R19.reuse, 0xac, RZ ;  /* 0x000000ac139c7824 */ /* 0x050fe200078e02ff */
[-C--:B------:R-:W-:Y:S01]  /*7aa0*/  IADD3 R162, P2, R162, R152.reuse, RZ ;  /* 0x00000098a2a27210 */ /* 0x080fe20007f5e0ff */
[----:B0-----:R-:W-:Y:S01]  /*7ab0*/  IMAD R154, R19, 0xc0, RZ ;  /* 0x000000c0139a7824 */ /* 0x001fe200078e02ff */
[-C--:B------:R-:W-:Y:S02]  /*7ac0*/  IADD3 R158, P4, R158, R152.reuse, RZ ;  /* 0x000000989e9e7210 */ /* 0x080fe40007f9e0ff */
[-C--:B------:R-:W-:Y:S02]  /*7ad0*/  IADD3 R156, P0, R156, R152.reuse, RZ ;  /* 0x000000989c9c7210 */ /* 0x080fe40007f1e0ff */
[-C--:B------:R-:W-:Y:S02]  /*7ae0*/  IADD3 R160, P3, R160, R152.reuse, RZ ;  /* 0x00000098a0a07210 */ /* 0x080fe40007f7e0ff */
[----:B------:R-:W-:Y:S02]  /*7af0*/  IADD3 R154, P1, R154, R152, RZ ;  /* 0x000000989a9a7210 */ /* 0x000fe40007f3e0ff */
[----:B------:R-:W-:-:S02]  /*7b00*/  LEA.HI.X.SX32 R163, R182, R153, 0x1, P2 ;  /* 0x00000099b6a37211 */ /* 0x000fc400010f0eff */
[-C--:B------:R-:W-:Y:S02]  /*7b10*/  LEA.HI.X.SX32 R159, R178, R153.reuse, 0x1, P4 ;  /* 0x00000099b29f7211 */ /* 0x080fe400020f0eff */
[-C--:B------:R-:W-:Y:S02]  /*7b20*/  LEA.HI.X.SX32 R157, R195, R153.reuse, 0x1, P0 ;  /* 0x00000099c39d7211 */ /* 0x080fe400000f0eff */
[-C--:B------:R-:W-:Y:S02]  /*7b30*/  LEA.HI.X.SX32 R161, R180, R153.reuse, 0x1, P3 ;  /* 0x00000099b4a17211 */ /* 0x080fe400018f0eff */
[----:B------:R-:W-:Y:S01]  /*7b40*/  LEA.HI.X.SX32 R155, R194, R153, 0x1, P1 ;  /* 0x00000099c29b7211 */ /* 0x000fe200008f0eff */
[----:B------:R-:W-:-:S04]  /*7b50*/  IMAD.WIDE R162, R15, 0x2, R162 ;  /* 0x000000020fa27825 */ /* 0x000fc800078e02a2 */
[C---:B------:R-:W-:Y:S01]  /*7b60*/  IMAD.WIDE R158, R15.reuse, 0x2, R158 ;  /* 0x000000020f9e7825 */ /* 0x040fe200078e029e */
[----:B------:R-:W4:Y:S03]  /*7b70*/  LDG.E.U16 R178, desc[UR4][R162.64] ;  /* 0x00000004a2b27981 */ /* 0x000f26000c1e1500 */
[C---:B------:R-:W-:Y:S01]  /*7b80*/  IMAD.WIDE R156, R15.reuse, 0x2, R156 ;  /* 0x000000020f9c7825 */ /* 0x040fe200078e029c */
[----:B------:R0:W4:Y:S03]  /*7b90*/  LDG.E.U16 R182, desc[UR4][R158.64] ;  /* 0x000000049eb67981 */ /* 0x000126000c1e1500 */
[C---:B------:R-:W-:Y:S01]  /*7ba0*/  IMAD.WIDE R160, R15.reuse, 0x2, R160 ;  /* 0x000000020fa07825 */ /* 0x040fe200078e02a0 */
[----:B------:R1:W4:Y:S03]  /*7bb0*/  LDG.E.U16 R174, desc[UR4][R156.64] ;  /* 0x000000049cae7981 */ /* 0x000326000c1e1500 */
[----:B------:R-:W-:Y:S01]  /*7bc0*/  IMAD.WIDE R154, R15, 0x2, R154 ;  /* 0x000000020f9a7825 */ /* 0x000fe200078e029a */
[----:B------:R1:W4:Y:S03]  /*7bd0*/  LDG.E.U16 R180, desc[UR4][R160.64] ;  /* 0x00000004a0b47981 */ /* 0x000326000c1e1500 */
[C---:B0-----:R-:W-:Y:S01]  /*7be0*/  IMAD R158, R19.reuse, 0xc4, RZ ;  /* 0x000000c4139e7824 */ /* 0x041fe200078e02ff */
[----:B------:R0:W4:Y:S01]  /*7bf0*/  LDG.E.U16 R176, desc[UR4][R154.64] ;  /* 0x000000049ab07981 */ /* 0x000122000c1e1500 */
[----:B------:R-:W-:-:S02]  /*7c00*/  IMAD R162, R19, 0xd4, RZ ;  /* 0x000000d413a27824 */ /* 0x000fc400078e02ff */
[C---:B-1----:R-:W-:Y:S02]  /*7c10*/  IMAD R156, R19.reuse, 0xf4, RZ ;  /* 0x000000f4139c7824 */ /* 0x042fe400078e02ff */
[C---:B------:R-:W-:Y:S01]  /*7c20*/  IMAD R160, R19.reuse, 0xe4, RZ ;  /* 0x000000e413a07824 */ /* 0x040fe200078e02ff */
[-C--:B------:R-:W-:Y:S01]  /*7c30*/  IADD3 R158, P1, R158, R152.reuse, RZ ;  /* 0x000000989e9e7210 */ /* 0x080fe20007f3e0ff */
[----:B0-----:R-:W-:Y:S01]  /*7c40*/  IMAD R154, R19, 0xb4, RZ ;  /* 0x000000b4139a7824 */ /* 0x001fe200078e02ff */
[-C--:B------:R-:W-:Y:S02]  /*7c50*/  IADD3 R162, P2, R162, R152.reuse, RZ ;  /* 0x00000098a2a27210 */ /* 0x080fe40007f5e0ff */
[-C--:B------:R-:W-:Y:S02]  /*7c60*/  IADD3 R160, P3, R160, R152.reuse, RZ ;  /* 0x00000098a0a07210 */ /* 0x080fe40007f7e0ff */
[-C--:B------:R-:W-:Y:S02]  /*7c70*/  IADD3 R156, P4, R156, R152.reuse, RZ ;  /* 0x000000989c9c7210 */ /* 0x080fe40007f9e0ff */
[----:B------:R-:W-:-:S02]  /*7c80*/  IADD3 R154, P0, R154, R152, RZ ;  /* 0x000000989a9a7210 */ /* 0x000fc40007f1e0ff */
[-C--:B------:R-:W-:Y:S02]  /*7c90*/  LEA.HI.X.SX32 R159, R212, R153.reuse, 0x1, P1 ;  /* 0x00000099d49f7211 */ /* 0x080fe400008f0eff */
[-C--:B------:R-:W-:Y:S02]  /*7ca0*/  LEA.HI.X.SX32 R163, R200, R153.reuse, 0x1, P2 ;  /* 0x00000099c8a37211 */ /* 0x080fe400010f0eff */
[-C--:B------:R-:W-:Y:S02]  /*7cb0*/  LEA.HI.X.SX32 R161, R198, R153.reuse, 0x1, P3 ;  /* 0x00000099c6a17211 */ /* 0x080fe400018f0eff */
[-C--:B------:R-:W-:Y:S02]  /*7cc0*/  LEA.HI.X.SX32 R157, R196, R153.reuse, 0x1, P4 ;  /* 0x00000099c49d7211 */ /* 0x080fe400020f0eff */
[----:B------:R-:W-:Y:S01]  /*7cd0*/  LEA.HI.X.SX32 R155, R214, R153, 0x1, P0 ;  /* 0x00000099d69b7211 */ /* 0x000fe200000f0eff */
[----:B------:R-:W-:-:S04]  /*7ce0*/  IMAD.WIDE R158, R15, 0x2, R158 ;  /* 0x000000020f9e7825 */ /* 0x000fc800078e029e */
[C---:B------:R-:W-:Y:S01]  /*7cf0*/  IMAD.WIDE R162, R15.reuse, 0x2, R162 ;  /* 0x000000020fa27825 */ /* 0x040fe200078e02a2 */
[----:B------:R0:W4:Y:S03]  /*7d00*/  LDG.E.U16 R195, desc[UR4][R158.64] ;  /* 0x000000049ec37981 */ /* 0x000126000c1e1500 */
        /* <DEDUP_REMOVED lines=8> */
[----:B-1----:R-:W-:-:S02]  /*7d90*/  IMAD R162, R19, 0xd8, RZ ;  /* 0x000000d813a27824 */ /* 0x002fc400078e02ff */
[C---:B------:R-:W-:Y:S02]  /*7da0*/  IMAD R160, R19.reuse, 0xe8, RZ ;  /* 0x000000e813a07824 */ /* 0x040fe400078e02ff */
        /* <DEDUP_REMOVED lines=49> */
[C---:B---3--:R-:W-:Y:S02]  /*80c0*/  IMAD R160, R19.reuse, 0xee, RZ ;  /* 0x000000ee13a07824 */ /* 0x048fe400078e02ff */
[C---:B------:R-:W-:Y:S01]  /*80d0*/  IMAD R156, R19.reuse, 0xfe, RZ ;  /* 0x000000fe139c7824 */ /* 0x040fe200078e02ff */
[-C--:B------:R-:W-:Y:S01]  /*80e0*/  IADD3 R158, P1, R158, R152.reuse, RZ ;  /* 0x000000989e9e7210 */ /* 0x080fe20007f3e0ff */
[C---:B------:R-:W-:Y:S02]  /*80f0*/  IMAD R157, R19.reuse, 0x67, RZ ;  /* 0x00000067139d7824 */ /* 0x040fe400078e02ff */
[C---:B0-----:R-:W-:Y:S01]  /*8100*/  IMAD R154, R19.reuse, 0xbe, RZ ;  /* 0x000000be139a7824 */ /* 0x041fe200078e02ff */
[-C--:B------:R-:W-:Y:S01]  /*8110*/  IADD3 R162, P2, R162, R152.reuse, RZ ;  /* 0x00000098a2a27210 */ /* 0x080fe20007f5e0ff */
[C---:B------:R-:W-:Y:S01]  /*8120*/  IMAD R161, R19.reuse, 0x6f, RZ ;  /* 0x0000006f13a17824 */ /* 0x040fe200078e02ff */
[-C--:B------:R-:W-:Y:S01]  /*8130*/  IADD3 R160, P3, R160, R152.reuse, RZ ;  /* 0x00000098a0a07210 */ /* 0x080fe20007f7e0ff */
[C---:B------:R-:W-:Y:S01]  /*8140*/  IMAD R225, R19.reuse, 0x77, RZ ;  /* 0x0000007713e17824 */ /* 0x040fe200078e02ff */
[-C--:B------:R-:W-:Y:S01]  /*8150*/  IADD3 R156, P4, R156, R152.reuse, RZ ;  /* 0x000000989c9c7210 */ /* 0x080fe20007f9e0ff */
[C---:B------:R-:W-:Y:S01]  /*8160*/  IMAD R226, R19.reuse, 0x7f, RZ ;  /* 0x0000007f13e27824 */ /* 0x040fe200078e02ff */
[----:B------:R-:W-:Y:S01]  /*8170*/  IADD3 R154, P0, R154, R152, RZ ;  /* 0x000000989a9a7210 */ /* 0x000fe20007f1e0ff */
[----:B------:R-:W-:Y:S01]  /*8180*/  IMAD R155, R19, 0x5f, RZ ;  /* 0x0000005f139b7824 */ /* 0x000fe200078e02ff */
[----:B------:R-:W-:-:S02]  /*8190*/  LEA.HI.X.SX32 R159, R157, R153, 0x1, P1 ;  /* 0x000000999d9f7211 */ /* 0x000fc400008f0eff */
[-C--:B------:R-:W-:Y:S02]  /*81a0*/  LEA.HI.X.SX32 R163, R161, R153.reuse, 0x1, P2 ;  /* 0x00000099a1a37211 */ /* 0x080fe400010f0eff */
[-C--:B------:R-:W-:Y:S02]  /*81b0*/  LEA.HI.X.SX32 R161, R225, R153.reuse, 0x1, P3 ;  /* 0x00000099e1a17211 */ /* 0x080fe400018f0eff */
[-C--:B------:R-:W-:Y:S02]  /*81c0*/  LEA.HI.X.SX32 R157, R226, R153.reuse, 0x1, P4 ;  /* 0x00000099e29d7211 */ /* 0x080fe400020f0eff */
[----:B------:R-:W-:Y:S01]  /*81d0*/  LEA.HI.X.SX32 R155, R155, R153, 0x1, P0 ;  /* 0x000000999b9b7211 */ /* 0x000fe200000f0eff */
[----:B------:R-:W-:-:S04]  /*81e0*/  IMAD.WIDE R158, R15, 0x2, R158 ;  /* 0x000000020f9e7825 */ /* 0x000fc800078e029e */
[C---:B------:R-:W-:Y:S02]  /*81f0*/  IMAD.WIDE R162, R15.reuse, 0x2, R162 ;  /* 0x000000020fa27825 */ /* 0x040fe400078e02a2 */
[----:B------:R-:W3:Y:S02]  /*8200*/  LDG.E.U16 R158, desc[UR4][R158.64] ;  /* 0x000000049e9e7981 */ /* 0x000ee4000c1e1500 */
[C---:B------:R-:W-:Y:S02]  /*8210*/  IMAD.WIDE R160, R15.reuse, 0x2, R160 ;  /* 0x000000020fa07825 */ /* 0x040fe400078e02a0 */
[----:B------:R-:W3:Y:S02]  /*8220*/  LDG.E.U16 R162, desc[UR4][R162.64] ;  /* 0x00000004a2a27981 */ /* 0x000ee4000c1e1500 */
[C---:B------:R-:W-:Y:S02]  /*8230*/  IMAD.WIDE R156, R15.reuse, 0x2, R156 ;  /* 0x000000020f9c7825 */ /* 0x040fe400078e029c */
[----:B------:R-:W3:Y:S02]  /*8240*/  LDG.E.U16 R160, desc[UR4][R160.64] ;  /* 0x00000004a0a07981 */ /* 0x000ee4000c1e1500 */
[----:B------:R-:W-:-:S02]  /*8250*/  IMAD.WIDE R154, R15, 0x2, R154 ;  /* 0x000000020f9a7825 */ /* 0x000fc400078e029a */
[----:B------:R-:W3:Y:S04]  /*8260*/  LDG.E.U16 R156, desc[UR4][R156.64] ;  /* 0x000000049c9c7981 */ /* 0x000ee8000c1e1500 */
[----:B------:R-:W3:Y:S01]  /*8270*/  LDG.E.U16 R225, desc[UR4][R154.64] ;  /* 0x000000049ae17981 */ /* 0x000ee2000c1e1500 */
[----:B------:R-:W-:Y:S06]  /*8280*/  BAR.SYNC.DEFER_BLOCKING 0x0 ;  /* 0x0000000000007b1d */ /* 0x000fec0000010000 */
[----:B------:R-:W0:Y:S01]  /*8290*/  S2R R4, SR_CgaCtaId ;  /* 0x0000000000047919 */ /* 0x000e220000008800 */
[----:B------:R-:W-:Y:S04]  /*82a0*/  STS.U16 [R14], R206 ;  /* 0x000000ce0e007388 */ /* 0x000fe80000000400 */
        /* <DEDUP_REMOVED lines=9> */
[----:B--2---:R-:W-:Y:S04]  /*8340*/  STS.U16 [R14+0x2800], R146 ;  /* 0x002800920e007388 */ /* 0x004fe80000000400 */
[----:B------:R-:W-:Y:S04]  /*8350*/  STS.U16 [R14+0x2c00], R145 ;  /* 0x002c00910e007388 */ /* 0x000fe80000000400 */
[----:B----4-:R-:W-:Y:S04]  /*8360*/  STS.U16 [R14+0x3400], R178 ;  /* 0x003400b20e007388 */ /* 0x010fe80000000400 */
        /* <DEDUP_REMOVED lines=104> */
[----:B------:R-:W-:Y:S04]  /*89f0*/  STS.U16 [R7+0x1780], R23 ;  /* 0x0017801707007388 */ /* 0x000fe80000000400 */
[----:B------:R2:W-:Y:S04]  /*8a00*/  STS.U16 [R7+0x1b80], R22 ;  /* 0x001b801607007388 */ /* 0x0005e80000000400 */
[----:B------:R-:W-:Y:S04]  /*8a10*/  STS.U16 [R7+0x1f80], R21 ;  /* 0x001f801507007388 */ /* 0x000fe80000000400 */
[----:B------:R-:W-:Y:S04]  /*8a20*/  STS.U16 [R7+0x2380], R20 ;  /* 0x0023801407007388 */ /* 0x000fe80000000400 */
[----:B------:R-:W-:Y:S04]  /*8a30*/  STS.U16 [R7+0x2780], R18 ;  /* 0x0027801207007388 */ /* 0x000fe80000000400 */
[----:B------:R-:W-:Y:S04]  /*8a40*/  STS.U16 [R7+0x2b80], R17 ;  /* 0x002b801107007388 */ /* 0x000fe80000000400 */
[----:B---3--:R-:W-:Y:S04]  /*8a50*/  STS.U16 [R7+0x2f80], R225 ;  /* 0x002f80e107007388 */ /* 0x008fe80000000400 */
[----:B------:R-:W-:Y:S04]  /*8a60*/  STS.U16 [R7+0x3380], R158 ;  /* 0x0033809e07007388 */ /* 0x000fe80000000400 */
[----:B------:R-:W-:Y:S04]  /*8a70*/  STS.U16 [R7+0x3780], R162 ;  /* 0x003780a207007388 */ /* 0x000fe80000000400 */
[----:B------:R-:W-:Y:S04]  /*8a80*/  STS.U16 [R7+0x3b80], R160 ;  /* 0x003b80a007007388 */ /* 0x000fe80000000400 */
[----:B------:R3:W-:Y:S01]  /*8a90*/  STS.U16 [R7+0x3f80], R156 ;  /* 0x003f809c07007388 */ /* 0x0007e20000000400 */
[----:B------:R4:W-:Y:S06]  /*8aa0*/  MEMBAR.ALL.CTA ;  /* 0x0000000000007992 */ /* 0x0009ec0000008000 */
[----:B----4-:R-:W4:Y:S01]  /*8ab0*/  FENCE.VIEW.ASYNC.S ;  /* 0x00000000000073c6 */ /* 0x010f220000000000 */
[----:B------:R-:W-:-:S04]  /*8ac0*/  MOV R3, 0x400 ;  /* 0x0000040000037802 */ /* 0x000fc80000000f00 */
[----:B0-----:R-:W-:-:S04]  /*8ad0*/  LEA R3, R4, R3, 0x18 ;  /* 0x0000000304037211 */ /* 0x001fc800078ec0ff */
[----:B------:R-:W-:Y:S01]  /*8ae0*/  SHF.R.U32.HI R3, RZ, 0x4, R3 ;  /* 0x00000004ff037819 */ /* 0x000fe20000011603 */
[----:B----4-:R-:W-:Y:S03]  /*8af0*/  BAR.SYNC.DEFER_BLOCKING 0x0 ;  /* 0x0000000000007b1d */ /* 0x010fe60000010000 */
[----:B------:R-:W-:-:S04]  /*8b00*/  SGXT.U32 R3, R3, 0xe ;  /* 0x0000000e0303781a */ /* 0x000fc80000000000 */
[----:B------:R-:W-:Y:S01]  /*8b10*/  R2UR UR58, R3 ;  /* 0x00000000033a72ca */ /* 0x000fe200000e0000 */
[----:B-1----:R-:W-:-:S12]  /*8b20*/  WARPGROUP.ARRIVE ;  /* 0x00000000000079c5 */ /* 0x002fd80000000000 */
[----:B------:R-:W-:Y:S01]  /*8b30*/  HGMMA.64x64x16.F32 R120, gdesc[UR56].tnspA, RZ, !UPT ;  /* 0x20e00000387879f0 */ /* 0x000fe2000c7008ff */
[----:B------:R-:W-:Y:S02]  /*8b40*/  MOV R154, UR5 ;  /* 0x00000005009a7c02 */ /* 0x000fe40008000f00 */
[----:B------:R-:W-:Y:S01]  /*8b50*/  MOV R155, UR4 ;  /* 0x00000004009b7c02 */ /* 0x000fe20008000f00 */
[----:B------:R-:W-:Y:S02]  /*8b60*/  UIADD3.64 UR4, UR8, 0x80, URZ ;  /* 0x0000008008047897 */ /* 0x000fe4000fffe03f */
[----:B------:R-:W-:Y:S01]  /*8b70*/  HGMMA.64x64x16.F32 R120, gdesc[UR8].tnspA, R120 ;  /* 0x20e00000087879f0 */ /* 0x000fe20008700878 */
[----:B------:R-:W-:Y:S01]  /*8b80*/  MOV R215, UR50 ;  /* 0x0000003200d77c02 */ /* 0x000fe20008000f00 */
[----:B------:R-:W-:Y:S01]  /*8b90*/  UIADD3.64 UR50, UR10, 0x4, URZ ;  /* 0x000000040a327897 */ /* 0x000fe2000fffe03f */
[----:B------:R-:W-:Y:S02]  /*8ba0*/  MOV R213, UR49 ;  /* 0x0000003100d57c02 */ /* 0x000fe40008000f00 */
[----:B------:R-:W-:Y:S01]  /*8bb0*/  MOV R211, UR48 ;  /* 0x0000003000d37c02 */ /* 0x000fe20008000f00 */
[----:B------:R-:W-:Y:S01]  /*8bc0*/  UIADD3.64 UR48, UR8, 0x100, URZ ;  /* 0x0000010008307897 */ /* 0x000fe2000fffe03f */
[----:B------:R-:W-:Y:S01]  /*8bd0*/  HGMMA.64x64x16.F32 R120, gdesc[UR4].tnspA, R120 ;  /* 0x20e00000047879f0 */ /* 0x000fe20008700878 */
[----:B------:R-:W-:-:S02]  /*8be0*/  MOV R210, UR55 ;  /* 0x0000003700d27c02 */ /* 0x000fc40008000f00 */
[----:B------:R-:W-:Y:S01]  /*8bf0*/  MOV R209, UR54 ;  /* 0x0000003600d17c02 */ /* 0x000fe20008000f00 */
[----:B------:R-:W-:Y:S01]  /*8c00*/  UIADD3.64 UR54, UR10, 0x3fe, URZ ;  /* 0x000003fe0a367897 */ /* 0x000fe2000fffe03f */
[----:B------:R-:W-:Y:S02]  /*8c10*/  MOV R208, UR53 ;  /* 0x0000003500d07c02 */ /* 0x000fe40008000f00 */
[----:B------:R-:W-:Y:S01]  /*8c20*/  MOV R207, UR52 ;  /* 0x0000003400cf7c02 */ /* 0x000fe20008000f00 */
[----:B------:R-:W-:Y:S01]  /*8c30*/  UIADD3.64 UR52, UR8, 0x180, URZ ;  /* 0x0000018008347897 */ /* 0x000fe2000fffe03f */
[----:B------:R-:W-:Y:S08]  /*8c40*/  HGMMA.64x64x16.F32 R120, gdesc[UR48].tnspA, R120 ;  /* 0x20e00000307879f0 */ /* 0x000ff00008700878 */
[----:B------:R-:W-:Y:S04]  /*8c50*/  HGMMA.64x64x16.F32 R120, gdesc[UR52].tnspA, R120 ;  /* 0x20e00000347879f0 */ /* 0x000fe80008700878 */
[----:B------:R-:W-:Y:S04]  /*8c60*/  HGMMA.64x64x16.F32 R120, gdesc[UR12].tnspA, R120 ;  /* 0x20e000000c7879f0 */ /* 0x000fe80008700878 */
[----:B------:R-:W-:Y:S04]  /*8c70*/  HGMMA.64x64x16.F32 R120, gdesc[UR16].tnspA, R120 ;  /* 0x20e00000107879f0 */ /* 0x000fe80008700878 */
[----:B------:R-:W-:Y:S04]  /*8c80*/  HGMMA.64x64x16.F32 R120, gdesc[UR20].tnspA, R120 ;  /* 0x20e00000147879f0 */ /* 0x000fe80008700878 */
[----:B------:R-:W-:Y:S04]  /*8c90*/  HGMMA.64x64x16.F32 R120, gdesc[UR24].tnspA, R120 ;  /* 0x20e00000187879f0 */ /* 0x000fe80008700878 */
[----:B------:R-:W-:Y:S04]  /*8ca0*/  HGMMA.64x64x16.F32 R120, gdesc[UR28].tnspA, R120 ;  /* 0x20e000001c7879f0 */ /* 0x000fe80008700878 */
[----:B------:R-:W-:Y:S04]  /*8cb0*/  HGMMA.64x64x16.F32 R120, gdesc[UR32].tnspA, R120 ;  /* 0x20e00000207879f0 */ /* 0x000fe80008700878 */
[----:B------:R-:W-:Y:S04]  /*8cc0*/  HGMMA.64x64x16.F32 R120, gdesc[UR36].tnspA, R120 ;  /* 0x20e00000247879f0 */ /* 0x000fe80008700878 */
[----:B------:R-:W-:Y:S01]  /*8cd0*/  HGMMA.64x64x16.F32 R120, gdesc[UR40].tnspA, R120 ;  /* 0x20e00000287879f0 */ /* 0x000fe20008700878 */
[----:B------:R-:W-:Y:S01]  /*8ce0*/  UMOV UR58, UR48 ;  /* 0x00000030003a7c82 */ /* 0x000fe20008000000 */
[----:B------:R-:W-:Y:S01]  /*8cf0*/  UMOV UR59, UR49 ;  /* 0x00000031003b7c82 */ /* 0x000fe20008000000 */
[----:B------:R-:W-:-:S02]  /*8d00*/  R2UR UR51, R217 ;  /* 0x00000000d93372ca */ /* 0x000fc400000e0000 */
[----:B------:R-:W-:Y:S02]  /*8d10*/  R2UR UR50, R215 ;  /* 0x00000000d73272ca */ /* 0x000fe400000e0000 */
[----:B------:R-:W-:Y:S02]  /*8d20*/  R2UR UR49, R213 ;  /* 0x00000000d53172ca */ /* 0x000fe400000e0000 */
[----:B------:R-:W-:Y:S01]  /*8d30*/  R2UR UR48, R211 ;  /* 0x00000000d33072ca */ /* 0x000fe200000e0000 */
[----:B------:R-:W-:Y:S01]  /*8d40*/  HGMMA.64x64x16.F32 R120, gdesc[UR44].tnspA, R120 ;  /* 0x20e000002c7879f0 */ /* 0x000fe20008700878 */
[----:B------:R-:W-:Y:S01]  /*8d50*/  UMOV UR6, UR4 ;  /* 0x0000000400067c82 */ /* 0x000fe20008000000 */
[----:B------:R-:W-:Y:S01]  /*8d60*/  UMOV UR7, UR5 ;  /* 0x0000000500077c82 */ /* 0x000fe20008000000 */
[----:B------:R-:W-:Y:S01]  /*8d70*/  UMOV UR4, UR52 ;  /* 0x0000003400047c82 */ /* 0x000fe20008000000 */
[----:B------:R-:W-:Y:S01]  /*8d80*/  UMOV UR5, UR53 ;  /* 0x0000003500057c82 */ /* 0x000fe20008000000 */
[----:B------:R-:W-:-:S02]  /*8d90*/  R2UR UR55, R210 ;  /* 0x00000000d23772ca */ /* 0x000fc400000e0000 */
[----:B------:R-:W-:Y:S02]  /*8da0*/  R2UR UR54, R209 ;  /* 0x00000000d13672ca */ /* 0x000fe400000e0000 */
[----:B------:R-:W-:Y:S02]  /*8db0*/  R2UR UR53, R208 ;  /* 0x00000000d03572ca */ /* 0x000fe400000e0000 */
[----:B------:R-:W-:Y:S01]  /*8dc0*/  R2UR UR52, R207 ;  /* 0x00000000cf3472ca */ /* 0x000fe200000e0000 */
[----:B------:R-:W-:Y:S06]  /*8dd0*/  HGMMA.64x64x16.F32 R120, gdesc[UR48].tnspA, R120 ;  /* 0x20e00000307879f0 */ /* 0x000fec0008700878 */
[----:B--2---:R-:W-:-:S02]  /*8de0*/  MOV R22, UR55 ;  /* 0x0000003700167c02 */ /* 0x004fc40008000f00 */
[----:B------:R-:W-:Y:S02]  /*8df0*/  MOV R23, UR54 ;  /* 0x0000003600177c02 */ /* 0x000fe40008000f00 */
[----:B---3--:R-:W-:Y:S02]  /*8e00*/  MOV R156, UR53 ;  /* 0x00000035009c7c02 */ /* 0x008fe40008000f00 */
[----:B------:R-:W-:Y:S01]  /*8e10*/  MOV R157, UR52 ;  /* 0x00000034009d7c02 */ /* 0x000fe20008000f00 */
[----:B------:R-:W-:Y:S01]  /*8e20*/  HGMMA.64x64x16.F32 R120, gdesc[UR52].tnspA, R120 ;  /* 0x20e00000347879f0 */ /* 0x000fe20008700878 */
[----:B------:R-:W-:Y:S01]  /*8e30*/  UIADD3.64 UR54, UR10, 0x1fe, URZ ;  /* 0x000001fe0a367897 */ /* 0x000fe2000fffe03f */
[----:B------:R-:W-:Y:S01]  /*8e40*/  UMOV UR52, UR56 ;  /* 0x0000003800347c82 */ /* 0x000fe20008000000 */
[----:B------:R-:W-:-:S07]  /*8e50*/  UMOV UR53, UR57 ;  /* 0x0000003900357c82 */ /* 0x000fce0008000000 */
[----:B------:R-:W-:Y:S01]  /*8e60*/  HGMMA.64x64x16.F32 R88, gdesc[UR52].tnspA, RZ, !UPT ;  /* 0x20e00000345879f0 */ /* 0x000fe2000c7008ff */
[----:B------:R-:W-:Y:S02]  /*8e70*/  MOV R17, UR51 ;  /* 0x0000003300117c02 */ /* 0x000fe40008000f00 */
[----:B------:R-:W-:Y:S01]  /*8e80*/  MOV R18, UR50 ;  /* 0x0000003200127c02 */ /* 0x000fe20008000f00 */
[----:B------:R-:W-:Y:S01]  /*8e90*/  UIADD3.64 UR50, UR10, 0x200, URZ ;  /* 0x000002000a327897 */ /* 0x000fe2000fffe03f */
[----:B------:R-:W-:Y:S01]  /*8ea0*/  MOV R20, UR49 ;  /* 0x0000003100147c02 */ /* 0x000fe20008000f00 */
[----:B------:R-:W-:Y:S01]  /*8eb0*/  UMOV UR49, UR9 ;  /* 0x0000000900317c82 */ /* 0x000fe20008000000 */
[----:B------:R-:W-:Y:S01]  /*8ec0*/  MOV R21, UR48 ;  /* 0x0000003000157c02 */ /* 0x000fe20008000f00 */
[----:B------:R-:W-:Y:S01]  /*8ed0*/  UMOV UR48, UR8 ;  /* 0x0000000800307c82 */ /* 0x000fe20008000000 */
[----:B------:R-:W-:-:S04]  /*8ee0*/  UIADD3.64 UR54, UR10, 0x202, URZ ;  /* 0x000002020a367897 */ /* 0x000fc8000fffe03f */
[----:B------:R-:W-:Y:S01]  /*8ef0*/  HGMMA.64x64x16.F32 R88, gdesc[UR48].tnspA, R88 ;  /* 0x20e00000305879f0 */ /* 0x000fe20008700858 */
[----:B------:R-:W-:Y:S01]  /*8f00*/  UMOV UR52, UR6 ;  /* 0x0000000600347c82 */ /* 0x000fe20008000000 */
[----:B------:R-:W-:Y:S01]  /*8f10*/  UMOV UR53, UR7 ;  /* 0x0000000700357c82 */ /* 0x000fe20008000000 */
[----:B------:R-:W-:Y:S02]  /*8f20*/  UIADD3.64 UR50, UR10, 0x204, URZ ;  /* 0x000002040a327897 */ /* 0x000fe4000fffe03f */
[----:B------:R-:W-:Y:S01]  /*8f30*/  HGMMA.64x64x16.F32 R88, gdesc[UR52].tnspA, R88 ;  /* 0x20e00000345879f0 */ /* 0x000fe20008700858 */
[----:B------:R-:W-:Y:S01]  /*8f40*/  UMOV UR48, UR58 ;  /* 0x0000003a00307c82 */ /* 0x000fe20008000000 */
[----:B------:R-:W-:Y:S01]  /*8f50*/  UMOV UR49, UR59 ;  /* 0x0000003b00317c82 */ /* 0x000fe20008000000 */
[----:B------:R-:W-:-:S04]  /*8f60*/  UIADD3.64 UR6, UR10, 0x5fe, URZ ;  /* 0x000005fe0a067897 */ /* 0x000fc8000fffe03f */
[----:B------:R-:W-:Y:S01]  /*8f70*/  HGMMA.64x64x16.F32 R88, gdesc[UR48].tnspA, R88 ;  /* 0x20e00000305879f0 */ /* 0x000fe20008700858 */
        /* <DEDUP_REMOVED lines=36> */
[----:B------:R-:W-:Y:S01]  /*91c0*/  UIADD3.64 UR54, UR10, 0xe02, URZ ;  /* 0x00000e020a367897 */ /* 0x000fe2000fffe03f */
[----:B------:R-:W-:Y:S01]  /*91d0*/  STL [R1+0x534], R19 ;  /* 0x0005341301007387 */ /* 0x000fe20000100800 */
[----:B------:R-:W-:Y:S01]  /*91e0*/  HGMMA.64x64x16.F32 R88, gdesc[UR48].tnspA, R88 ;  /* 0x20e00000305879f0 */ /* 0x000fe20008700858 */
[----:B------:R-:W-:Y:S02]  /*91f0*/  R2UR UR49, R20 ;  /* 0x00000000143172ca */ /* 0x000fe400000e0000 */
[----:B------:R-:W-:Y:S01]  /*9200*/  R2UR UR48, R21 ;  /* 0x00000000153072ca */ /* 0x000fe200000e0000 */
[----:B------:R-:W-:Y:S04]  /*9210*/  STL [R1+0x53c], R152 ;  /* 0x00053c9801007387 */ /* 0x000fe80000100800 */
[----:B------:R-:W-:Y:S04]  /*9220*/  STL [R1+0x538], R153 ;  /* 0x0005389901007387 */ /* 0x000fe80000100800 */
[----:B------:R-:W-:Y:S02]  /*9230*/  STL [R1+0x540], R15 ;  /* 0x0005400f01007387 */ /* 0x000fe40000100800 */
[----:B------:R-:W-:-:S02]  /*9240*/  UMOV UR53, UR49 ;  /* 0x0000003100357c82 */ /* 0x000fc40008000000 */
[----:B------:R-:W-:Y:S01]  /*9250*/  STL [R1+0x544], R14 ;  /* 0x0005440e01007387 */ /* 0x000fe20000100800 */
[----:B------:R-:W-:-:S03]  /*9260*/  UMOV UR52, UR48 ;  /* 0x0000003000347c82 */ /* 0x000fc60008000000 */
[----:B------:R-:W-:Y:S04]  /*9270*/  STL [R1+0x548], R13 ;  /* 0x0005480d01007387 */ /* 0x000fe80000100800 */
[----:B------:R-:W-:Y:S04]  /*9280*/  STL [R1+0x54c], R12 ;  /* 0x00054c0c01007387 */ /* 0x000fe80000100800 */
[----:B------:R-:W-:Y:S04]  /*9290*/  STL [R1+0x550], R11 ;  /* 0x0005500b01007387 */ /* 0x000fe80000100800 */
[----:B------:R0:W-:Y:S04]  /*92a0*/  STL [R1+0x554], R10 ;  /* 0x0005540a01007387 */ /* 0x0001e80000100800 */
[----:B------:R-:W-:Y:S04]  /*92b0*/  STL [R1+0x558], R9 ;  /* 0x0005580901007387 */ /* 0x000fe80000100800 */
[----:B------:R1:W-:Y:S04]  /*92c0*/  STL [R1+0x55c], R8 ;  /* 0x00055c0801007387 */ /* 0x0003e80000100800 */
[----:B------:R-:W-:Y:S04]  /*92d0*/  STL [R1+0x564], R7 ;  /* 0x0005640701007387 */ /* 0x000fe80000100800 */
[----:B0-----:R-:W2:Y:S04]  /*92e0*/  LDL.64 R10, [R1+0x508] ;  /* 0x00050800010a7983 */ /* 0x001ea80000100a00 */
[----:B------:R-:W3:Y:S04]  /*92f0*/  LDL.64 R172, [R1+0x510] ;  /* 0x0005100001ac7983 */ /* 0x000ee80000100a00 */
[----:B------:R-:W4:Y:S04]  /*9300*/  LDL.64 R180, [R1+0x500] ;  /* 0x0005000001b47983 */ /* 0x000f280000100a00 */
[----:B-1----:R-:W4:Y:S04]  /*9310*/  LDL.64 R8, [R1+0x4e0] ;  /* 0x0004e00001087983 */ /* 0x002f280000100a00 */
[----:B------:R-:W4:Y:S01]  /*9320*/  LDL.64 R174, [R1+0x518] ;  /* 0x0005180001ae7983 */ /* 0x000f220000100a00 */
[----:B------:R-:W-:Y:S01]  /*9330*/  UIADD3.64 UR6, UR10, 0xe04, URZ ;  /* 0x00000e040a067897 */ /* 0x000fe2000fffe03f */
[----:B------:R-:W0:Y:S01]  /*9340*/  S2R R3, SR_TID.X ;  /* 0x0000000000037919 */ /* 0x000e220000002100 */
[----:B------:R-:W-:-:S02]  /*9350*/  R2UR UR51, R17 ;  /* 0x00000000113372ca */ /* 0x000fc400000e0000 */
[----:B------:R-:W-:Y:S01]  /*9360*/  R2UR UR50, R18 ;  /* 0x00000000123272ca */ /* 0x000fe200000e0000 */
[----:B------:R-:W4:Y:S01]  /*9370*/  LDL.64 R14, [R1+0x4e8] ;  /* 0x0004e800010e7983 */ /* 0x000f220000100a00 */
[----:B------:R-:W-:Y:S01]  /*9380*/  HGMMA.64x64x16.F32 R88, gdesc[UR52].tnspA, R88 ;  /* 0x20e00000345879f0 */ /* 0x000fe20008700858 */
[----:B------:R-:W-:Y:S02]  /*9390*/  R2UR UR53, R156 ;  /* 0x000000009c3572ca */ /* 0x000fe400000e0000 */
[----:B------:R-:W4:Y:S01]  /*93a0*/  LDL.64 R178, [R1+0x4f8] ;  /* 0x0004f80001b27983 */ /* 0x000f220000100a00 */
[----:B------:R-:W-:-:S03]  /*93b0*/  R2UR UR52, R157 ;  /* 0x000000009d3472ca */ /* 0x000fc600000e0000 */
[----:B------:R-:W4:Y:S04]  /*93c0*/  LDL.64 R152, [R1+0x4f0] ;  /* 0x0004f00001987983 */ /* 0x000f280000100a00 */
[----:B------:R-:W4:Y:S03]  /*93d0*/  LDL.64 R12, [R1+0x4d8] ;  /* 0x0004d800010c7983 */ /* 0x000f260000100a00 */
[----:B------:R-:W-:-:S03]  /*93e0*/  UMOV UR5, UR53 ;  /* 0x0000003500057c82 */ /* 0x000fc60008000000 */
[----:B------:R-:W-:Y:S02]  /*93f0*/  UMOV UR4, UR52 ;  /* 0x0000003400047c82 */ /* 0x000fe40008000000 */
[----:B------:R-:W-:Y:S01]  /*9400*/  HGMMA.64x64x16.F32 R88, gdesc[UR4].tnspA, R88, gsb0 ;  /* 0x20e00000045879f0 */ /* 0x000fe20008000858 */
[----:B------:R-:W-:Y:S02]  /*9410*/  R2UR UR4, R155 ;  /* 0x000000009b0472ca */ /* 0x000fe400000e0000 */
[----:B0-----:R-:W-:-:S05]  /*9420*/  LOP3.LUT R155, R3, 0x3, RZ, 0xc0, !PT ;  /* 0x00000003039b7812 */ /* 0x001fca00078ec0ff */
[----:B------:R-:W-:Y:S01]  /*9430*/  IMAD R155, R155, 0x2, R0 ;  /* 0x000000029b9b7824 */ /* 0x000fe200078e0200 */
[----:B------:R-:W-:Y:S02]  /*9440*/  R2UR UR5, R154 ;  /* 0x000000009a0572ca */ /* 0x000fe400000e0000 */
[C---:B------:R-:W-:Y:S02]  /*9450*/  LOP3.LUT R154, R16.reuse, 0x8, RZ, 0xfc, !PT ;  /* 0x00000008109a7812 */ /* 0x040fe400078efcff */
[C---:B------:R-:W-:Y:S02]  /*9460*/  LOP3.LUT R17, R155.reuse, 0x70, RZ, 0xfc, !PT ;  /* 0x000000709b117812 */ /* 0x040fe400078efcff */
[----:B------:R-:W-:Y:S02]  /*9470*/  LOP3.LUT R18, R155, 0x71, RZ, 0xfc, !PT ;  /* 0x000000719b127812 */ /* 0x000fe400078efcff */
[-C--:B------:R-:W-:Y:S02]  /*9480*/  ISETP.GE.AND P1, PT, R16, R17.reuse, PT ;  /* 0x000000111000720c */ /* 0x080fe40003f26270 */
[----:B------:R-:W-:-:S02]  /*9490*/  ISETP.GE.AND P5, PT, R154, R17, PT ;  /* 0x000000119a00720c */ /* 0x000fc40003fa6270 */
[C---:B------:R-:W-:Y:S02]  /*94a0*/  LOP3.LUT R17, R155.reuse, 0x79, RZ, 0xfc, !PT ;  /* 0x000000799b117812 */ /* 0x040fe400078efcff */
[-C--:B------:R-:W-:Y:S02]  /*94b0*/  ISETP.GE.AND P2, PT, R16, R18.reuse, PT ;  /* 0x000000121000720c */ /* 0x080fe40003f46270 */
[----:B------:R-:W-:Y:S02]  /*94c0*/  ISETP.GE.AND P4, PT, R154, R18, PT ;  /* 0x000000129a00720c */ /* 0x000fe40003f86270 */
[----:B------:R-:W-:Y:S02]  /*94d0*/  LOP3.LUT R18, R155, 0x78, RZ, 0xfc, !PT ;  /* 0x000000789b127812 */ /* 0x000fe400078efcff */
[-C--:B------:R-:W-:Y:S02]  /*94e0*/  ISETP.GE.AND P6, PT, R16, R17.reuse, PT ;  /* 0x000000111000720c */ /* 0x080fe40003fc6270 */
[----:B------:R-:W-:-:S02]  /*94f0*/  ISETP.GE.AND P0, PT, R154, R17, PT ;  /* 0x000000119a00720c */ /* 0x000fc40003f06270 */
[----:B------:R-:W-:Y:S02]  /*9500*/  LOP3.LUT R17, R155, 0x60, RZ, 0xfc, !PT ;  /* 0x000000609b117812 */ /* 0x000fe400078efcff */
[----:B------:R-:W-:Y:S02]  /*9510*/  SEL R162, RZ, 0x7fff8, P1 ;  /* 0x0007fff8ffa27807 */ /* 0x000fe40000800000 */
[-C--:B------:R-:W-:Y:S02]  /*9520*/  ISETP.GE.AND P3, PT, R16, R18.reuse, PT ;  /* 0x000000121000720c */ /* 0x080fe40003f66270 */
[----:B------:R-:W-:Y:S02]  /*9530*/  ISETP.GE.AND P1, PT, R154, R18, PT ;  /* 0x000000129a00720c */ /* 0x000fe40003f26270 */
[----:B------:R-:W-:Y:S02]  /*9540*/  SEL R156, RZ, 0x1fffe, P5 ;  /* 0x0001fffeff9c7807 */ /* 0x000fe40002800000 */
[----:B------:R-:W-:-:S02]  /*9550*/  SEL R159, RZ, 0x4, P2 ;  /* 0x00000004ff9f7807 */ /* 0x000fc40001000000 */
[-C--:B------:R-:W-:Y:S02]  /*9560*/  ISETP.GE.AND P5, PT, R16, R17.reuse, PT ;  /* 0x000000111000720c */ /* 0x080fe40003fa6270 */
[----:B------:R-:W-:Y:S02]  /*9570*/  ISETP.GE.AND P2, PT, R154, R17, PT ;  /* 0x000000119a00720c */ /* 0x000fe40003f46270 */
[C---:B------:R-:W-:Y:S02]  /*9580*/  LOP3.LUT R18, R155.reuse, 0x61, RZ, 0xfc, !PT ;  /* 0x000000619b127812 */ /* 0x040fe400078efcff */
[----:B------:R-:W-:Y:S02]  /*9590*/  LOP3.LUT R17, R155, 0x69, RZ, 0xfc, !PT ;  /* 0x000000699b117812 */ /* 0x000fe400078efcff */
[----:B------:R-:W-:Y:S02]  /*95a0*/  SEL R167, RZ, 0x1, P4 ;  /* 0x00000001ffa77807 */ /* 0x000fe40002000000 */
[----:B------:R-:W-:-:S02]  /*95b0*/  SEL R161, RZ, 0x4, P6 ;  /* 0x00000004ffa17807 */ /* 0x000fc40003000000 */
[-C--:B------:R-:W-:Y:S02]  /*95c0*/  ISETP.GE.AND P4, PT, R16, R18.reuse, PT ;  /* 0x000000121000720c */ /* 0x080fe40003f86270 */
[----:B------:R-:W-:Y:S02]  /*95d0*/  ISETP.GE.AND P6, PT, R154, R18, PT ;  /* 0x000000129a00720c */ /* 0x000fe40003fc6270 */
[----:B------:R-:W-:Y:S02]  /*95e0*/  SEL R164, RZ, 0x7fff8, P3 ;  /* 0x0007fff8ffa47807 */ /* 0x000fe40001800000 */
[----:B------:R-:W-:Y:S02]  /*95f0*/  SEL R168, RZ, 0x1fffe, P1 ;  /* 0x0001fffeffa87807 */ /* 0x000fe40000800000 */
[----:B------:R-:W-:Y:S02]  /*9600*/  LOP3.LUT R18, R155, 0x68, RZ, 0xfc, !PT ;  /* 0x000000689b127812 */ /* 0x000fe400078efcff */
[----:B------:R-:W-:-:S02]  /*9610*/  ISETP.GE.AND P3, PT, R16, R17, PT ;  /* 0x000000111000720c */ /* 0x000fc40003f66270 */
[C---:B------:R-:W-:Y:S01]  /*9620*/  ISETP.GE.AND P1, PT, R154.reuse, R17, PT ;  /* 0x000000119a00720c */ /* 0x040fe20003f26270 */
[----:B------:R-:W-:Y:S01]  /*9630*/  VIADD R17, R155, 0x9 ;  /* 0x000000099b117836 */ /* 0x000fe20000000000 */
[----:B------:R-:W-:Y:S02]  /*9640*/  SEL R163, RZ, 0x1fffe, P2 ;  /* 0x0001fffeffa37807 */ /* 0x000fe40001000000 */
[----:B------:R-:W-:Y:S02]  /*9650*/  ISETP.GE.AND P2, PT, R154, R18, PT ;  /* 0x000000129a00720c */ /* 0x000fe40003f46270 */
[----:B------:R-:W-:Y:S02]  /*9660*/  SEL R157, RZ, 0x4, P4 ;  /* 0x00000004ff9d7807 */ /* 0x000fe40002000000 */
[----:B------:R-:W-:Y:S01]  /*9670*/  SEL R166, RZ, 0x1, P6 ;  /* 0x00000001ffa67807 */ /* 0x000fe20003000000 */
[----:B------:R-:W-:Y:S02]  /*9680*/  WARPGROUP.DEPBAR.LE gsb0, 0x0 ;  /* 0x00008000000079c5 */ /* 0x000fe40000010000 */
[----:B------:R-:W-:-:S02]  /*9690*/  SEL R160, RZ, 0x7fff8, P5 ;  /* 0x0007fff8ffa07807 */ /* 0x000fc40002800000 */
[-C--:B------:R-:W-:Y:S02]  /*96a0*/  ISETP.GE.AND P4, PT, R16, R17.reuse, PT ;  /* 0x000000111000720c */ /* 0x080fe40003f86270 */
[----:B------:R-:W-:Y:S01]  /*96b0*/  ISETP.GE.AND P6, PT, R154, R17, PT ;  /* 0x000000119a00720c */ /* 0x000fe20003fc6270 */
[----:B------:R-:W-:Y:S01]  /*96c0*/  VIADD R17, R155, 0x10 ;  /* 0x000000109b117836 */ /* 0x000fe20000000000 */
[----:B------:R-:W-:Y:S01]  /*96d0*/  ISETP.GE.AND P5, PT, R16, R18, PT ;  /* 0x000000121000720c */ /* 0x000fe20003fa6270 */
[-C--:B------:R-:W-:Y:S01]  /*96e0*/  FMUL R121, R121, R242.reuse ;  /* 0x000000f279797220 */ /* 0x080fe20000400000 */
[----:B------:R-:W-:Y:S01]  /*96f0*/  SEL R158, RZ, 0x4, P3 ;  /* 0x00000004ff9e7807 */ /* 0x000fe20001800000 */
[----:B------:R-:W-:Y:S01]  /*9700*/  FMUL R18, R122, R242 ;  /* 0x000000f27a127220 */ /* 0x000fe20000400000 */
[----:B------:R-:W-:Y:S01]  /*9710*/  SEL R170, RZ, 0x1fffe, P2 ;  /* 0x0001fffeffaa7807 */ /* 0x000fe20001000000 */
[----:B------:R-:W-:Y:S01]  /*9720*/  VIADD R20, R155, 0x8 ;  /* 0x000000089b147836 */ /* 0x000fe20000000000 */
[----:B------:R-:W-:-:S02]  /*9730*/  ISETP.GT.AND P3, PT, R16, R155, PT ;  /* 0x0000009b1000720c */ /* 0x000fc40003f64270 */
[----:B------:R-:W-:Y:S02]  /*9740*/  ISETP.GE.AND P2, PT, R154, R155, PT ;  /* 0x0000009b9a00720c */ /* 0x000fe40003f46270 */
[----:B------:R-:W-:Y:S02]  /*9750*/  SEL R165, RZ, 0x1, P1 ;  /* 0x00000001ffa57807 */ /* 0x000fe40000800000 */
[----:B------:R-:W-:Y:S01]  /*9760*/  SEL R169, RZ, 0x7fff8, P5 ;  /* 0x0007fff8ffa97807 */ /* 0x000fe20002800000 */
[-C--:B------:R-:W-:Y:S01]  /*9770*/  FMUL R123, R123, R242.reuse ;  /* 0x000000f27b7b7220 */ /* 0x080fe20000400000 */
[----:B------:R-:W-:Y:S01]  /*9780*/  R2UR UR55, R22 ;  /* 0x00000000163772ca */ /* 0x000fe200000e0000 */
[----:B------:R-:W-:Y:S01]  /*9790*/  FMUL R22, R124, R242 ;  /* 0x000000f27c167220 */ /* 0x000fe20000400000 */
[-C--:B------:R-:W-:Y:S02]  /*97a0*/  ISETP.GE.AND P1, PT, R16, R17.reuse, PT ;  /* 0x000000111000720c */ /* 0x080fe40003f26270 */
[----:B------:R-:W-:Y:S01]  /*97b0*/  ISETP.GE.AND P5, PT, R154, R17, PT ;  /* 0x000000119a00720c */ /* 0x000fe20003fa6270 */
[----:B------:R-:W-:Y:S01]  /*97c0*/  VIADD R21, R155, 0x11 ;  /* 0x000000119b157836 */ /* 0x000fe20000000000 */
[----:B------:R-:W-:-:S02]  /*97d0*/  FSEL R17, R121, -INF , P3 ;  /* 0xff80000079117808 */ /* 0x000fc40001800000 */
[----:B------:R-:W-:Y:S01]  /*97e0*/  FSEL R18, R18, -INF , P2 ;  /* 0xff80000012127808 */ /* 0x000fe20001000000 */
[----:B------:R-:W-:Y:S01]  /*97f0*/  FMUL R125, R125, R242 ;  /* 0x000000f27d7d7220 */ /* 0x000fe20000400000 */
[----:B------:R-:W-:Y:S02]  /*9800*/  ISETP.GT.AND P3, PT, R154, R155, PT ;  /* 0x0000009b9a00720c */ /* 0x000fe40003f64270 */
[----:B------:R-:W-:Y:S02]  /*9810*/  ISETP.GE.AND P2, PT, R16, R20, PT ;  /* 0x000000141000720c */ /* 0x000fe40003f46270 */
[----:B------:R-:W-:Y:S02]  /*9820*/  FSEL R20, R123, -INF , P3 ;  /* 0xff8000007b147808 */ /* 0x000fe40001800000 */
[----:B------:R-:W-:Y:S01]  /*9830*/  FSEL R22, R22, -INF , P2 ;  /* 0xff80000016167808 */ /* 0x000fe20001000000 */
[-C--:B------:R-:W-:Y:S01]  /*9840*/  FMUL R120, R120, R242.reuse ;  /* 0x000000f278787220 */ /* 0x080fe20000400000 */
[----:B------:R-:W-:Y:S01]  /*9850*/  R2UR UR54, R23 ;  /* 0x00000000173672ca */ /* 0x000fe200000e0000 */
[-C--:B------:R-:W-:Y:S01]  /*9860*/  FMUL R23, R126, R242.reuse ;  /* 0x000000f27e177220 */ /* 0x080fe20000400000 */
[-C--:B------:R-:W-:Y:S01]  /*9870*/  ISETP.GE.AND P3, PT, R16, R21.reuse, PT ;  /* 0x000000151000720c */ /* 0x080fe20003f66270 */
[-C--:B------:R-:W-:Y:S01]  /*9880*/  FMUL R121, R127, R242.reuse ;  /* 0x000000f27f797220 */ /* 0x080fe20000400000 */
[----:B------:R-:W-:Y:S01]  /*9890*/  ISETP.GE.AND P2, PT, R154, R21, PT ;  /* 0x000000159a00720c */ /* 0x000fe20003f46270 */
[----:B------:R-:W-:Y:S01]  /*98a0*/  VIADD R122, R155, 0x18 ;  /* 0x000000189b7a7836 */ /* 0x000fe20000000000 */
[----:B------:R-:W-:Y:S01]  /*98b0*/  FSEL R21, R125, -INF , P4 ;  /* 0xff8000007d157808 */ /* 0x000fe20002000000 */
[-C--:B------:R-:W-:Y:S01]  /*98c0*/  FMUL R123, R128, R242.reuse ;  /* 0x000000f2807b7220 */ /* 0x080fe20000400000 */
[----:B------:R-:W-:Y:S01]  /*98d0*/  ISETP.GE.AND P4, PT, R16, R155, PT ;  /* 0x0000009b1000720c */ /* 0x000fe20003f86270 */
[----:B------:R-:W-:Y:S01]  /*98e0*/  FMUL R129, R129, R242 ;  /* 0x000000f281817220 */ /* 0x000fe20000400000 */
[----:B------:R-:W-:Y:S01]  /*98f0*/  VIADD R124, R155, 0x19 ;  /* 0x000000199b7c7836 */ /* 0x000fe20000000000 */
[----:B------:R-:W-:-:S02]  /*9900*/  FSEL R121, R121, -INF , P6 ;  /* 0xff80000079797808 */ /* 0x000fc40003000000 */
[----:B------:R-:W-:Y:S02]  /*9910*/  FSEL R120, R120, -INF , P4 ;  /* 0xff80000078787808 */ /* 0x000fe40002000000 */
[----:B------:R-:W-:Y:S02]  /*9920*/  FSEL R23, R23, -INF , P4 ;  /* 0xff80000017177808 */ /* 0x000fe40002000000 */
[-C--:B------:R-:W-:Y:S02]  /*9930*/  ISETP.GE.AND P4, PT, R16, R122.reuse, PT ;  /* 0x0000007a1000720c */ /* 0x080fe40003f86270 */
[----:B------:R-:W-:Y:S02]  /*9940*/  ISETP.GE.AND P6, PT, R154, R122, PT ;  /* 0x0000007a9a00720c */ /* 0x000fe40003fc6270 */
[----:B------:R-:W-:Y:S02]  /*9950*/  FSEL R123, R123, -INF , P1 ;  /* 0xff8000007b7b7808 */ /* 0x000fe40000800000 */
[----:B------:R-:W-:Y:S01]  /*9960*/  FSEL R122, R129, -INF , P3 ;  /* 0xff800000817a7808 */ /* 0x000fe20001800000 */
[----:B------:R-:W-:Y:S01]  /*9970*/  FMUL R127, R131, R242 ;  /* 0x000000f2837f7220 */ /* 0x000fe20000400000 */
[----:B------:R-:W-:-:S02]  /*9980*/  ISETP.GE.AND P1, PT, R16, R124, PT ;  /* 0x0000007c1000720c */ /* 0x000fc40003f26270 */
[----:B------:R-:W-:Y:S01]  /*9990*/  ISETP.GE.AND P3, PT, R154, R124, PT ;  /* 0x0000007c9a00720c */ /* 0x000fe20003f66270 */
[-C--:B------:R-:W-:Y:S01]  /*99a0*/  FMUL R124, R130, R242.reuse ;  /* 0x000000f2827c7220 */ /* 0x080fe20000400000 */
[----:B------:R-:W-:Y:S02]  /*99b0*/  VIADD R125, R155, 0x20 ;  /* 0x000000209b7d7836 */ /* 0x000fe40000000000 */
[-C--:B------:R-:W-:Y:S01]  /*99c0*/  FMUL R126, R132, R242.reuse ;  /* 0x000000f2847e7220 */ /* 0x080fe20000400000 */
[----:B------:R-:W-:Y:S01]  /*99d0*/  FMUL R133, R133, R242 ;  /* 0x000000f285857220 */ /* 0x000fe20000400000 */
[----:B------:R-:W-:Y:S01]  /*99e0*/  VIADD R128, R155, 0x21 ;  /* 0x000000219b807836 */ /* 0x000fe20000000000 */
[----:B------:R-:W-:Y:S02]  /*99f0*/  FSEL R124, R124, -INF , P5 ;  /* 0xff8000007c7c7808 */ /* 0x000fe40002800000 */
[----:B------:R-:W-:Y:S02]  /*9a00*/  FSEL R127, R127, -INF , P2 ;  /* 0xff8000007f7f7808 */ /* 0x000fe40001000000 */
[----:B------:R-:W-:-:S02]  /*9a10*/  ISETP.GE.AND P5, PT, R16, R125, PT ;  /* 0x0000007d1000720c */ /* 0x000fc40003fa6270 */
[----:B------:R-:W-:Y:S02]  /*9a20*/  ISETP.GE.AND P2, PT, R154, R125, PT ;  /* 0x0000007d9a00720c */ /* 0x000fe40003f46270 */
[----:B------:R-:W-:Y:S02]  /*9a30*/  FSEL R126, R126, -INF , P4 ;  /* 0xff8000007e7e7808 */ /* 0x000fe40002000000 */
[----:B------:R-:W-:Y:S01]  /*9a40*/  FSEL R125, R133, -INF , P1 ;  /* 0xff800000857d7808 */ /* 0x000fe20000800000 */
[----:B------:R-:W-:Y:S01]  /*9a50*/  FMUL R131, R135, R242 ;  /* 0x000000f287837220 */ /* 0x000fe20000400000 */
[-C--:B------:R-:W-:Y:S02]  /*9a60*/  ISETP.GE.AND P4, PT, R16, R128.reuse, PT ;  /* 0x000000801000720c */ /* 0x080fe40003f86270 */
[----:B------:R-:W-:Y:S01]  /*9a70*/  ISETP.GE.AND P1, PT, R154, R128, PT ;  /* 0x000000809a00720c */ /* 0x000fe20003f26270 */
[----:B------:R-:W-:Y:S01]  /*9a80*/  FMUL R128, R134, R242 ;  /* 0x000000f286807220 */ /* 0x000fe20000400000 */
[----:B------:R-:W-:-:S02]  /*9a90*/  VIADD R129, R155, 0x28 ;  /* 0x000000289b817836 */ /* 0x000fc40000000000 */
[-C--:B------:R-:W-:Y:S01]  /*9aa0*/  FMUL R136, R136, R242.reuse ;  /* 0x000000f288887220 */ /* 0x080fe20000400000 */
[----:B------:R-:W-:Y:S01]  /*9ab0*/  FMUL R130, R137, R242 ;  /* 0x000000f289827220 */ /* 0x000fe20000400000 */
[----:B------:R-:W-:Y:S01]  /*9ac0*/  VIADD R132, R155, 0x29 ;  /* 0x000000299b847836 */ /* 0x000fe20000000000 */
[----:B------:R-:W-:Y:S02]  /*9ad0*/  FSEL R128, R128, -INF , P6 ;  /* 0xff80000080807808 */ /* 0x000fe40003000000 */
[----:B------:R-:W-:Y:S02]  /*9ae0*/  FSEL R131, R131, -INF , P3 ;  /* 0xff80000083837808 */ /* 0x000fe40001800000 */
[-C--:B------:R-:W-:Y:S02]  /*9af0*/  ISETP.GE.AND P6, PT, R16, R129.reuse, PT ;  /* 0x000000811000720c */ /* 0x080fe40003fc6270 */
[----:B------:R-:W-:Y:S02]  /*9b00*/  ISETP.GE.AND P3, PT, R154, R129, PT ;  /* 0x000000819a00720c */ /* 0x000fe40003f66270 */
[----:B------:R-:W-:-:S02]  /*9b10*/  FSEL R129, R136, -INF , P5 ;  /* 0xff80000088817808 */ /* 0x000fc40002800000 */
[----:B------:R-:W-:Y:S01]  /*9b20*/  FSEL R130, R130, -INF , P4 ;  /* 0xff80000082827808 */ /* 0x000fe20002000000 */
[----:B------:R-:W-:Y:S01]  /*9b30*/  FMUL R135, R139, R242 ;  /* 0x000000f28b877220 */ /* 0x000fe20000400000 */
[-C--:B------:R-:W-:Y:S02]  /*9b40*/  ISETP.GE.AND P5, PT, R16, R132.reuse, PT ;  /* 0x000000841000720c */ /* 0x080fe40003fa6270 */
[----:B------:R-:W-:Y:S01]  /*9b50*/  ISETP.GE.AND P4, PT, R154, R132, PT ;  /* 0x000000849a00720c */ /* 0x000fe20003f86270 */
[-C--:B------:R-:W-:Y:S01]  /*9b60*/  FMUL R132, R138, R242.reuse ;  /* 0x000000f28a847220 */ /* 0x080fe20000400000 */
[----:B------:R-:W-:Y:S02]  /*9b70*/  VIADD R133, R155, 0x30 ;  /* 0x000000309b857836 */ /* 0x000fe40000000000 */
[-C--:B------:R-:W-:Y:S01]  /*9b80*/  FMUL R140, R140, R242.reuse ;  /* 0x000000f28c8c7220 */ /* 0x080fe20000400000 */
[----:B------:R-:W-:Y:S01]  /*9b90*/  FMUL R134, R141, R242 ;  /* 0x000000f28d867220 */ /* 0x000fe20000400000 */
[----:B------:R-:W-:Y:S01]  /*9ba0*/  VIADD R136, R155, 0x31 ;  /* 0x000000319b887836 */ /* 0x000fe20000000000 */
[----:B------:R-:W-:-:S02]  /*9bb0*/  FSEL R132, R132, -INF , P2 ;  /* 0xff80000084847808 */ /* 0x000fc40001000000 */
        /* <DEDUP_REMOVED lines=9> */
[----:B------:R-:W-:Y:S01]  /*9c50*/  IADD3 R138, R155, 0x38, RZ ;  /* 0x000000389b8a7810 */ /* 0x000fe20007ffe0ff */
        /* <DEDUP_REMOVED lines=12> */
[-C--:B------:R-:W-:Y:S01]  /*9d20*/  FMUL R140, R146, R242.reuse ;  /* 0x000000f2928c7220 */ /* 0x080fe20000400000 */
[----:B------:R-:W-:Y:S01]  /*9d30*/  LOP3.LUT R142, R155, 0x59, RZ, 0xfc, !PT ;  /* 0x000000599b8e7812 */ /* 0x000fe200078efcff */
[----:B------:R-:W-:Y:S01]  /*9d40*/  FMUL R148, R148, R242 ;  /* 0x000000f294947220 */ /* 0x000fe20000400000 */
[----:B------:R-:W-:-:S02]  /*9d50*/  FSEL R141, R141, -INF , P5 ;  /* 0xff8000008d8d7808 */ /* 0x000fc40002800000 */
[----:B------:R-:W-:Y:S02]  /*9d60*/  FSEL R140, R140, -INF , P1 ;  /* 0xff8000008c8c7808 */ /* 0x000fe40000800000 */
[-C--:B------:R-:W-:Y:S02]  /*9d70*/  ISETP.GE.AND P1, PT, R154, R142.reuse, PT ;  /* 0x0000008e9a00720c */ /* 0x080fe40003f26270 */
[----:B------:R-:W-:Y:S02]  /*9d80*/  ISETP.GE.AND P5, PT, R16, R142, PT ;  /* 0x0000008e1000720c */ /* 0x000fe40003fa6270 */
[----:B------:R-:W-:Y:S02]  /*9d90*/  FSEL R142, R148, -INF , P3 ;  /* 0xff800000948e7808 */ /* 0x000fe40001800000 */
[----:B------:R-:W-:Y:S01]  /*9da0*/  SEL R148, RZ, 0x1, P0 ;  /* 0x00000001ff947807 */ /* 0x000fe20000000000 */
[----:B------:R-:W-:-:S04]  /*9db0*/  IMAD.IADD R165, R165, 0x1, R170 ;  /* 0x00000001a5a57824 */ /* 0x000fc800078e02aa */
[----:B------:R-:W-:Y:S02]  /*9dc0*/  IMAD.IADD R148, R148, 0x1, R168 ;  /* 0x0000000194947824 */ /* 0x000fe400078e02a8 */
[-C--:B------:R-:W-:Y:S01]  /*9dd0*/  FMUL R143, R149, R242.reuse ;  /* 0x000000f2958f7220 */ /* 0x080fe20000400000 */
[----:B------:R-:W-:Y:S02]  /*9de0*/  IMAD.IADD R156, R167, 0x1, R156 ;  /* 0x00000001a79c7824 */ /* 0x000fe400078e029c */
[-C--:B------:R-:W-:Y:S01]  /*9df0*/  FMUL R145, R151, R242.reuse ;  /* 0x000000f297917220 */ /* 0x080fe20000400000 */
[----:B------:R-:W-:Y:S01]  /*9e00*/  LOP3.LUT R165, R165, 0x3, RZ, 0xc0, !PT ;  /* 0x00000003a5a57812 */ /* 0x000fe200078ec0ff */
[----:B------:R-:W-:Y:S01]  /*9e10*/  FMUL R150, R150, R242 ;  /* 0x000000f296967220 */ /* 0x000fe20000400000 */
[----:B------:R-:W-:Y:S02]  /*9e20*/  LOP3.LUT R148, R148, 0x3, RZ, 0xc0, !PT ;  /* 0x0000000394947812 */ /* 0x000fe400078ec0ff */
[----:B------:R-:W-:-:S02]  /*9e30*/  LOP3.LUT R144, R155, 0x50, RZ, 0xfc, !PT ;  /* 0x000000509b907812 */ /* 0x000fc400078efcff */
[C---:B------:R-:W-:Y:S02]  /*9e40*/  LOP3.LUT R147, R155.reuse, 0x41, RZ, 0xfc, !PT ;  /* 0x000000419b937812 */ /* 0x040fe400078efcff */
[----:B------:R-:W-:Y:S01]  /*9e50*/  LOP3.LUT R146, R155, 0x40, RZ, 0xfc, !PT ;  /* 0x000000409b927812 */ /* 0x000fe200078efcff */
[----:B------:R-:W-:Y:S01]  /*9e60*/  FMUL R89, R89, R242 ;  /* 0x000000f259597220 */ /* 0x000fe20000400000 */
[----:B------:R-:W-:Y:S01]  /*9e70*/  FSEL R143, R143, -INF , P2 ;  /* 0xff8000008f8f7808 */ /* 0x000fe20001000000 */
[----:B------:R-:W-:Y:S01]  /*9e80*/  IMAD.IADD R163, R166, 0x1, R163 ;  /* 0x00000001a6a37824 */ /* 0x000fe200078e02a3 */
[----:B------:R-:W-:Y:S02]  /*9e90*/  LOP3.LUT R156, R156, 0x3, RZ, 0xc0, !PT ;  /* 0x000000039c9c7812 */ /* 0x000fe400078ec0ff */
[----:B------:R-:W-:Y:S02]  /*9ea0*/  IADD3 R148, R148, R164, R161 ;  /* 0x000000a494947210 */ /* 0x000fe40007ffe0a1 */
[----:B------:R-:W-:Y:S01]  /*9eb0*/  IADD3 R158, R165, R169, R158 ;  /* 0x000000a9a59e7210 */ /* 0x000fe20007ffe09e */
[----:B------:R-:W-:Y:S01]  /*9ec0*/  FMUL R88, R88, R242 ;  /* 0x000000f258587220 */ /* 0x000fe20000400000 */
[----:B------:R-:W-:-:S02]  /*9ed0*/  ISETP.GE.AND P3, PT, R154, R144, PT ;  /* 0x000000909a00720c */ /* 0x000fc40003f66270 */
[----:B------:R-:W-:Y:S02]  /*9ee0*/  ISETP.GE.AND P2, PT, R16, R144, PT ;  /* 0x000000901000720c */ /* 0x000fe40003f46270 */
[----:B------:R-:W-:Y:S02]  /*9ef0*/  FSEL R145, R145, -INF , P6 ;  /* 0xff80000091917808 */ /* 0x000fe40003000000 */
[----:B------:R-:W-:Y:S02]  /*9f00*/  FSEL R144, R150, -INF , P4 ;  /* 0xff80000096907808 */ /* 0x000fe40002000000 */
[C---:B------:R-:W-:Y:S02]  /*9f10*/  ISETP.GE.AND P6, PT, R16.reuse, R147, PT ;  /* 0x000000931000720c */ /* 0x040fe40003fc6270 */
[----:B------:R-:W-:Y:S01]  /*9f20*/  ISETP.GE.AND P4, PT, R16, R146, PT ;  /* 0x000000921000720c */ /* 0x000fe20003f86270 */
[----:B------:R-:W-:Y:S01]  /*9f30*/  IMAD.SHL.U32 R158, R158, 0x100, RZ ;  /* 0x000001009e9e7824 */ /* 0x000fe200078e00ff */
[----:B------:R-:W-:-:S02]  /*9f40*/  IADD3 R156, R156, R162, R159 ;  /* 0x000000a29c9c7210 */ /* 0x000fc40007ffe09f */
[----:B------:R-:W-:Y:S01]  /*9f50*/  LOP3.LUT R148, R148, 0xf, RZ, 0xc0, !PT ;  /* 0x0000000f94947812 */ /* 0x000fe200078ec0ff */
[-C--:B------:R-:W-:Y:S01]  /*9f60*/  FMUL R90, R90, R242.reuse ;  /* 0x000000f25a5a7220 */ /* 0x080fe20000400000 */
[----:B------:R-:W-:Y:S01]  /*9f70*/  FSEL R89, R89, -INF , P6 ;  /* 0xff80000059597808 */ /* 0x000fe20003000000 */
[----:B------:R-:W-:Y:S01]  /*9f80*/  FMUL R91, R91, R242 ;  /* 0x000000f25b5b7220 */ /* 0x000fe20000400000 */
[----:B------:R-:W-:Y:S02]  /*9f90*/  LOP3.LUT R163, R163, 0x3, RZ, 0xc0, !PT ;  /* 0x00000003a3a37812 */ /* 0x000fe400078ec0ff */
[----:B------:R-:W-:Y:S02]  /*9fa0*/  FSEL R88, R88, -INF , P4 ;  /* 0xff80000058587808 */ /* 0x000fe40002000000 */
[----:B------:R-:W-:Y:S01]  /*9fb0*/  ISETP.GE.AND P6, PT, R154, R146, PT ;  /* 0x000000929a00720c */ /* 0x000fe20003fc6270 */
[----:B------:R-:W-:Y:S01]  /*9fc0*/  IMAD R148, R156, 0x10, R148 ;  /* 0x000000109c947824 */ /* 0x000fe200078e0294 */
[----:B------:R-:W-:-:S02]  /*9fd0*/  ISETP.GE.AND P4, PT, R154, R147, PT ;  /* 0x000000939a00720c */ /* 0x000fc40003f86270 */
[C---:B------:R-:W-:Y:S02]  /*9fe0*/  LOP3.LUT R146, R155.reuse, 0x48, RZ, 0xfc, !PT ;  /* 0x000000489b927812 */ /* 0x040fe400078efcff */
[----:B------:R-:W-:Y:S01]  /*9ff0*/  LOP3.LUT R147, R155, 0x49, RZ, 0xfc, !PT ;  /* 0x000000499b937812 */ /* 0x000fe200078efcff */
[----:B------:R-:W-:Y:S01]  /*a000*/  FMUL R92, R92, R242 ;  /* 0x000000f25c5c7220 */ /* 0x000fe20000400000 */
[----:B------:R-:W-:Y:S02]  /*a010*/  IADD3 R157, R163, R160, R157 ;  /* 0x000000a0a39d7210 */ /* 0x000fe40007ffe09d */
[----:B------:R-:W-:Y:S01]  /*a020*/  LOP3.LUT R158, R158, 0xf00, RZ, 0xe2, !PT ;  /* 0x00000f009e9e7812 */ /* 0x000fe200078ee2ff */
[----:B------:R-:W-:Y:S01]  /*a030*/  FMUL R149, R93, R242 ;  /* 0x000000f25d957220 */ /* 0x000fe20000400000 */
[----:B------:R-:W-:Y:S02]  /*a040*/  FSEL R90, R90, -INF , P6 ;  /* 0xff8000005a5a7808 */ /* 0x000fe40003000000 */
[----:B------:R-:W-:-:S02]  /*a050*/  ISETP.GE.AND P6, PT, R16, R146, PT ;  /* 0x000000921000720c */ /* 0x000fc40003fc6270 */
[----:B------:R-:W-:Y:S02]  /*a060*/  FSEL R91, R91, -INF , P4 ;  /* 0xff8000005b5b7808 */ /* 0x000fe40002000000 */
[-C--:B------:R-:W-:Y:S01]  /*a070*/  ISETP.GE.AND P4, PT, R16, R147.reuse, PT ;  /* 0x000000931000720c */ /* 0x080fe20003f86270 */
[----:B------:R-:W-:Y:S01]  /*a080*/  IMAD R157, R157, 0x1000, R158 ;  /* 0x000010009d9d7824 */ /* 0x000fe200078e029e */
[----:B------:R-:W-:Y:S02]  /*a090*/  LOP3.LUT R148, R148, 0xff, RZ, 0xc0, !PT ;  /* 0x000000ff94947812 */ /* 0x000fe400078ec0ff */
[----:B------:R-:W-:Y:S02]  /*a0a0*/  FSEL R93, R92, -INF , P6 ;  /* 0xff8000005c5d7808 */ /* 0x000fe40003000000 */
[----:B------:R-:W-:Y:S02]  /*a0b0*/  FSEL R92, R149, -INF , P4 ;  /* 0xff800000955c7808 */ /* 0x000fe40002000000 */
[C---:B------:R-:W-:Y:S01]  /*a0c0*/  ISETP.GE.AND P4, PT, R154.reuse, R146, PT ;  /* 0x000000929a00720c */ /* 0x040fe20003f86270 */
[----:B------:R-:W-:Y:S01]  /*a0d0*/  IMAD.IADD R146, R157, 0x1, R148 ;  /* 0x000000019d927824 */ /* 0x000fe200078e0294 */
[----:B------:R-:W-:Y:S01]  /*a0e0*/  ISETP.GE.AND P6, PT, R154, R147, PT ;  /* 0x000000939a00720c */ /* 0x000fe20003fc6270 */
[----:B------:R-:W-:Y:S01]  /*a0f0*/  FMUL R96, R96, R242 ;  /* 0x000000f260607220 */ /* 0x000fe20000400000 */
[----:B------:R-:W-:-:S02]  /*a100*/  LOP3.LUT R147, R155, 0x58, RZ, 0xfc, !PT ;  /* 0x000000589b937812 */ /* 0x000fc400078efcff */
[----:B------:R-:W-:Y:S02]  /*a110*/  LOP3.LUT R155, R155, 0x51, RZ, 0xfc, !PT ;  /* 0x000000519b9b7812 */ /* 0x000fe400078efcff */
[----:B------:R-:W-:Y:S01]  /*a120*/  LOP3.LUT R146, R146, 0xffff, RZ, 0xc0, !PT ;  /* 0x0000ffff92927812 */ /* 0x000fe200078ec0ff */
[-C--:B------:R-:W-:Y:S01]  /*a130*/  FMUL R97, R97, R242.reuse ;  /* 0x000000f261617220 */ /* 0x080fe20000400000 */
[----:B------:R-:W-:Y:S01]  /*a140*/  FSEL R96, R96, -INF , P2 ;  /* 0xff80000060607808 */ /* 0x000fe20001000000 */
[-C--:B------:R-:W-:Y:S01]  /*a150*/  FMUL R98, R98, R242.reuse ;  /* 0x000000f262627220 */ /* 0x080fe20000400000 */
[----:B------:R-:W-:Y:S02]  /*a160*/  ISETP.GE.AND P2, PT, R16, R155, PT ;  /* 0x0000009b1000720c */ /* 0x000fe40003f46270 */
[----:B------:R-:W-:Y:S01]  /*a170*/  SHF.R.U32.HI R148, RZ, 0xf, R146 ;  /* 0x0000000fff947819 */ /* 0x000fe20000011692 */
[-C--:B------:R-:W-:Y:S01]  /*a180*/  FMUL R149, R99, R242.reuse ;  /* 0x000000f263957220 */ /* 0x080fe20000400000 */
[-C--:B------:R-:W-:Y:S01]  /*a190*/  FMUL R94, R94, R242.reuse ;  /* 0x000000f25e5e7220 */ /* 0x080fe20000400000 */
[----:B------:R-:W-:Y:S01]  /*a1a0*/  FSEL R97, R97, -INF , P2 ;  /* 0xff80000061617808 */ /* 0x000fe20001000000 */
[----:B------:R-:W-:Y:S01]  /*a1b0*/  FMUL R100, R100, R242 ;  /* 0x000000f264647220 */ /* 0x000fe20000400000 */
[----:B------:R-:W-:-:S02]  /*a1c0*/  FSEL R99, R98, -INF , P3 ;  /* 0xff80000062637808 */ /* 0x000fc40001800000 */
[-C--:B------:R-:W-:Y:S02]  /*a1d0*/  ISETP.GE.AND P2, PT, R16, R147.reuse, PT ;  /* 0x000000931000720c */ /* 0x080fe40003f46270 */
[----:B------:R-:W-:Y:S01]  /*a1e0*/  LOP3.LUT P3, RZ, R148, 0x1, RZ, 0xc0, !PT ;  /* 0x0000000194ff7812 */ /* 0x000fe2000786c0ff */
[-C--:B------:R-:W-:Y:S01]  /*a1f0*/  FMUL R95, R95, R242.reuse ;  /* 0x000000f25f5f7220 */ /* 0x080fe20000400000 */
[----:B------:R-:W-:Y:S01]  /*a200*/  SHF.R.U32.HI R148, RZ, 0xd, R146 ;  /* 0x0000000dff947819 */ /* 0x000fe20000011692 */
[----:B------:R-:W-:Y:S01]  /*a210*/  FMUL R102, R102, R242 ;  /* 0x000000f266667220 */ /* 0x000fe20000400000 */
[----:B------:R-:W-:Y:S02]  /*a220*/  FSEL R94, R94, -INF , P4 ;  /* 0xff8000005e5e7808 */ /* 0x000fe40002000000 */
[----:B------:R-:W-:Y:S02]  /*a230*/  FSEL R100, R100, -INF , P2 ;  /* 0xff80000064647808 */ /* 0x000fe40001000000 */
[----:B------:R-:W-:-:S02]  /*a240*/  ISETP.GE.AND P4, PT, R154, R147, PT ;  /* 0x000000939a00720c */ /* 0x000fc40003f86270 */
[----:B------:R-:W-:Y:S02]  /*a250*/  LOP3.LUT P2, RZ, R148, 0x1, RZ, 0xc0, !PT ;  /* 0x0000000194ff7812 */ /* 0x000fe4000784c0ff */
[--C-:B------:R-:W-:Y:S02]  /*a260*/  SHF.R.U32.HI R148, RZ, 0xb, R146.reuse ;  /* 0x0000000bff947819 */ /* 0x100fe40000011692 */
[----:B------:R-:W-:Y:S02]  /*a270*/  FSEL R95, R95, -INF , P6 ;  /* 0xff8000005f5f7808 */ /* 0x000fe40003000000 */
[----:B------:R-:W-:Y:S02]  /*a280*/  ISETP.GE.AND P6, PT, R154, R155, PT ;  /* 0x0000009b9a00720c */ /* 0x000fe40003fc6270 */
[----:B------:R-:W-:Y:S02]  /*a290*/  SHF.R.U32.HI R147, RZ, 0xe, R146 ;  /* 0x0000000eff937819 */ /* 0x000fe40000011692 */
[----:B------:R-:W-:-:S02]  /*a2a0*/  FSEL R102, R102, -INF , P4 ;  /* 0xff80000066667808 */ /* 0x000fc40002000000 */
[----:B------:R-:W-:Y:S01]  /*a2b0*/  LOP3.LUT P4, RZ, R148, 0x1, RZ, 0xc0, !PT ;  /* 0x0000000194ff7812 */ /* 0x000fe2000788c0ff */
[-C--:B------:R-:W-:Y:S01]  /*a2c0*/  FMUL R148, R103, R242.reuse ;  /* 0x000000f267947220 */ /* 0x080fe20000400000 */
[----:B------:R-:W-:Y:S01]  /*a2d0*/  FSEL R98, R149, -INF , P6 ;  /* 0xff80000095627808 */ /* 0x000fe20003000000 */
[-C--:B------:R-:W-:Y:S01]  /*a2e0*/  FMUL R101, R101, R242.reuse ;  /* 0x000000f265657220 */ /* 0x080fe20000400000 */
[----:B------:R-:W-:Y:S01]  /*a2f0*/  LOP3.LUT P6, RZ, R147, 0x1, RZ, 0xc0, !PT ;  /* 0x0000000193ff7812 */ /* 0x000fe200078cc0ff */
[-C--:B------:R-:W-:Y:S01]  /*a300*/  FMUL R104, R104, R242.reuse ;  /* 0x000000f268687220 */ /* 0x080fe20000400000 */
[--C-:B------:R-:W-:Y:S01]  /*a310*/  SHF.R.U32.HI R147, RZ, 0xc, R146.reuse ;  /* 0x0000000cff937819 */ /* 0x100fe20000011692 */
[----:B------:R-:W-:Y:S01]  /*a320*/  FMUL R149, R105, R242 ;  /* 0x000000f269957220 */ /* 0x000fe20000400000 */
[----:B------:R-:W-:Y:S02]  /*a330*/  SHF.R.U32.HI R103, RZ, 0xa, R146 ;  /* 0x0000000aff677819 */ /* 0x000fe40000011692 */
[----:B------:R-:W-:-:S02]  /*a340*/  FSEL R105, R148, -INF , P1 ;  /* 0xff80000094697808 */ /* 0x000fc40000800000 */
[----:B------:R-:W-:Y:S02]  /*a350*/  FSEL R101, R101, -INF , P5 ;  /* 0xff80000065657808 */ /* 0x000fe40002800000 */
[--C-:B------:R-:W-:Y:S02]  /*a360*/  SHF.R.U32.HI R148, RZ, 0x8, R146.reuse ;  /* 0x00000008ff947819 */ /* 0x100fe40000011692 */
[----:B------:R-:W-:Y:S02]  /*a370*/  LOP3.LUT P5, RZ, R147, 0x1, RZ, 0xc0, !PT ;  /* 0x0000000193ff7812 */ /* 0x000fe400078ac0ff */
[----:B------:R-:W-:Y:S02]  /*a380*/  LOP3.LUT P1, RZ, R103, 0x1, RZ, 0xc0, !PT ;  /* 0x0000000167ff7812 */ /* 0x000fe4000782c0ff */
[----:B------:R-:W-:Y:S02]  /*a390*/  SHF.R.U32.HI R147, RZ, 0x9, R146 ;  /* 0x00000009ff937819 */ /* 0x000fe40000011692 */
[----:B------:R-:W-:-:S02]  /*a3a0*/  FSEL R103, R104, -INF , !P3 ;  /* 0xff80000068677808 */ /* 0x000fc40005800000 */
[----:B------:R-:W-:Y:S02]  /*a3b0*/  FSEL R104, R149, -INF , !P6 ;  /* 0xff80000095687808 */ /* 0x000fe40007000000 */
[----:B------:R-:W-:Y:S01]  /*a3c0*/  LOP3.LUT P6, RZ, R148, 0x1, RZ, 0xc0, !PT ;  /* 0x0000000194ff7812 */ /* 0x000fe200078cc0ff */
[-C--:B------:R-:W-:Y:S01]  /*a3d0*/  FMUL R148, R106, R242.reuse ;  /* 0x000000f26a947220 */ /* 0x080fe20000400000 */
[----:B------:R-:W-:Y:S02]  /*a3e0*/  LOP3.LUT P3, RZ, R147, 0x1, RZ, 0xc0, !PT ;  /* 0x0000000193ff7812 */ /* 0x000fe4000786c0ff */
[--C-:B------:R-:W-:Y:S01]  /*a3f0*/  SHF.R.U32.HI R147, RZ, 0x7, R146.reuse ;  /* 0x00000007ff937819 */ /* 0x100fe20000011692 */
[-C--:B------:R-:W-:Y:S01]  /*a400*/  FMUL R149, R108, R242.reuse ;  /* 0x000000f26c957220 */ /* 0x080fe20000400000 */
[----:B------:R-:W-:Y:S01]  /*a410*/  FSEL R108, R148, -INF , !P2 ;  /* 0xff800000946c7808 */ /* 0x000fe20005000000 */
[-C--:B------:R-:W-:Y:S01]  /*a420*/  FMUL R112, R112, R242.reuse ;  /* 0x000000f270707220 */ /* 0x080fe20000400000 */
[----:B------:R-:W-:Y:S01]  /*a430*/  SHF.R.U32.HI R106, RZ, 0x6, R146 ;  /* 0x00000006ff6a7819 */ /* 0x000fe20000011692 */
[----:B------:R-:W-:Y:S01]  /*a440*/  FMUL R150, R109, R242 ;  /* 0x000000f26d967220 */ /* 0x000fe20000400000 */
[----:B------:R-:W-:-:S02]  /*a450*/  LOP3.LUT P2, RZ, R147, 0x1, RZ, 0xc0, !PT ;  /* 0x0000000193ff7812 */ /* 0x000fc4000784c0ff */
[--C-:B------:R-:W-:Y:S01]  /*a460*/  SHF.R.U32.HI R148, RZ, 0x3, R146.reuse ;  /* 0x00000003ff947819 */ /* 0x100fe20000011692 */
[-C--:B------:R-:W-:Y:S01]  /*a470*/  FMUL R113, R113, R242.reuse ;  /* 0x000000f271717220 */ /* 0x080fe20000400000 */
[----:B------:R-:W-:Y:S02]  /*a480*/  SHF.R.U32.HI R147, RZ, 0x5, R146 ;  /* 0x00000005ff937819 */ /* 0x000fe40000011692 */
[----:B------:R-:W-:Y:S01]  /*a490*/  FSEL R109, R149, -INF , !P4 ;  /* 0xff800000956d7808 */ /* 0x000fe20006000000 */
[----:B------:R-:W-:Y:S01]  /*a4a0*/  FMUL R149, R116, R242 ;  /* 0x000000f274957220 */ /* 0x000fe20000400000 */
[----:B------:R-:W-:Y:S02]  /*a4b0*/  LOP3.LUT P4, RZ, R106, 0x1, RZ, 0xc0, !PT ;  /* 0x000000016aff7812 */ /* 0x000fe4000788c0ff */
[----:B------:R-:W-:Y:S02]  /*a4c0*/  FSEL R112, R112, -INF , !P2 ;  /* 0xff80000070707808 */ /* 0x000fe40005000000 */
[----:B------:R-:W-:-:S02]  /*a4d0*/  LOP3.LUT P2, RZ, R148, 0x1, RZ, 0xc0, !PT ;  /* 0x0000000194ff7812 */ /* 0x000fc4000784c0ff */
[----:B------:R-:W-:Y:S02]  /*a4e0*/  FSEL R106, R150, -INF , !P1 ;  /* 0xff800000966a7808 */ /* 0x000fe40004800000 */
[--C-:B------:R-:W-:Y:S02]  /*a4f0*/  SHF.R.U32.HI R148, RZ, 0x2, R146.reuse ;  /* 0x00000002ff947819 */ /* 0x100fe40000011692 */
[----:B------:R-:W-:Y:S02]  /*a500*/  LOP3.LUT P1, RZ, R147, 0x1, RZ, 0xc0, !PT ;  /* 0x0000000193ff7812 */ /* 0x000fe4000782c0ff */
[----:B------:R-:W-:Y:S02]  /*a510*/  SHF.R.U32.HI R147, RZ, 0x4, R146 ;  /* 0x00000004ff937819 */ /* 0x000fe40000011692 */
[----:B------:R-:W-:Y:S02]  /*a520*/  FSEL R116, R113, -INF , !P4 ;  /* 0xff80000071747808 */ /* 0x000fe40006000000 */
[----:B------:R-:W-:-:S02]  /*a530*/  FSEL R113, R149, -INF , !P2 ;  /* 0xff80000095717808 */ /* 0x000fc40005000000 */
[----:B------:R-:W-:Y:S01]  /*a540*/  LOP3.LUT P2, RZ, R148, 0x1, RZ, 0xc0, !PT ;  /* 0x0000000194ff7812 */ /* 0x000fe2000784c0ff */
[----:B------:R-:W-:Y:S01]  /*a550*/  FMUL R148, R117, R242 ;  /* 0x000000f275947220 */ /* 0x000fe20000400000 */
[----:B------:R-:W-:Y:S02]  /*a560*/  LOP3.LUT P4, RZ, R147, 0x1, RZ, 0xc0, !PT ;  /* 0x0000000193ff7812 */ /* 0x000fe4000788c0ff */
[----:B------:R-:W-:Y:S01]  /*a570*/  SHF.R.U32.HI R117, RZ, 0x1, R146 ;  /* 0x00000001ff757819 */ /* 0x000fe20000011692 */
[C---:B--2---:R-:W-:Y:S01]  /*a580*/  IMAD.WIDE R146, R2.reuse, 0x2, R10 ;  /* 0x0000000202927825 */ /* 0x044fe200078e020a */
[----:B------:R0:W-:Y:S03]  /*a590*/  STL [R1+0x568], R0 ;  /* 0x0005680001007387 */ /* 0x0001e60000100800 */
[C---:B---3--:R-:W-:Y:S01]  /*a5a0*/  IMAD.WIDE R150, R2.reuse, 0x2, R172 ;  /* 0x0000000202967825 */ /* 0x048fe200078e02ac */
[----:B------:R-:W-:Y:S04]  /*a5b0*/  STL [R1+0x56c], R16 ;  /* 0x00056c1001007387 */ /* 0x000fe80000100800 */
[----:B------:R-:W2:Y:S01]  /*a5c0*/  LDL.64 R172, [R1+0x4c0] ;  /* 0x0004c00001ac7983 */ /* 0x000ea20000100a00 */
[----:B----4-:R-:W-:-:S03]  /*a5d0*/  IMAD.WIDE R158, R2, 0x2, R180 ;  /* 0x00000002029e7825 */ /* 0x010fc600078e02b4 */
[----:B------:R1:W3:Y:S04]  /*a5e0*/  LDG.E.U16 R4, desc[UR4][R146.64] ;  /* 0x0000000492047981 */ /* 0x0002e8000c1e1500 */
[----:B------:R-:W4:Y:S01]  /*a5f0*/  LDL.64 R10, [R1+0x4b8] ;  /* 0x0004b800010a7983 */ /* 0x000f220000100a00 */
[----:B------:R-:W-:-:S03]  /*a600*/  IMAD.WIDE R154, R2, 0x2, R174 ;  /* 0x00000002029a7825 */ /* 0x000fc600078e02ae */
[----:B------:R-:W3:Y:S01]  /*a610*/  LDL.64 R174, [R1+0x4c8] ;  /* 0x0004c80001ae7983 */ /* 0x000ee20000100a00 */
[----:B-1----:R-:W-:-:S03]  /*a620*/  IMAD.WIDE R146, R2, 0x2, R8 ;  /* 0x0000000202927825 */ /* 0x002fc600078e0208 */
[----:B------:R-:W3:Y:S04]  /*a630*/  LDG.E.U16 R8, desc[UR4][R158.64] ;  /* 0x000000049e087981 */ /* 0x000ee8000c1e1500 */
[----:B------:R-:W3:Y:S04]  /*a640*/  LDG.E.U16 R9, desc[UR4][R146.64] ;  /* 0x0000000492097981 */ /* 0x000ee8000c1e1500 */
[----:B0-----:R0:W3:Y:S04]  /*a650*/  LDG.E.U16 R0, desc[UR4][R150.64] ;  /* 0x0000000496007981 */ /* 0x0010e8000c1e1500 */
[----:B------:R-:W3:Y:S04]  /*a660*/  LDL.64 R160, [R1+0x4a0] ;  /* 0x0004a00001a07983 */ /* 0x000ee80000100a00 */
[----:B------:R-:W3:Y:S01]  /*a670*/  LDL.64 R176, [R1+0x4d0] ;  /* 0x0004d00001b07983 */ /* 0x000ee20000100a00 */
[----:B0-----:R-:W-:-:S03]  /*a680*/  IMAD.WIDE R150, R2, 0x2, R14 ;  /* 0x0000000202967825 */ /* 0x001fc600078e020e */
[----:B------:R0:W3:Y:S04]  /*a690*/  LDG.E.U16 R217, desc[UR4][R154.64] ;  /* 0x000000049ad97981 */ /* 0x0000e8000c1e1500 */
[----:B------:R2:W3:Y:S04]  /*a6a0*/  LDG.E.U16 R3, desc[UR4][R150.64] ;  /* 0x0000000496037981 */ /* 0x0004e8000c1e1500 */
[----:B------:R-:W3:Y:S01]  /*a6b0*/  LDL.64 R168, [R1+0x4b0] ;  /* 0x0004b00001a87983 */ /* 0x000ee20000100a00 */
[----:B0-----:R-:W-:-:S03]  /*a6c0*/  IMAD.WIDE R154, R2, 0x2, R152 ;  /* 0x00000002029a7825 */ /* 0x001fc600078e0298 */
[----:B------:R-:W3:Y:S04]  /*a6d0*/  LDL.64 R166, [R1+0x4a8] ;  /* 0x0004a80001a67983 */ /* 0x000ee80000100a00 */
[----:B------:R-:W3:Y:S04]  /*a6e0*/  LDL.64 R152, [R1+0x498] ;  /* 0x0004980001987983 */ /* 0x000ee80000100a00 */
[----:B------:R-:W3:Y:S04]  /*a6f0*/  LDL.64 R14, [R1+0x490] ;  /* 0x00049000010e7983 */ /* 0x000ee80000100a00 */
[----:B------:R0:W3:Y:S01]  /*a700*/  LDG.E.U16 R19, desc[UR4][R154.64] ;  /* 0x000000049a137981 */ /* 0x0000e2000c1e1500 */
[----:B------:R-:W-:-:S04]  /*a710*/  IMAD.WIDE R158, R2, 0x2, R12 ;  /* 0x00000002029e7825 */ /* 0x000fc800078e020c */
[C---:B------:R-:W-:Y:S01]  /*a720*/  IMAD.WIDE R156, R2.reuse, 0x2, R178 ;  /* 0x00000002029c7825 */ /* 0x040fe200078e02b2 */
[----:B------:R-:W3:Y:S04]  /*a730*/  LDG.E.U16 R213, desc[UR4][R158.64] ;  /* 0x000000049ed57981 */ /* 0x000ee8000c1e1500 */
[----:B------:R1:W3:Y:S01]  /*a740*/  LDG.E.U16 R215, desc[UR4][R156.64] ;  /* 0x000000049cd77981 */ /* 0x0002e2000c1e1500 */
[----:B--2---:R-:W-:-:S04]  /*a750*/  IMAD.WIDE R150, R2, 0x2, R172 ;  /* 0x0000000202967825 */ /* 0x004fc800078e02ac */
[C---:B----4-:R-:W-:Y:S02]  /*a760*/  IMAD.WIDE R146, R2.reuse, 0x2, R10 ;  /* 0x0000000202927825 */ /* 0x050fe400078e020a */
[----:B------:R2:W4:Y:S04]  /*a770*/  LDG.E.U16 R10, desc[UR4][R150.64] ;  /* 0x00000004960a7981 */ /* 0x000528000c1e1500 */
[----:B---3--:R-:W-:Y:S04]  /*a780*/  STL [R1+0x570], R8 ;  /* 0x0005700801007387 */ /* 0x008fe80000100800 */
[----:B------:R3:W-:Y:S04]  /*a790*/  STL [R1+0x574], R9 ;  /* 0x0005740901007387 */ /* 0x0007e80000100800 */
[----:B------:R-:W4:Y:S04]  /*a7a0*/  LDL.64 R170, [R1+0x488] ;  /* 0x0004880001aa7983 */ /* 0x000f280000100a00 */
[----:B------:R-:W4:Y:S04]  /*a7b0*/  LDL.64 R164, [R1+0x480] ;  /* 0x0004800001a47983 */ /* 0x000f280000100a00 */
[----:B---3--:R-:W3:Y:S04]  /*a7c0*/  LDL.64 R8, [R1+0x468] ;  /* 0x0004680001087983 */ /* 0x008ee80000100a00 */
[----:B------:R-:W3:Y:S01]  /*a7d0*/  LDL.64 R12, [R1+0x470] ;  /* 0x00047000010c7983 */ /* 0x000ee20000100a00 */
[----:B0-----:R-:W-:-:S03]  /*a7e0*/  IMAD.WIDE R154, R2, 0x2, R174 ;  /* 0x00000002029a7825 */ /* 0x001fc600078e02ae */
[----:B------:R-:W3:Y:S04]  /*a7f0*/  LDL.64 R162, [R1+0x478] ;  /* 0x0004780001a27983 */ /* 0x000ee80000100a00 */
[----:B------:R0:W-:Y:S01]  /*a800*/  STL [R1+0xc], R0 ;  /* 0x00000c0001007387 */ /* 0x0001e20000100800 */
[----:B-1----:R-:W-:-:S03]  /*a810*/  IMAD.WIDE R156, R2, 0x2, R176 ;  /* 0x00000002029c7825 */ /* 0x002fc600078e02b0 */
[----:B------:R1:W3:Y:S01]  /*a820*/  LDG.E.U16 R211, desc[UR4][R146.64] ;  /* 0x0000000492d37981 */ /* 0x0002e2000c1e1500 */
[----:B------:R-:W-:-:S03]  /*a830*/  IMAD.WIDE R158, R2, 0x2, R168 ;  /* 0x00000002029e7825 */ /* 0x000fc600078e02a8 */
[----:B------:R-:W3:Y:S04]  /*a840*/  LDG.E.U16 R16, desc[UR4][R156.64] ;  /* 0x000000049c107981 */ /* 0x000ee8000c1e1500 */
[----:B0-----:R0:W3:Y:S01]  /*a850*/  LDG.E.U16 R0, desc[UR4][R154.64] ;  /* 0x000000049a007981 */ /* 0x0010e2000c1e1500 */
[----:B--2---:R-:W-:-:S03]  /*a860*/  IMAD.WIDE R150, R2, 0x2, R152 ;  /* 0x0000000202967825 */ /* 0x004fc600078e0298 */
[----:B------:R2:W-:Y:S01]  /*a870*/  STL [R1+0x28], R4 ;  /* 0x0000280401007387 */ /* 0x0005e20000100800 */
[----:B-1----:R-:W-:-:S03]  /*a880*/  IMAD.WIDE R146, R2, 0x2, R14 ;  /* 0x0000000202927825 */ /* 0x002fc600078e020e */
[----:B------:R1:W3:Y:S01]  /*a890*/  LDG.E.U16 R7, desc[UR4][R158.64] ;  /* 0x000000049e077981 */ /* 0x0002e2000c1e1500 */
[----:B0-----:R-:W-:-:S03]  /*a8a0*/  IMAD.WIDE R154, R2, 0x2, R160 ;  /* 0x00000002029a7825 */ /* 0x001fc600078e02a0 */
[----:B------:R-:W3:Y:S04]  /*a8b0*/  LDG.E.U16 R209, desc[UR4][R150.64] ;  /* 0x0000000496d17981 */ /* 0x000ee8000c1e1500 */
[----:B------:R-:W3:Y:S01]  /*a8c0*/  LDG.E.U16 R11, desc[UR4][R154.64] ;  /* 0x000000049a0b7981 */ /* 0x000ee2000c1e1500 */
[----:B------:R-:W-:-:S05]  /*a8d0*/  IMAD.WIDE R156, R2, 0x2, R166 ;  /* 0x00000002029c7825 */ /* 0x000fca00078e02a6 */
[----:B--2---:R0:W2:Y:S04]  /*a8e0*/  LDG.E.U16 R4, desc[UR4][R156.64] ;  /* 0x000000049c047981 */ /* 0x0040a8000c1e1500 */
[----:B----4-:R4:W-:Y:S04]  /*a8f0*/  STL [R1+0x578], R10 ;  /* 0x0005780a01007387 */ /* 0x0109e80000100800 */
[----:B------:R-:W2:Y:S04]  /*a900*/  LDL.64 R160, [R1+0x460] ;  /* 0x0004600001a07983 */ /* 0x000ea80000100a00 */
[----:B------:R-:W2:Y:S04]  /*a910*/  LDL.64 R168, [R1+0x458] ;  /* 0x0004580001a87983 */ /* 0x000ea80000100a00 */
[----:B------:R-:W2:Y:S04]  /*a920*/  LDL.64 R152, [R1+0x450] ;  /* 0x0004500001987983 */ /* 0x000ea80000100a00 */
[----:B------:R-:W2:Y:S01]  /*a930*/  LDL.64 R166, [R1+0x448] ;  /* 0x0004480001a67983 */ /* 0x000ea20000100a00 */
[----:B-1----:R-:W-:-:S03]  /*a940*/  IMAD.WIDE R158, R2, 0x2, R170 ;  /* 0x00000002029e7825 */ /* 0x002fc600078e02aa */
[----:B------:R-:W-:Y:S01]  /*a950*/  STL [R1+0x4], R19 ;  /* 0x0000041301007387 */ /* 0x000fe20000100800 */
[----:B0-----:R-:W-:-:S03]  /*a960*/  IMAD.WIDE R156, R2, 0x2, R164 ;  /* 0x00000002029c7825 */ /* 0x001fc600078e02a4 */
[----:B------:R-:W2:Y:S04]  /*a970*/  LDL.64 R14, [R1+0x440] ;  /* 0x00044000010e7983 */ /* 0x000ea80000100a00 */
[----:B------:R0:W-:Y:S01]  /*a980*/  STL [R1+0x24], R3 ;  /* 0x0000240301007387 */ /* 0x0001e20000100800 */
[----:B---3--:R-:W-:-:S03]  /*a990*/  IMAD.WIDE R150, R2, 0x2, R12 ;  /* 0x0000000202967825 */ /* 0x008fc600078e020c */
[----:B----4-:R-:W3:Y:S04]  /*a9a0*/  LDG.E.U16 R10, desc[UR4][R158.64] ;  /* 0x000000049e0a7981 */ /* 0x010ee8000c1e1500 */
[----:B------:R-:W4:Y:S04]  /*a9b0*/  LDG.E.U16 R12, desc[UR4][R156.64] ;  /* 0x000000049c0c7981 */ /* 0x000f28000c1e1500 */
[----:B0-----:R0:W4:Y:S02]  /*a9c0*/  LDG.E.U16 R3, desc[UR4][R146.64] ;  /* 0x0000000492037981 */ /* 0x001124000c1e1500 */
[----:B0-----:R-:W-:-:S05]  /*a9d0*/  IMAD.WIDE R146, R2, 0x2, R8 ;  /* 0x0000000202927825 */ /* 0x001fca00078e0208 */
[----:B------:R-:W4:Y:S01]  /*a9e0*/  LDG.E.U16 R9, desc[UR4][R146.64] ;  /* 0x0000000492097981 */ /* 0x000f22000c1e1500 */
[----:B------:R-:W-:-:S05]  /*a9f0*/  IMAD.WIDE R154, R2, 0x2, R162 ;  /* 0x00000002029a7825 */ /* 0x000fca00078e02a2 */
[----:B------:R0:W4:Y:S04]  /*aa00*/  LDG.E.U16 R207, desc[UR4][R154.64] ;  /* 0x000000049acf7981 */ /* 0x000128000c1e1500 */
[----:B------:R-:W-:Y:S04]  /*aa10*/  STL [R1+0x580], R11 ;  /* 0x0005800b01007387 */ /* 0x000fe80000100800 */
[----:B------:R-:W4:Y:S04]  /*aa20*/  LDL.64 R162, [R1+0x430] ;  /* 0x0004300001a27983 */ /* 0x000f280000100a00 */
[----:B------:R-:W4:Y:S04]  /*aa30*/  LDL.64 R164, [R1+0x438] ;  /* 0x0004380001a47983 */ /* 0x000f280000100a00 */
[----:B------:R-:W4:Y:S04]  /*aa40*/  LDL.64 R178, [R1+0x428] ;  /* 0x0004280001b27983 */ /* 0x000f280000100a00 */
[----:B------:R-:W4:Y:S04]  /*aa50*/  LDL.64 R174, [R1+0x420] ;  /* 0x0004200001ae7983 */ /* 0x000f280000100a00 */
[----:B------:R-:W4:Y:S04]  /*aa60*/  LDL.64 R172, [R1+0x418] ;  /* 0x0004180001ac7983 */ /* 0x000f280000100a00 */
[----:B------:R-:W-:Y:S04]  /*aa70*/  STL [R1], R16 ;  /* 0x0000001001007387 */ /* 0x000fe80000100800 */
[----:B------:R1:W-:Y:S04]  /*aa80*/  STL [R1+0x20], R0 ;  /* 0x0000200001007387 */ /* 0x0003e80000100800 */
[----:B-1----:R1:W4:Y:S01]  /*aa90*/  LDG.E.U16 R0, desc[UR4][R150.64] ;  /* 0x0000000496007981 */ /* 0x002322000c1e1500 */
[----:B--2---:R-:W-:-:S04]  /*aaa0*/  IMAD.WIDE R156, R2, 0x2, R160 ;  /* 0x00000002029c7825 */ /* 0x004fc800078e02a0 */
[C---:B------:R-:W-:Y:S01]  /*aab0*/  IMAD.WIDE R158, R2.reuse, 0x2, R168 ;  /* 0x00000002029e7825 */ /* 0x040fe200078e02a8 */
[----:B------:R2:W2:Y:S03]  /*aac0*/  LDG.E.U16 R13, desc[UR4][R156.64] ;  /* 0x000000049c0d7981 */ /* 0x0004a6000c1e1500 */
[C---:B0-----:R-:W-:Y:S01]  /*aad0*/  IMAD.WIDE R154, R2.reuse, 0x2, R152 ;  /* 0x00000002029a7825 */ /* 0x041fe200078e0298 */
[----:B------:R0:W2:Y:S03]  /*aae0*/  LDG.E.U16 R205, desc[UR4][R158.64] ;  /* 0x000000049ecd7981 */ /* 0x0000a6000c1e1500 */
[----:B-1----:R-:W-:-:S05]  /*aaf0*/  IMAD.WIDE R150, R2, 0x2, R166 ;  /* 0x0000000202967825 */ /* 0x002fca00078e02a6 */
[----:B------:R-:W2:Y:S04]  /*ab00*/  LDG.E.U16 R8, desc[UR4][R150.64] ;  /* 0x0000000496087981 */ /* 0x000ea8000c1e1500 */
[----:B---3--:R1:W-:Y:S04]  /*ab10*/  STL [R1+0x584], R10 ;  /* 0x0005840a01007387 */ /* 0x0083e80000100800 */
[----:B----4-:R-:W-:Y:S04]  /*ab20*/  STL [R1+0x588], R12 ;  /* 0x0005880c01007387 */ /* 0x010fe80000100800 */
[----:B------:R-:W-:Y:S04]  /*ab30*/  STL [R1+0x58c], R9 ;  /* 0x00058c0901007387 */ /* 0x000fe80000100800 */
[----:B------:R-:W3:Y:S04]  /*ab40*/  LDL.64 R160, [R1+0x410] ;  /* 0x0004100001a07983 */ /* 0x000ee80000100a00 */
[----:B------:R-:W4:Y:S04]  /*ab50*/  LDL.64 R176, [R1+0x408] ;  /* 0x0004080001b07983 */ /* 0x000f280000100a00 */
[----:B------:R-:W-:Y:S04]  /*ab60*/  STL [R1+0x18], R7 ;  /* 0x0000180701007387 */ /* 0x000fe80000100800 */
[----:B------:R-:W4:Y:S04]  /*ab70*/  LDL.64 R168, [R1+0x400] ;  /* 0x0004000001a87983 */ /* 0x000f280000100a00 */
[----:B------:R-:W-:Y:S04]  /*ab80*/  STL [R1+0x1c], R4 ;  /* 0x00001c0401007387 */ /* 0x000fe80000100800 */
[----:B------:R-:W4:Y:S04]  /*ab90*/  LDL.64 R152, [R1+0x3f8] ;  /* 0x0003f80001987983 */ /* 0x000f280000100a00 */
[----:B-1----:R-:W4:Y:S04]  /*aba0*/  LDL.64 R10, [R1+0x3f0] ;  /* 0x0003f000010a7983 */ /* 0x002f280000100a00 */
[----:B------:R1:W-:Y:S04]  /*abb0*/  STL [R1+0x14], R3 ;  /* 0x0000140301007387 */ /* 0x0003e80000100800 */
[----:B------:R-:W4:Y:S04]  /*abc0*/  LDL.64 R170, [R1+0x3e8] ;  /* 0x0003e80001aa7983 */ /* 0x000f280000100a00 */
[----:B------:R-:W4:Y:S04]  /*abd0*/  LDL.64 R166, [R1+0x3e0] ;  /* 0x0003e00001a67983 */ /* 0x000f280000100a00 */
[----:B-1----:R1:W4:Y:S01]  /*abe0*/  LDG.E.U16 R3, desc[UR4][R154.64] ;  /* 0x000000049a037981 */ /* 0x002322000c1e1500 */
[----:B--2---:R-:W-:-:S03]  /*abf0*/  IMAD.WIDE R156, R2, 0x2, R162 ;  /* 0x00000002029c7825 */ /* 0x004fc600078e02a2 */
[----:B------:R-:W2:Y:S01]  /*ac00*/  LDL.64 R162, [R1+0x3d0] ;  /* 0x0003d00001a27983 */ /* 0x000ea20000100a00 */
[----:B------:R-:W-:-:S03]  /*ac10*/  IMAD.WIDE R146, R2, 0x2, R14 ;  /* 0x0000000202927825 */ /* 0x000fc600078e020e */
[----:B------:R-:W2:Y:S01]  /*ac20*/  LDL.64 R180, [R1+0x3c8] ;  /* 0x0003c80001b47983 */ /* 0x000ea20000100a00 */
[----:B0-----:R-:W-:-:S03]  /*ac30*/  IMAD.WIDE R158, R2, 0x2, R164 ;  /* 0x00000002029e7825 */ /* 0x001fc600078e02a4 */
[----:B------:R-:W2:Y:S01]  /*ac40*/  LDL.64 R164, [R1+0x3d8] ;  /* 0x0003d80001a47983 */ /* 0x000ea20000100a00 */
[----:B-1----:R-:W-:-:S03]  /*ac50*/  IMAD.WIDE R154, R2, 0x2, R178 ;  /* 0x00000002029a7825 */ /* 0x002fc600078e02b2 */
[----:B------:R0:W2:Y:S01]  /*ac60*/  LDG.E.U16 R14, desc[UR4][R146.64] ;  /* 0x00000004920e7981 */ /* 0x0000a2000c1e1500 */
[----:B------:R-:W-:-:S03]  /*ac70*/  IMAD.WIDE R150, R2, 0x2, R174 ;  /* 0x0000000202967825 */ /* 0x000fc600078e02ae */
[----:B------:R-:W2:Y:S04]  /*ac80*/  LDL.64 R174, [R1+0x3c0] ;  /* 0x0003c00001ae7983 */ /* 0x000ea80000100a00 */
[----:B------:R-:W2:Y:S01]  /*ac90*/  LDG.E.U16 R9, desc[UR4][R156.64] ;  /* 0x000000049c097981 */ /* 0x000ea2000c1e1500 */
[----:B0-----:R-:W-:-:S03]  /*aca0*/  IMAD.WIDE R146, R2, 0x2, R172 ;  /* 0x0000000202927825 */ /* 0x001fc600078e02ac */
[----:B------:R-:W2:Y:S04]  /*acb0*/  LDL.64 R172, [R1+0x3b8] ;  /* 0x0003b80001ac7983 */ /* 0x000ea80000100a00 */
[----:B------:R-:W2:Y:S04]  /*acc0*/  LDG.E.U16 R16, desc[UR4][R154.64] ;  /* 0x000000049a107981 */ /* 0x000ea8000c1e1500 */
[----:B------:R3:W2:Y:S04]  /*acd0*/  LDG.E.U16 R15, desc[UR4][R150.64] ;  /* 0x00000004960f7981 */ /* 0x0006a8000c1e1500 */
[----:B------:R0:W-:Y:S04]  /*ace0*/  STL [R1+0x10], R0 ;  /* 0x0000100001007387 */ /* 0x0001e80000100800 */
[----:B------:R-:W2:Y:S04]  /*acf0*/  LDL.64 R178, [R1+0x3b0] ;  /* 0x0003b00001b27983 */ /* 0x000ea80000100a00 */
[----:B------:R1:W2:Y:S04]  /*ad00*/  LDG.E.U16 R201, desc[UR4][R146.64] ;  /* 0x0000000492c97981 */ /* 0x0002a8000c1e1500 */
[----:B------:R-:W2:Y:S01]  /*ad10*/  LDG.E.U16 R203, desc[UR4][R158.64] ;  /* 0x000000049ecb7981 */ /* 0x000ea2000c1e1500 */
[----:B---3--:R-:W-:-:S03]  /*ad20*/  IMAD.WIDE R150, R2, 0x2, R160 ;  /* 0x0000000202967825 */ /* 0x008fc600078e02a0 */
[----:B------:R-:W3:Y:S01]  /*ad30*/  LDL.64 R160, [R1+0x3a0] ;  /* 0x0003a00001a07983 */ /* 0x000ee20000100a00 */
[----:B----4-:R-:W-:-:S03]  /*ad40*/  IMAD.WIDE R154, R2, 0x2, R176 ;  /* 0x00000002029a7825 */ /* 0x010fc600078e02b0 */
[----:B------:R-:W4:Y:S04]  /*ad50*/  LDL.64 R176, [R1+0x398] ;  /* 0x0003980001b07983 */ /* 0x000f280000100a00 */
[----:B0-----:R0:W4:Y:S01]  /*ad60*/  LDG.E.U16 R0, desc[UR4][R154.64] ;  /* 0x000000049a007981 */ /* 0x001122000c1e1500 */
[----:B------:R-:W-:-:S03]  /*ad70*/  IMAD.WIDE R156, R2, 0x2, R168 ;  /* 0x00000002029c7825 */ /* 0x000fc600078e02a8 */
[----:B------:R-:W4:Y:S04]  /*ad80*/  LDL.64 R168, [R1+0x390] ;  /* 0x0003900001a87983 */ /* 0x000f280000100a00 */
[----:B------:R-:W4:Y:S01]  /*ad90*/  LDG.E.U16 R12, desc[UR4][R150.64] ;  /* 0x00000004960c7981 */ /* 0x000f22000c1e1500 */
[----:B------:R-:W-:-:S03]  /*ada0*/  IMAD.WIDE R250, R2, 0x2, R152 ;  /* 0x0000000202fa7825 */ /* 0x000fc600078e0298 */
[----:B------:R0:W4:Y:S01]  /*adb0*/  LDG.E.U16 R152, desc[UR4][R156.64] ;  /* 0x000000049c987981 */ /* 0x000122000c1e1500 */
[----:B-1----:R-:W-:-:S03]  /*adc0*/  IMAD.WIDE R146, R2, 0x2, R10 ;  /* 0x0000000202927825 */ /* 0x002fc600078e020a */
[----:B------:R-:W4:Y:S04]  /*add0*/  LDG.E.U16 R250, desc[UR4][R250.64] ;  /* 0x00000004fafa7981 */ /* 0x000f28000c1e1500 */
[----:B------:R2:W4:Y:S01]  /*ade0*/  LDG.E.U16 R10, desc[UR4][R146.64] ;  /* 0x00000004920a7981 */ /* 0x000522000c1e1500 */
[----:B0-----:R-:W-:-:S04]  /*adf0*/  IMAD.WIDE R154, R2, 0x2, R170 ;  /* 0x00000002029a7825 */ /* 0x001fc800078e02aa */
[C---:B------:R-:W-:Y:S01]  /*ae00*/  IMAD.WIDE R156, R2.reuse, 0x2, R166 ;  /* 0x00000002029c7825 */ /* 0x040fe200078e02a6 */
[----:B------:R-:W4:Y:S04]  /*ae10*/  LDG.E.U16 R7, desc[UR4][R154.64] ;  /* 0x000000049a077981 */ /* 0x000f28000c1e1500 */
[----:B------:R0:W-:Y:S04]  /*ae20*/  STL [R1+0x8], R3 ;  /* 0x0000080301007387 */ /* 0x0001e80000100800 */
[----:B------:R-:W4:Y:S04]  /*ae30*/  LDL.64 R166, [R1+0x388] ;  /* 0x0003880001a67983 */ /* 0x000f280000100a00 */
[----:B------:R-:W4:Y:S01]  /*ae40*/  LDL.64 R170, [R1+0x380] ;  /* 0x0003800001aa7983 */ /* 0x000f220000100a00 */
[----:B--2---:R-:W-:-:S03]  /*ae50*/  IMAD.WIDE R146, R2, 0x2, R162 ;  /* 0x0000000202927825 */ /* 0x004fc600078e02a2 */
[----:B------:R-:W2:Y:S01]  /*ae60*/  LDL.64 R162, [R1+0x370] ;  /* 0x0003700001a27983 */ /* 0x000ea20000100a00 */
[----:B------:R-:W-:-:S03]  /*ae70*/  IMAD.WIDE R158, R2, 0x2, R164 ;  /* 0x00000002029e7825 */ /* 0x000fc600078e02a4 */
[----:B------:R-:W2:Y:S01]  /*ae80*/  LDL.64 R164, [R1+0x378] ;  /* 0x0003780001a47983 */ /* 0x000ea20000100a00 */
[----:B------:R-:W-:-:S03]  /*ae90*/  IMAD.WIDE R150, R2, 0x2, R180 ;  /* 0x0000000202967825 */ /* 0x000fc600078e02b4 */
[----:B------:R-:W2:Y:S04]  /*aea0*/  LDG.E.U16 R153, desc[UR4][R156.64] ;  /* 0x000000049c997981 */ /* 0x000ea8000c1e1500 */
[----:B------:R-:W2:Y:S04]  /*aeb0*/  LDG.E.U16 R247, desc[UR4][R158.64] ;  /* 0x000000049ef77981 */ /* 0x000ea8000c1e1500 */
[----:B------:R1:W2:Y:S04]  /*aec0*/  LDG.E.U16 R11, desc[UR4][R146.64] ;  /* 0x00000004920b7981 */ /* 0x0002a8000c1e1500 */
[----:B0-----:R0:W2:Y:S04]  /*aed0*/  LDG.E.U16 R3, desc[UR4][R150.64] ;  /* 0x0000000496037981 */ /* 0x0010a8000c1e1500 */
[----:B------:R-:W2:Y:S01]  /*aee0*/  LDL.64 R182, [R1+0x350] ;  /* 0x0003500001b67983 */ /* 0x000ea20000100a00 */
[----:B-1----:R-:W-:-:S03]  /*aef0*/  IMAD.WIDE R146, R2, 0x2, R174 ;  /* 0x0000000202927825 */ /* 0x002fc600078e02ae */
[----:B------:R-:W2:Y:S01]  /*af00*/  LDL.64 R174, [R1+0x368] ;  /* 0x0003680001ae7983 */ /* 0x000ea20000100a00 */
[----:B0-----:R-:W-:-:S03]  /*af10*/  IMAD.WIDE R150, R2, 0x2, R172 ;  /* 0x0000000202967825 */ /* 0x001fc600078e02ac */
[----:B------:R-:W2:Y:S01]  /*af20*/  LDL.64 R172, [R1+0x360] ;  /* 0x0003600001ac7983 */ /* 0x000ea20000100a00 */
[----:B------:R-:W-:-:S03]  /*af30*/  IMAD.WIDE R154, R2, 0x2, R178 ;  /* 0x00000002029a7825 */ /* 0x000fc600078e02b2 */
[----:B------:R-:W2:Y:S04]  /*af40*/  LDL.64 R184, [R1+0x358] ;  /* 0x0003580001b87983 */ /* 0x000ea80000100a00 */
[----:B------:R-:W2:Y:S04]  /*af50*/  LDG.E.U16 R4, desc[UR4][R154.64] ;  /* 0x000000049a047981 */ /* 0x000ea8000c1e1500 */
[----:B------:R-:W2:Y:S04]  /*af60*/  LDL.64 R178, [R1+0x338] ;  /* 0x0003380001b27983 */ /* 0x000ea80000100a00 */
[----:B------:R-:W2:Y:S04]  /*af70*/  LDG.E.U16 R19, desc[UR4][R146.64] ;  /* 0x0000000492137981 */ /* 0x000ea8000c1e1500 */
[----:B------:R-:W2:Y:S04]  /*af80*/  LDL.64 R218, [R1+0x2e8] ;  /* 0x0002e80001da7983 */ /* 0x000ea80000100a00 */
[----:B------:R-:W2:Y:S04]  /*af90*/  LDL.64 R180, [R1+0x340] ;  /* 0x0003400001b47983 */ /* 0x000ea80000100a00 */
[----:B------:R-:W2:Y:S04]  /*afa0*/  LDG.E.U16 R252, desc[UR4][R150.64] ;  /* 0x0000000496fc7981 */ /* 0x000ea8000c1e1500 */
[----:B------:R-:W2:Y:S04]  /*afb0*/  LDL.64 R220, [R1+0x2c0] ;  /* 0x0002c00001dc7983 */ /* 0x000ea80000100a00 */
[----:B------:R-:W2:Y:S04]  /*afc0*/  LDL.64 R226, [R1+0x2a8] ;  /* 0x0002a80001e27983 */ /* 0x000ea80000100a00 */
[----:B------:R-:W2:Y:S04]  /*afd0*/  LDL.64 R222, [R1+0x280] ;  /* 0x0002800001de7983 */ /* 0x000ea80000100a00 */
[----:B------:R-:W2:Y:S04]  /*afe0*/  LDL.64 R224, [R1+0x278] ;  /* 0x0002780001e07983 */ /* 0x000ea80000100a00 */
[----:B------:R-:W2:Y:S01]  /*aff0*/  LDL.64 R228, [R1+0x250] ;  /* 0x0002500001e47983 */ /* 0x000ea20000100a00 */
[----:B------:R-:W-:-:S03]  /*b000*/  FSEL R148, R148, -INF , !P2 ;  /* 0xff80000094947808 */ /* 0x000fc60005000000 */
[----:B------:R-:W2:Y:S04]  /*b010*/  LDL.64 R230, [R1+0x240] ;  /* 0x0002400001e67983 */ /* 0x000ea80000100a00 */
[----:B------:R-:W2:Y:S04]  /*b020*/  LDL.64 R232, [R1+0x208] ;  /* 0x0002080001e87983 */ /* 0x000ea80000100a00 */
[----:B------:R-:W2:Y:S04]  /*b030*/  LDL.64 R234, [R1+0x170] ;  /* 0x0001700001ea7983 */ /* 0x000ea80000100a00 */
[----:B------:R-:W2:Y:S04]  /*b040*/  LDL.64 R238, [R1+0x120] ;  /* 0x0001200001ee7983 */ /* 0x000ea80000100a00 */
[----:B------:R-:W2:Y:S01]  /*b050*/  LDL.64 R236, [R1+0x118] ;  /* 0x0001180001ec7983 */ /* 0x000ea20000100a00 */
[----:B---3--:R-:W-:-:S03]  /*b060*/  IMAD.WIDE R156, R2, 0x2, R160 ;  /* 0x00000002029c7825 */ /* 0x008fc600078e02a0 */
[----:B------:R-:W3:Y:S01]  /*b070*/  LDL.64 R160, [R1+0x348] ;  /* 0x0003480001a07983 */ /* 0x000ee20000100a00 */
[----:B----4-:R-:W-:-:S03]  /*b080*/  IMAD.WIDE R158, R2, 0x2, R176 ;  /* 0x00000002029e7825 */ /* 0x010fc600078e02b0 */
[----:B------:R0:W4:Y:S04]  /*b090*/  LDG.E.U16 R251, desc[UR4][R156.64] ;  /* 0x000000049cfb7981 */ /* 0x000128000c1e1500 */
[----:B------:R1:W4:Y:S04]  /*b0a0*/  LDG.E.U16 R249, desc[UR4][R158.64] ;  /* 0x000000049ef97981 */ /* 0x000328000c1e1500 */
[----:B------:R-:W4:Y:S01]  /*b0b0*/  LDL.64 R176, [R1+0x310] ;  /* 0x0003100001b07983 */ /* 0x000f220000100a00 */
[----:B0-----:R-:W-:-:S03]  /*b0c0*/  IMAD.WIDE R156, R2, 0x2, R168 ;  /* 0x00000002029c7825 */ /* 0x001fc600078e02a8 */
[----:B------:R-:W4:Y:S04]  /*b0d0*/  LDL.64 R168, [R1+0x330] ;  /* 0x0003300001a87983 */ /* 0x000f280000100a00 */
[----:B------:R-:W4:Y:S01]  /*b0e0*/  LDG.E.U16 R248, desc[UR4][R156.64] ;  /* 0x000000049cf87981 */ /* 0x000f22000c1e1500 */
[----:B-1----:R-:W-:-:S03]  /*b0f0*/  IMAD.WIDE R158, R2, 0x2, R166 ;  /* 0x00000002029e7825 */ /* 0x002fc600078e02a6 */
[----:B------:R-:W4:Y:S01]  /*b100*/  LDL.64 R166, [R1+0x328] ;  /* 0x0003280001a67983 */ /* 0x000f220000100a00 */
[----:B------:R-:W-:-:S03]  /*b110*/  IMAD.WIDE R154, R2, 0x2, R170 ;  /* 0x00000002029a7825 */ /* 0x000fc600078e02aa */
[----:B------:R-:W4:Y:S01]  /*b120*/  LDL.64 R170, [R1+0x320] ;  /* 0x0003200001aa7983 */ /* 0x000f220000100a00 */
[----:B--2---:R-:W-:-:S03]  /*b130*/  IMAD.WIDE R146, R2, 0x2, R162 ;  /* 0x0000000202927825 */ /* 0x004fc600078e02a2 */
[----:B------:R-:W2:Y:S01]  /*b140*/  LDL.64 R162, [R1+0x308] ;  /* 0x0003080001a27983 */ /* 0x000ea20000100a00 */
[----:B------:R-:W-:-:S03]  /*b150*/  IMAD.WIDE R150, R2, 0x2, R164 ;  /* 0x0000000202967825 */ /* 0x000fc600078e02a4 */
[----:B------:R-:W2:Y:S04]  /*b160*/  LDL.64 R164, [R1+0x318] ;  /* 0x0003180001a47983 */ /* 0x000ea80000100a00 */
[----:B------:R-:W2:Y:S04]  /*b170*/  LDG.E.U16 R245, desc[UR4][R158.64] ;  /* 0x000000049ef57981 */ /* 0x000ea8000c1e1500 */
[----:B------:R0:W2:Y:S04]  /*b180*/  LDG.E.U16 R243, desc[UR4][R150.64] ;  /* 0x0000000496f37981 */ /* 0x0000a8000c1e1500 */
[----:B------:R-:W2:Y:S04]  /*b190*/  LDG.E.U16 R199, desc[UR4][R146.64] ;  /* 0x0000000492c77981 */ /* 0x000ea8000c1e1500 */
[----:B------:R1:W2:Y:S01]  /*b1a0*/  LDG.E.U16 R244, desc[UR4][R154.64] ;  /* 0x000000049af47981 */ /* 0x0002a2000c1e1500 */
[----:B0-----:R-:W-:-:S04]  /*b1b0*/  IMAD.WIDE R150, R2, 0x2, R182 ;  /* 0x0000000202967825 */ /* 0x001fc800078e02b6 */
[C---:B------:R-:W-:Y:S01]  /*b1c0*/  IMAD.WIDE R158, R2.reuse, 0x2, R174 ;  /* 0x00000002029e7825 */ /* 0x040fe200078e02ae */
[----:B------:R-:W2:Y:S03]  /*b1d0*/  LDG.E.U16 R192, desc[UR4][R150.64] ;  /* 0x0000000496c07981 */ /* 0x000ea6000c1e1500 */
[C---:B------:R-:W-:Y:S01]  /*b1e0*/  IMAD.WIDE R156, R2.reuse, 0x2, R172 ;  /* 0x00000002029c7825 */ /* 0x040fe200078e02ac */
[----:B------:R-:W2:Y:S03]  /*b1f0*/  LDL.64 R174, [R1+0x300] ;  /* 0x0003000001ae7983 */ /* 0x000ea60000100a00 */
[C---:B-1----:R-:W-:Y:S01]  /*b200*/  IMAD.WIDE R154, R2.reuse, 0x2, R184 ;  /* 0x00000002029a7825 */ /* 0x042fe200078e02b8 */
[----:B------:R-:W2:Y:S04]  /*b210*/  LDL.64 R172, [R1+0x2f8] ;  /* 0x0002f80001ac7983 */ /* 0x000ea80000100a00 */
[----:B------:R0:W2:Y:S04]  /*b220*/  LDG.E.U16 R195, desc[UR4][R156.64] ;  /* 0x000000049cc37981 */ /* 0x0000a8000c1e1500 */
[----:B------:R4:W2:Y:S04]  /*b230*/  LDG.E.U16 R193, desc[UR4][R154.64] ;  /* 0x000000049ac17981 */ /* 0x0008a8000c1e1500 */
[----:B------:R-:W2:Y:S01]  /*b240*/  LDG.E.U16 R197, desc[UR4][R158.64] ;  /* 0x000000049ec57981 */ /* 0x000ea2000c1e1500 */
[----:B0-----:R-:W-:-:S05]  /*b250*/  IMAD.WIDE R156, R2, 0x2, R178 ;  /* 0x00000002029c7825 */ /* 0x001fca00078e02b2 */
[----:B------:R0:W2:Y:S01]  /*b260*/  LDG.E.U16 R189, desc[UR4][R156.64] ;  /* 0x000000049cbd7981 */ /* 0x0000a2000c1e1500 */
[----:B---3--:R-:W-:-:S03]  /*b270*/  IMAD.WIDE R146, R2, 0x2, R160 ;  /* 0x0000000202927825 */ /* 0x008fc600078e02a0 */
[----:B------:R-:W3:Y:S04]  /*b280*/  LDL.64 R160, [R1+0x2f0] ;  /* 0x0002f00001a07983 */ /* 0x000ee80000100a00 */
[----:B------:R1:W3:Y:S01]  /*b290*/  LDG.E.U16 R191, desc[UR4][R146.64] ;  /* 0x0000000492bf7981 */ /* 0x0002e2000c1e1500 */
[----:B----4-:R-:W-:-:S03]  /*b2a0*/  IMAD.WIDE R154, R2, 0x2, R168 ;  /* 0x00000002029a7825 */ /* 0x010fc600078e02a8 */
[----:B------:R-:W4:Y:S01]  /*b2b0*/  LDL.64 R168, [R1+0x2e0] ;  /* 0x0002e00001a87983 */ /* 0x000f220000100a00 */
[----:B0-----:R-:W-:-:S03]  /*b2c0*/  IMAD.WIDE R156, R2, 0x2, R176 ;  /* 0x00000002029c7825 */ /* 0x001fc600078e02b0 */
[----:B------:R2:W4:Y:S04]  /*b2d0*/  LDG.E.U16 R187, desc[UR4][R154.64] ;  /* 0x000000049abb7981 */ /* 0x000528000c1e1500 */
[----:B------:R0:W4:Y:S01]  /*b2e0*/  LDG.E.U16 R179, desc[UR4][R156.64] ;  /* 0x000000049cb37981 */ /* 0x000122000c1e1500 */
[----:B------:R-:W-:-:S03]  /*b2f0*/  IMAD.WIDE R150, R2, 0x2, R166 ;  /* 0x0000000202967825 */ /* 0x000fc600078e02a6 */
[----:B------:R-:W4:Y:S01]  /*b300*/  LDL.64 R166, [R1+0x2d8] ;  /* 0x0002d80001a67983 */ /* 0x000f220000100a00 */
[----:B-1----:R-:W-:-:S03]  /*b310*/  IMAD.WIDE R146, R2, 0x2, R170 ;  /* 0x0000000202927825 */ /* 0x002fc600078e02aa */
[----:B------:R-:W4:Y:S01]  /*b320*/  LDL.64 R170, [R1+0x2d0] ;  /* 0x0002d00001aa7983 */ /* 0x000f220000100a00 */
[----:B--2---:R-:W-:-:S03]  /*b330*/  IMAD.WIDE R154, R2, 0x2, R162 ;  /* 0x00000002029a7825 */ /* 0x004fc600078e02a2 */
[----:B------:R-:W2:Y:S01]  /*b340*/  LDL.64 R162, [R1+0x2b8] ;  /* 0x0002b80001a27983 */ /* 0x000ea20000100a00 */
[----:B0-----:R-:W-:-:S03]  /*b350*/  IMAD.WIDE R156, R2, 0x2, R218 ;  /* 0x00000002029c7825 */ /* 0x001fc600078e02da */
[----:B------:R-:W2:Y:S01]  /*b360*/  LDL.64 R218, [R1+0x2a0] ;  /* 0x0002a00001da7983 */ /* 0x000ea20000100a00 */
[----:B------:R-:W-:-:S03]  /*b370*/  IMAD.WIDE R158, R2, 0x2, R180 ;  /* 0x00000002029e7825 */ /* 0x000fc600078e02b4 */
[----:B------:R-:W2:Y:S04]  /*b380*/  LDG.E.U16 R185, desc[UR4][R150.64] ;  /* 0x0000000496b97981 */ /* 0x000ea8000c1e1500 */
[----:B------:R0:W2:Y:S04]  /*b390*/  LDG.E.U16 R190, desc[UR4][R158.64] ;  /* 0x000000049ebe7981 */ /* 0x0000a8000c1e1500 */
[----:B------:R1:W2:Y:S04]  /*b3a0*/  LDG.E.U16 R183, desc[UR4][R146.64] ;  /* 0x0000000492b77981 */ /* 0x0002a8000c1e1500 */
[----:B------:R-:W2:Y:S01]  /*b3b0*/  LDG.E.U16 R177, desc[UR4][R154.64] ;  /* 0x000000049ab17981 */ /* 0x000ea2000c1e1500 */
[----:B0-----:R-:W-:-:S03]  /*b3c0*/  IMAD.WIDE R158, R2, 0x2, R164 ;  /* 0x00000002029e7825 */ /* 0x001fc600078e02a4 */
[----:B------:R-:W2:Y:S04]  /*b3d0*/  LDL.64 R164, [R1+0x2c8] ;  /* 0x0002c80001a47983 */ /* 0x000ea80000100a00 */
[----:B------:R3:W2:Y:S01]  /*b3e0*/  LDG.E.U16 R181, desc[UR4][R158.64] ;  /* 0x000000049eb57981 */ /* 0x0006a2000c1e1500 */
[C---:B------:R-:W-:Y:S01]  /*b3f0*/  IMAD.WIDE R150, R2.reuse, 0x2, R174 ;  /* 0x0000000202967825 */ /* 0x040fe200078e02ae */
[----:B------:R-:W-:Y:S02]  /*b400*/  LOP3.LUT P2, RZ, R117, 0x1, RZ, 0xc0, !PT ;  /* 0x0000000175ff7812 */ /* 0x000fe4000784c0ff */
[----:B------:R-:W2:Y:S01]  /*b410*/  LDG.E.U16 R156, desc[UR4][R156.64] ;  /* 0x000000049c9c7981 */ /* 0x000ea2000c1e1500 */
[----:B-1----:R-:W-:-:S03]  /*b420*/  IMAD.WIDE R146, R2, 0x2, R172 ;  /* 0x0000000202927825 */ /* 0x002fc600078e02ac */
[----:B------:R0:W2:Y:S04]  /*b430*/  LDG.E.U16 R175, desc[UR4][R150.64] ;  /* 0x0000000496af7981 */ /* 0x0000a8000c1e1500 */
[----:B------:R1:W2:Y:S01]  /*b440*/  LDG.E.U16 R173, desc[UR4][R146.64] ;  /* 0x0000000492ad7981 */ /* 0x0002a2000c1e1500 */
[----:B---3--:R-:W-:-:S03]  /*b450*/  IMAD.WIDE R158, R2, 0x2, R160 ;  /* 0x00000002029e7825 */ /* 0x008fc600078e02a0 */
[----:B------:R-:W3:Y:S04]  /*b460*/  LDL.64 R160, [R1+0x2b0] ;  /* 0x0002b00001a07983 */ /* 0x000ee80000100a00 */
[----:B------:R2:W3:Y:S01]  /*b470*/  LDG.E.U16 R172, desc[UR4][R158.64] ;  /* 0x000000049eac7981 */ /* 0x0004e2000c1e1500 */
[----:B----4-:R-:W-:-:S03]  /*b480*/  IMAD.WIDE R154, R2, 0x2, R168 ;  /* 0x00000002029a7825 */ /* 0x010fc600078e02a8 */
[----:B------:R-:W4:Y:S01]  /*b490*/  LDL.64 R168, [R1+0x298] ;  /* 0x0002980001a87983 */ /* 0x000f220000100a00 */
[----:B0-----:R-:W-:-:S03]  /*b4a0*/  IMAD.WIDE R150, R2, 0x2, R166 ;  /* 0x0000000202967825 */ /* 0x001fc600078e02a6 */
[----:B------:R-:W4:Y:S01]  /*b4b0*/  LDG.E.U16 R154, desc[UR4][R154.64] ;  /* 0x000000049a9a7981 */ /* 0x000f22000c1e1500 */
[----:B-1----:R-:W-:-:S03]  /*b4c0*/  IMAD.WIDE R146, R2, 0x2, R170 ;  /* 0x0000000202927825 */ /* 0x002fc600078e02aa */
[----:B------:R-:W4:Y:S04]  /*b4d0*/  LDL.64 R166, [R1+0x290] ;  /* 0x0002900001a67983 */ /* 0x000f280000100a00 */
[----:B------:R-:W4:Y:S01]  /*b4e0*/  LDL.64 R170, [R1+0x288] ;  /* 0x0002880001aa7983 */ /* 0x000f220000100a00 */
[----:B--2---:R-:W-:-:S03]  /*b4f0*/  IMAD.WIDE R162, R2, 0x2, R162 ;  /* 0x0000000202a27825 */ /* 0x004fc600078e02a2 */
[----:B------:R0:W2:Y:S01]  /*b500*/  LDG.E.U16 R149, desc[UR4][R150.64] ;  /* 0x0000000496957981 */ /* 0x0000a2000c1e1500 */
[----:B------:R-:W-:-:S03]  /*b510*/  IMAD.WIDE R158, R2, 0x2, R226 ;  /* 0x00000002029e7825 */ /* 0x000fc600078e02e2 */
[----:B------:R-:W2:Y:S04]  /*b520*/  LDG.E.U16 R146, desc[UR4][R146.64] ;  /* 0x0000000492927981 */ /* 0x000ea8000c1e1500 */
[----:B------:R1:W2:Y:S01]  /*b530*/  LDG.E.U16 R155, desc[UR4][R158.64] ;  /* 0x000000049e9b7981 */ /* 0x0002a2000c1e1500 */
[----:B0-----:R-:W-:-:S03]  /*b540*/  IMAD.WIDE R150, R2, 0x2, R220 ;  /* 0x0000000202967825 */ /* 0x001fc600078e02dc */
[----:B------:R-:W2:Y:S04]  /*b550*/  LDL.64 R220, [R1+0x270] ;  /* 0x0002700001dc7983 */ /* 0x000ea80000100a00 */
[----:B------:R-:W2:Y:S01]  /*b560*/  LDG.E.U16 R151, desc[UR4][R150.64] ;  /* 0x0000000496977981 */ /* 0x000ea2000c1e1500 */
[----:B------:R-:W-:-:S03]  /*b570*/  IMAD.WIDE R164, R2, 0x2, R164 ;  /* 0x0000000202a47825 */ /* 0x000fc600078e02a4 */
[----:B------:R-:W2:Y:S01]  /*b580*/  LDL.64 R226, [R1+0x238] ;  /* 0x0002380001e27983 */ /* 0x000ea20000100a00 */
[----:B-1----:R-:W-:-:S03]  /*b590*/  IMAD.WIDE R158, R2, 0x2, R222 ;  /* 0x00000002029e7825 */ /* 0x002fc600078e02de */
[----:B------:R-:W2:Y:S04]  /*b5a0*/  LDG.E.U16 R147, desc[UR4][R164.64] ;  /* 0x00000004a4937981 */ /* 0x000ea8000c1e1500 */
[----:B------:R0:W2:Y:S04]  /*b5b0*/  LDG.E.U16 R150, desc[UR4][R162.64] ;  /* 0x00000004a2967981 */ /* 0x0000a8000c1e1500 */
[----:B------:R-:W2:Y:S04]  /*b5c0*/  LDL.64 R222, [R1+0x248] ;  /* 0x0002480001de7983 */ /* 0x000ea80000100a00 */
[----:B------:R-:W2:Y:S01]  /*b5d0*/  LDL.64 R164, [R1+0x260] ;  /* 0x0002600001a47983 */ /* 0x000ea20000100a00 */
[----:B0-----:R-:W-:-:S03]  /*b5e0*/  IMAD.WIDE R162, R2, 0x2, R218 ;  /* 0x0000000202a27825 */ /* 0x001fc600078e02da */
[----:B------:R-:W2:Y:S04]  /*b5f0*/  LDL.64 R218, [R1+0x268] ;  /* 0x0002680001da7983 */ /* 0x000ea80000100a00 */
[----:B------:R-:W2:Y:S01]  /*b600*/  LDG.E.U16 R157, desc[UR4][R162.64] ;  /* 0x00000004a29d7981 */ /* 0x000ea2000c1e1500 */
[----:B---3--:R-:W-:-:S05]  /*b610*/  IMAD.WIDE R160, R2, 0x2, R160 ;  /* 0x0000000202a07825 */ /* 0x008fca00078e02a0 */
[----:B------:R0:W3:Y:S01]  /*b620*/  LDG.E.U16 R117, desc[UR4][R160.64] ;  /* 0x00000004a0757981 */ /* 0x0000e2000c1e1500 */
[----:B----4-:R-:W-:-:S06]  /*b630*/  IMAD.WIDE R168, R2, 0x2, R168 ;  /* 0x0000000202a87825 */ /* 0x010fcc00078e02a8 */
[----:B------:R-:W4:Y:S01]  /*b640*/  LDG.E.U16 R168, desc[UR4][R168.64] ;  /* 0x00000004a8a87981 */ /* 0x000f22000c1e1500 */
[----:B0-----:R-:W-:-:S03]  /*b650*/  IMAD.WIDE R160, R2, 0x2, R166 ;  /* 0x0000000202a07825 */ /* 0x001fc600078e02a6 */
[----:B------:R-:W3:Y:S01]  /*b660*/  LDL.64 R166, [R1+0x258] ;  /* 0x0002580001a67983 */ /* 0x000ee20000100a00 */
[----:B------:R-:W-:-:S03]  /*b670*/  IMAD.WIDE R170, R2, 0x2, R170 ;  /* 0x0000000202aa7825 */ /* 0x000fc600078e02aa */
[----:B------:R-:W4:Y:S04]  /*b680*/  LDG.E.U16 R169, desc[UR4][R160.64] ;  /* 0x00000004a0a97981 */ /* 0x000f28000c1e1500 */
[----:B------:R-:W4:Y:S04]  /*b690*/  LDG.E.U16 R170, desc[UR4][R170.64] ;  /* 0x00000004aaaa7981 */ /* 0x000f28000c1e1500 */
[----:B------:R0:W4:Y:S02]  /*b6a0*/  LDG.E.U16 R171, desc[UR4][R158.64] ;  /* 0x000000049eab7981 */ /* 0x000124000c1e1500 */
[----:B0-----:R-:W-:-:S02]  /*b6b0*/  IMAD.WIDE R158, R2, 0x2, R224 ;  /* 0x00000002029e7825 */ /* 0x001fc400078e02e0 */
[----:B------:R-:W4:Y:S02]  /*b6c0*/  LDL.64 R224, [R1+0x230] ;  /* 0x0002300001e07983 */ /* 0x000f240000100a00 */
[C---:B--2---:R-:W-:Y:S02]  /*b6d0*/  IMAD.WIDE R160, R2.reuse, 0x2, R220 ;  /* 0x0000000202a07825 */ /* 0x044fe400078e02dc */
[----:B------:R-:W2:Y:S04]  /*b6e0*/  LDL.64 R220, [R1+0x228] ;  /* 0x0002280001dc7983 */ /* 0x000ea80000100a00 */
[----:B------:R0:W2:Y:S04]  /*b6f0*/  LDG.E.U16 R174, desc[UR4][R158.64] ;  /* 0x000000049eae7981 */ /* 0x0000a8000c1e1500 */
[----:B------:R1:W2:Y:S01]  /*b700*/  LDG.E.U16 R176, desc[UR4][R160.64] ;  /* 0x00000004a0b07981 */ /* 0x0002a2000c1e1500 */
[----:B------:R-:W-:-:S03]  /*b710*/  IMAD.WIDE R162, R2, 0x2, R218 ;  /* 0x0000000202a27825 */ /* 0x000fc600078e02da */
[----:B------:R-:W2:Y:S01]  /*b720*/  LDL.64 R218, [R1+0x220] ;  /* 0x0002200001da7983 */ /* 0x000ea20000100a00 */
[----:B0-----:R-:W-:-:S03]  /*b730*/  IMAD.WIDE R158, R2, 0x2, R228 ;  /* 0x00000002029e7825 */ /* 0x001fc600078e02e4 */
[----:B------:R-:W2:Y:S01]  /*b740*/  LDL.64 R228, [R1+0x218] ;  /* 0x0002180001e47983 */ /* 0x000ea20000100a00 */
[----:B-1----:R-:W-:-:S03]  /*b750*/  IMAD.WIDE R160, R2, 0x2, R222 ;  /* 0x0000000202a07825 */ /* 0x002fc600078e02de */
[----:B------:R-:W2:Y:S01]  /*b760*/  LDL.64 R222, [R1+0x210] ;  /* 0x0002100001de7983 */ /* 0x000ea20000100a00 */
[----:B------:R-:W-:-:S03]  /*b770*/  IMAD.WIDE R164, R2, 0x2, R164 ;  /* 0x0000000202a47825 */ /* 0x000fc600078e02a4 */
[----:B------:R-:W2:Y:S04]  /*b780*/  LDG.E.U16 R186, desc[UR4][R160.64] ;  /* 0x00000004a0ba7981 */ /* 0x000ea8000c1e1500 */
[----:B------:R0:W2:Y:S04]  /*b790*/  LDG.E.U16 R180, desc[UR4][R164.64] ;  /* 0x00000004a4b47981 */ /* 0x0000a8000c1e1500 */
[----:B------:R-:W2:Y:S04]  /*b7a0*/  LDG.E.U16 R184, desc[UR4][R158.64] ;  /* 0x000000049eb87981 */ /* 0x000ea8000c1e1500 */
[----:B------:R1:W2:Y:S01]  /*b7b0*/  LDG.E.U16 R178, desc[UR4][R162.64] ;  /* 0x00000004a2b27981 */ /* 0x0002a2000c1e1500 */
[----:B0-----:R-:W-:-:S03]  /*b7c0*/  IMAD.WIDE R164, R2, 0x2, R226 ;  /* 0x0000000202a47825 */ /* 0x001fc600078e02e2 */
[----:B------:R-:W2:Y:S04]  /*b7d0*/  LDL.64 R226, [R1+0x200] ;  /* 0x0002000001e27983 */ /* 0x000ea80000100a00 */
[----:B------:R-:W2:Y:S01]  /*b7e0*/  LDG.E.U16 R164, desc[UR4][R164.64] ;  /* 0x00000004a4a47981 */ /* 0x000ea2000c1e1500 */
[----:B-1----:R-:W-:-:S03]  /*b7f0*/  IMAD.WIDE R162, R2, 0x2, R230 ;  /* 0x0000000202a27825 */ /* 0x002fc600078e02e6 */
[----:B------:R-:W2:Y:S04]  /*b800*/  LDL.64 R230, [R1+0x1e0] ;  /* 0x0001e00001e67983 */ /* 0x000ea80000100a00 */
[----:B------:R-:W2:Y:S01]  /*b810*/  LDG.E.U16 R188, desc[UR4][R162.64] ;  /* 0x00000004a2bc7981 */ /* 0x000ea2000c1e1500 */
[----:B---3--:R-:W-:-:S05]  /*b820*/  IMAD.WIDE R166, R2, 0x2, R166 ;  /* 0x0000000202a67825 */ /* 0x008fca00078e02a6 */
[----:B------:R4:W3:Y:S02]  /*b830*/  LDG.E.U16 R182, desc[UR4][R166.64] ;  /* 0x00000004a6b67981 */ /* 0x0008e4000c1e1500 */
[C---:B----4-:R-:W-:Y:S02]  /*b840*/  IMAD.WIDE R166, R2.reuse, 0x2, R224 ;  /* 0x0000000202a67825 */ /* 0x050fe400078e02e0 */
[----:B------:R-:W4:Y:S02]  /*b850*/  LDL.64 R224, [R1+0x1f8] ;  /* 0x0001f80001e07983 */ /* 0x000f240000100a00 */
[C---:B--2---:R-:W-:Y:S02]  /*b860*/  IMAD.WIDE R158, R2.reuse, 0x2, R220 ;  /* 0x00000002029e7825 */ /* 0x044fe400078e02dc */
[----:B------:R-:W2:Y:S04]  /*b870*/  LDL.64 R220, [R1+0x1f0] ;  /* 0x0001f00001dc7983 */ /* 0x000ea80000100a00 */
[----:B------:R0:W3:Y:S04]  /*b880*/  LDG.E.U16 R165, desc[UR4][R158.64] ;  /* 0x000000049ea57981 */ /* 0x0000e8000c1e1500 */
[----:B------:R-:W3:Y:S01]  /*b890*/  LDG.E.U16 R166, desc[UR4][R166.64] ;  /* 0x00000004a6a67981 */ /* 0x000ee2000c1e1500 */
[----:B------:R-:W-:-:S03]  /*b8a0*/  IMAD.WIDE R160, R2, 0x2, R218 ;  /* 0x0000000202a07825 */ /* 0x000fc600078e02da */
[----:B------:R-:W3:Y:S01]  /*b8b0*/  LDL.64 R218, [R1+0x1e8] ;  /* 0x0001e80001da7983 */ /* 0x000ee20000100a00 */
[----:B------:R-:W-:-:S03]  /*b8c0*/  IMAD.WIDE R162, R2, 0x2, R228 ;  /* 0x0000000202a27825 */ /* 0x000fc600078e02e4 */
[----:B------:R-:W3:Y:S01]  /*b8d0*/  LDL.64 R228, [R1+0x1d8] ;  /* 0x0001d80001e47983 */ /* 0x000ee20000100a00 */
[----:B0-----:R-:W-:-:S03]  /*b8e0*/  IMAD.WIDE R158, R2, 0x2, R222 ;  /* 0x00000002029e7825 */ /* 0x001fc600078e02de */
[----:B------:R-:W3:Y:S04]  /*b8f0*/  LDL.64 R222, [R1+0x1d0] ;  /* 0x0001d00001de7983 */ /* 0x000ee80000100a00 */
[----:B------:R0:W3:Y:S04]  /*b900*/  LDG.E.U16 R194, desc[UR4][R162.64] ;  /* 0x00000004a2c27981 */ /* 0x0000e8000c1e1500 */
[----:B------:R-:W3:Y:S04]  /*b910*/  LDG.E.U16 R196, desc[UR4][R158.64] ;  /* 0x000000049ec47981 */ /* 0x000ee8000c1e1500 */
[----:B------:R1:W3:Y:S01]  /*b920*/  LDG.E.U16 R167, desc[UR4][R160.64] ;  /* 0x00000004a0a77981 */ /* 0x0002e2000c1e1500 */
[----:B0-----:R-:W-:-:S03]  /*b930*/  IMAD.WIDE R162, R2, 0x2, R226 ;  /* 0x0000000202a27825 */ /* 0x001fc600078e02e2 */
[----:B------:R-:W3:Y:S01]  /*b940*/  LDL.64 R226, [R1+0x1c8] ;  /* 0x0001c80001e27983 */ /* 0x000ee20000100a00 */
[----:B-1----:R-:W-:-:S03]  /*b950*/  IMAD.WIDE R160, R2, 0x2, R232 ;  /* 0x0000000202a07825 */ /* 0x002fc600078e02e8 */
[----:B------:R-:W3:Y:S04]  /*b960*/  LDG.E.U16 R200, desc[UR4][R162.64] ;  /* 0x00000004a2c87981 */ /* 0x000ee8000c1e1500 */
[----:B------:R2:W3:Y:S04]  /*b970*/  LDG.E.U16 R198, desc[UR4][R160.64] ;  /* 0x00000004a0c67981 */ /* 0x0004e8000c1e1500 */
[----:B------:R-:W3:Y:S01]  /*b980*/  LDL.64 R232, [R1+0x168] ;  /* 0x0001680001e87983 */ /* 0x000ee20000100a00 */
[----:B----4-:R-:W-:-:S03]  /*b990*/  IMAD.WIDE R158, R2, 0x2, R224 ;  /* 0x00000002029e7825 */ /* 0x010fc600078e02e0 */
[----:B------:R-:W4:Y:S01]  /*b9a0*/  LDL.64 R224, [R1+0x1c0] ;  /* 0x0001c00001e07983 */ /* 0x000f220000100a00 */
[----:B--2---:R-:W-:-:S03]  /*b9b0*/  IMAD.WIDE R160, R2, 0x2, R220 ;  /* 0x0000000202a07825 */ /* 0x004fc600078e02dc */
[----:B------:R-:W2:Y:S04]  /*b9c0*/  LDL.64 R220, [R1+0x1b0] ;  /* 0x0001b00001dc7983 */ /* 0x000ea80000100a00 */
[----:B------:R0:W2:Y:S04]  /*b9d0*/  LDG.E.U16 R202, desc[UR4][R158.64] ;  /* 0x000000049eca7981 */ /* 0x0000a8000c1e1500 */
[----:B------:R-:W2:Y:S01]  /*b9e0*/  LDG.E.U16 R204, desc[UR4][R160.64] ;  /* 0x00000004a0cc7981 */ /* 0x000ea2000c1e1500 */
[----:B---3--:R-:W-:-:S03]  /*b9f0*/  IMAD.WIDE R162, R2, 0x2, R218 ;  /* 0x0000000202a27825 */ /* 0x008fc600078e02da */
[----:B------:R-:W3:Y:S01]  /*ba00*/  LDL.64 R218, [R1+0x1b8] ;  /* 0x0001b80001da7983 */ /* 0x000ee20000100a00 */
[----:B0-----:R-:W-:-:S03]  /*ba10*/  IMAD.WIDE R158, R2, 0x2, R230 ;  /* 0x00000002029e7825 */ /* 0x001fc600078e02e6 */
[----:B------:R-:W2:Y:S04]  /*ba20*/  LDG.E.U16 R206, desc[UR4][R162.64] ;  /* 0x00000004a2ce7981 */ /* 0x000ea8000c1e1500 */
[----:B------:R0:W2:Y:S04]  /*ba30*/  LDG.E.U16 R208, desc[UR4][R158.64] ;  /* 0x000000049ed07981 */ /* 0x0000a8000c1e1500 */
[----:B------:R-:W2:Y:S04]  /*ba40*/  LDL.64 R230, [R1+0x1a0] ;  /* 0x0001a00001e67983 */ /* 0x000ea80000100a00 */
[----:B------:R-:W2:Y:S01]  /*ba50*/  LDL.64 R162, [R1+0x1a8] ;  /* 0x0001a80001a27983 */ /* 0x000ea20000100a00 */
[----:B0-----:R-:W-:-:S03]  /*ba60*/  IMAD.WIDE R158, R2, 0x2, R228 ;  /* 0x00000002029e7825 */ /* 0x001fc600078e02e4 */
[----:B------:R-:W2:Y:S04]  /*ba70*/  LDL.64 R228, [R1+0x190] ;  /* 0x0001900001e47983 */ /* 0x000ea80000100a00 */
[----:B------:R0:W2:Y:S02]  /*ba80*/  LDG.E.U16 R210, desc[UR4][R158.64] ;  /* 0x000000049ed27981 */ /* 0x0000a4000c1e1500 */
[C---:B0-----:R-:W-:Y:S02]  /*ba90*/  IMAD.WIDE R158, R2.reuse, 0x2, R222 ;  /* 0x00000002029e7825 */ /* 0x041fe400078e02de */
[----:B------:R-:W2:Y:S04]  /*baa0*/  LDL.64 R222, [R1+0x198] ;  /* 0x0001980001de7983 */ /* 0x000ea80000100a00 */
[----:B------:R0:W2:Y:S02]  /*bab0*/  LDG.E.U16 R212, desc[UR4][R158.64] ;  /* 0x000000049ed47981 */ /* 0x0000a4000c1e1500 */
[----:B0-----:R-:W-:-:S02]  /*bac0*/  IMAD.WIDE R158, R2, 0x2, R226 ;  /* 0x00000002029e7825 */ /* 0x001fc400078e02e2 */
[----:B------:R-:W2:Y:S04]  /*bad0*/  LDL.64 R226, [R1+0x180] ;  /* 0x0001800001e27983 */ /* 0x000ea80000100a00 */
[----:B------:R4:W2:Y:S01]  /*bae0*/  LDG.E.U16 R214, desc[UR4][R158.64] ;  /* 0x000000049ed67981 */ /* 0x0008a2000c1e1500 */
[----:B------:R-:W-:Y:S01]  /*baf0*/  FMNMX R160, R120, R17, !PT ;  /* 0x0000001178a07209 */ /* 0x000fe20007800000 */
[C---:B----4-:R-:W-:Y:S02]  /*bb00*/  IMAD.WIDE R158, R2.reuse, 0x2, R224 ;  /* 0x00000002029e7825 */ /* 0x050fe400078e02e0 */
[----:B------:R-:W4:Y:S04]  /*bb10*/  LDL.64 R224, [R1+0x188] ;  /* 0x0001880001e07983 */ /* 0x000f280000100a00 */
[----:B------:R3:W4:Y:S02]  /*bb20*/  LDG.E.U16 R216, desc[UR4][R158.64] ;  /* 0x000000049ed87981 */ /* 0x000724000c1e1500 */
[----:B---3--:R-:W-:-:S05]  /*bb30*/  IMAD.WIDE R158, R2, 0x2, R218 ;  /* 0x00000002029e7825 */ /* 0x008fca00078e02da */
[----:B------:R2:W3:Y:S02]  /*bb40*/  LDG.E.U16 R218, desc[UR4][R158.64] ;  /* 0x000000049eda7981 */ /* 0x0004e4000c1e1500 */
[----:B--2---:R-:W-:-:S05]  /*bb50*/  IMAD.WIDE R158, R2, 0x2, R220 ;  /* 0x00000002029e7825 */ /* 0x004fca00078e02dc */
[----:B------:R0:W2:Y:S02]  /*bb60*/  LDG.E.U16 R219, desc[UR4][R158.64] ;  /* 0x000000049edb7981 */ /* 0x0000a4000c1e1500 */
[C---:B0-----:R-:W-:Y:S02]  /*bb70*/  IMAD.WIDE R158, R2.reuse, 0x2, R162 ;  /* 0x00000002029e7825 */ /* 0x041fe400078e02a2 */
[----:B------:R-:W3:Y:S04]  /*bb80*/  LDL.64 R162, [R1+0x178] ;  /* 0x0001780001a27983 */ /* 0x000ee80000100a00 */
[----:B------:R0:W2:Y:S02]  /*bb90*/  LDG.E.U16 R220, desc[UR4][R158.64] ;  /* 0x000000049edc7981 */ /* 0x0000a4000c1e1500 */
[----:B0-----:R-:W-:Y:S01]  /*bba0*/  IMAD.WIDE R158, R2, 0x2, R230 ;  /* 0x00000002029e7825 */ /* 0x001fe200078e02e6 */
[----:B------:R-:W-:Y:S01]  /*bbb0*/  FMNMX R160, R22, R160, !PT ;  /* 0x000000a016a07209 */ /* 0x000fe20007800000 */
[----:B------:R-:W2:Y:S04]  /*bbc0*/  LDL.64 R230, [R1+0x150] ;  /* 0x0001500001e67983 */ /* 0x000ea80000100a00 */
[----:B------:R0:W2:Y:S02]  /*bbd0*/  LDG.E.U16 R221, desc[UR4][R158.64] ;  /* 0x000000049edd7981 */ /* 0x0000a4000c1e1500 */
[----:B0-----:R-:W-:-:S05]  /*bbe0*/  IMAD.WIDE R158, R2, 0x2, R222 ;  /* 0x00000002029e7825 */ /* 0x001fca00078e02de */
[----:B------:R0:W2:Y:S02]  /*bbf0*/  LDG.E.U16 R222, desc[UR4][R158.64] ;  /* 0x000000049ede7981 */ /* 0x0000a4000c1e1500 */
[----:B0-----:R-:W-:Y:S02]  /*bc00*/  IMAD.WIDE R158, R2, 0x2, R228 ;  /* 0x00000002029e7825 */ /* 0x001fe400078e02e4 */
[----:B------:R-:W2:Y:S01]  /*bc10*/  LDL.64 R228, [R1+0x160] ;  /* 0x0001600001e47983 */ /* 0x000ea20000100a00 */
[----:B------:R-:W-:-:S03]  /*bc20*/  FMNMX R160, R21, R160, !PT ;  /* 0x000000a015a07209 */ /* 0x000fc60007800000 */
[----:B------:R4:W2:Y:S01]  /*bc30*/  LDG.E.U16 R223, desc[UR4][R158.64] ;  /* 0x000000049edf7981 */ /* 0x0008a2000c1e1500 */
[----:B------:R-:W-:-:S04]  /*bc40*/  FMNMX R160, R123, R160, !PT ;  /* 0x000000a07ba07209 */ /* 0x000fc80007800000 */
        /* <DEDUP_REMOVED lines=25> */
[----:B------:R-:W-:Y:S01]  /*bde0*/  FMNMX R241, R113, R160, !PT ;  /* 0x000000a071f17209 */ /* 0x000fe20007800000 */
[----:B----4-:R-:W-:-:S05]  /*bdf0*/  IMAD.WIDE R158, R2, 0x2, R224 ;  /* 0x00000002029e7825 */ /* 0x010fca00078e02e0 */
[----:B------:R0:W4:Y:S02]  /*be00*/  LDG.E.U16 R224, desc[UR4][R158.64] ;  /* 0x000000049ee07981 */ /* 0x000124000c1e1500 */
[----:B0-----:R-:W-:-:S05]  /*be10*/  IMAD.WIDE R158, R2, 0x2, R226 ;  /* 0x00000002029e7825 */ /* 0x001fca00078e02e2 */
[----:B------:R3:W4:Y:S02]  /*be20*/  LDG.E.U16 R225, desc[UR4][R158.64] ;  /* 0x000000049ee17981 */ /* 0x000724000c1e1500 */
[C---:B---3--:R-:W-:Y:S02]  /*be30*/  IMAD.WIDE R158, R2.reuse, 0x2, R162 ;  /* 0x00000002029e7825 */ /* 0x048fe400078e02a2 */
[----:B------:R-:W3:Y:S04]  /*be40*/  LDL.64 R162, [R1+0x148] ;  /* 0x0001480001a27983 */ /* 0x000ee80000100a00 */
[----:B------:R0:W4:Y:S02]  /*be50*/  LDG.E.U16 R226, desc[UR4][R158.64] ;  /* 0x000000049ee27981 */ /* 0x000124000c1e1500 */
[----:B0-----:R-:W-:-:S02]  /*be60*/  IMAD.WIDE R158, R2, 0x2, R234 ;  /* 0x00000002029e7825 */ /* 0x001fc400078e02ea */
[----:B------:R-:W3:Y:S04]  /*be70*/  LDL.64 R234, [R1+0x138] ;  /* 0x0001380001ea7983 */ /* 0x000ee80000100a00 */
[----:B------:R0:W4:Y:S02]  /*be80*/  LDG.E.U16 R227, desc[UR4][R158.64] ;  /* 0x000000049ee37981 */ /* 0x000124000c1e1500 */
[----:B0-----:R-:W-:-:S04]  /*be90*/  IMAD.WIDE R158, R2, 0x2, R232 ;  /* 0x00000002029e7825 */ /* 0x001fc800078e02e8 */
[C---:B--2---:R-:W-:Y:S02]  /*bea0*/  IMAD.WIDE R160, R2.reuse, 0x2, R228 ;  /* 0x0000000202a07825 */ /* 0x044fe400078e02e4 */
[----:B------:R-:W2:Y:S04]  /*beb0*/  LDG.E.U16 R228, desc[UR4][R158.64] ;  /* 0x000000049ee47981 */ /* 0x000ea8000c1e1500 */
[----:B------:R0:W2:Y:S04]  /*bec0*/  LDG.E.U16 R229, desc[UR4][R160.64] ;  /* 0x00000004a0e57981 */ /* 0x0000a8000c1e1500 */
[----:B------:R-:W3:Y:S01]  /*bed0*/  LDL.64 R158, [R1+0x158] ;  /* 0x00015800019e7983 */ /* 0x000ee20000100a00 */
[----:B0-----:R-:W-:Y:S01]  /*bee0*/  IMAD.WIDE R160, R2, 0x2, R230 ;  /* 0x0000000202a07825 */ /* 0x001fe200078e02e6 */
[----:B------:R-:W-:-:S04]  /*bef0*/  FMNMX R241, R148, R241, !PT ;  /* 0x000000f194f17209 */ /* 0x000fc80007800000 */
[----:B------:R0:W2:Y:S04]  /*bf00*/  LDG.E.U16 R231, desc[UR4][R160.64] ;  /* 0x00000004a0e77981 */ /* 0x0000a8000c1e1500 */
[----:B------:R-:W1:Y:S01]  /*bf10*/  SHFL.BFLY PT, R233, R241, 0x2, 0x1f ;  /* 0x0c401f00f1e97f89 */ /* 0x000e6200000e0000 */
[----:B---3--:R-:W-:-:S05]  /*bf20*/  IMAD.WIDE R158, R2, 0x2, R158 ;  /* 0x00000002029e7825 */ /* 0x008fca00078e029e */
[----:B------:R-:W3:Y:S04]  /*bf30*/  LDG.E.U16 R230, desc[UR4][R158.64] ;  /* 0x000000049ee67981 */ /* 0x000ee8000c1e1500 */
[----:B------:R-:W4:Y:S01]  /*bf40*/  LDL.64 R158, [R1+0x140] ;  /* 0x00014000019e7983 */ /* 0x000f220000100a00 */
[----:B-1----:R-:W-:-:S05]  /*bf50*/  FMNMX R241, R241, R233, !PT ;  /* 0x000000e9f1f17209 */ /* 0x002fca0007800000 */
[----:B------:R-:W1:Y:S01]  /*bf60*/  SHFL.BFLY PT, R246, R241, 0x1, 0x1f ;  /* 0x0c201f00f1f67f89 */ /* 0x000e6200000e0000 */
[----:B0-----:R-:W-:-:S05]  /*bf70*/  IMAD.WIDE R160, R2, 0x2, R234 ;  /* 0x0000000202a07825 */ /* 0x001fca00078e02ea */
[----:B------:R0:W3:Y:S01]  /*bf80*/  LDG.E.U16 R234, desc[UR4][R160.64] ;  /* 0x00000004a0ea7981 */ /* 0x0000e2000c1e1500 */
[----:B------:R-:W-:-:S05]  /*bf90*/  IMAD.WIDE R162, R2, 0x2, R162 ;  /* 0x0000000202a27825 */ /* 0x000fca00078e02a2 */
[----:B------:R-:W3:Y:S01]  /*bfa0*/  LDG.E.U16 R232, desc[UR4][R162.64] ;  /* 0x00000004a2e87981 */ /* 0x000ee2000c1e1500 */
[----:B0-----:R-:W-:-:S06]  /*bfb0*/  IMAD.WIDE R160, R2, 0x2, R238 ;  /* 0x0000000202a07825 */ /* 0x001fcc00078e02ee */
[----:B------:R0:W3:Y:S04]  /*bfc0*/  LDG.E.U16 R160, desc[UR4][R160.64] ;  /* 0x00000004a0a07981 */ /* 0x0000e8000c1e1500 */
[----:B------:R-:W2:Y:S01]  /*bfd0*/  LDL.64 R162, [R1+0x128] ;  /* 0x0001280001a27983 */ /* 0x000ea20000100a00 */
[----:B0-----:R-:W-:Y:S01]  /*bfe0*/  FMUL R161, R107, R242 ;  /* 0x000000f26ba17220 */ /* 0x001fe20000400000 */
[----:B-1----:R-:W-:Y:S01]  /*bff0*/  FMNMX R107, R241, R246, !PT ;  /* 0x000000f6f16b7209 */ /* 0x002fe20007800000 */
[----:B----4-:R-:W-:-:S05]  /*c000*/  IMAD.WIDE R158, R2, 0x2, R158 ;  /* 0x00000002029e7825 */ /* 0x010fca00078e029e */
[----:B------:R0:W4:Y:S04]  /*c010*/  LDG.E.U16 R233, desc[UR4][R158.64] ;  /* 0x000000049ee97981 */ /* 0x000128000c1e1500 */
[----:B------:R-:W0:Y:S04]  /*c020*/  LDL.64 R158, [R1+0x130] ;  /* 0x00013000019e7983 */ /* 0x000e280000100a00 */
[----:B------:R-:W3:Y:S01]  /*c030*/  LDL.LU R241, [R1+0x2c] ;  /* 0x00002c0001f17983 */ /* 0x000ee20000300800 */
[----:B------:R-:W-:Y:S01]  /*c040*/  FMUL R240, R118, R242 ;  /* 0x000000f276f07220 */ /* 0x000fe20000400000 */
[----:B------:R-:W-:Y:S01]  /*c050*/  FMNMX R118, R18, R20, !PT ;  /* 0x0000001412767209 */ /* 0x000fe20007800000 */
[-C--:B------:R-:W-:Y:S01]  /*c060*/  FMUL R238, R114, R242.reuse ;  /* 0x000000f272ee7220 */ /* 0x080fe20000400000 */
[----:B------:R-:W-:Y:S01]  /*c070*/  FMUL R239, R115, R242 ;  /* 0x000000f273ef7220 */ /* 0x000fe20000400000 */
[----:B------:R-:W4:Y:S01]  /*c080*/  LDL.LU R246, [R1+0x30] ;  /* 0x0000300001f67983 */ /* 0x000f220000300800 */
[----:B------:R-:W-:-:S02]  /*c090*/  FMNMX R118, R23, R118, !PT ;  /* 0x0000007617767209 */ /* 0x000fc40007800000 */
[----:B------:R-:W-:Y:S02]  /*c0a0*/  FSEL R238, R238, -INF , !P1 ;  /* 0xff800000eeee7808 */ /* 0x000fe40004800000 */
[----:B------:R-:W-:Y:S02]  /*c0b0*/  FSEL R239, R239, -INF , !P4 ;  /* 0xff800000efef7808 */ /* 0x000fe40006000000 */
[----:B------:R-:W-:Y:S01]  /*c0c0*/  FSEL R240, R240, -INF , !P2 ;  /* 0xff800000f0f07808 */ /* 0x000fe20005000000 */
[----:B0-----:R-:W-:-:S05]  /*c0d0*/  IMAD.WIDE R158, R2, 0x2, R158 ;  /* 0x00000002029e7825 */ /* 0x001fca00078e029e */
[----:B------:R2:W4:Y:S01]  /*c0e0*/  LDG.E.U16 R235, desc[UR4][R158.64] ;  /* 0x000000049eeb7981 */ /* 0x000522000c1e1500 */
[----:B---3--:R-:W-:-:S05]  /*c0f0*/  FMNMX R107, R107, R241, !PT ;  /* 0x000000f16b6b7209 */ /* 0x008fca0007800000 */
[----:B------:R-:W-:Y:S01]  /*c100*/  FADD R120, R120, -R107 ;  /* 0x8000006b78787221 */ /* 0x000fe20000000000 */
[----:B--2---:R-:W-:-:S04]  /*c110*/  IMAD.WIDE R158, R2, 0x2, R162 ;  /* 0x00000002029e7825 */ /* 0x004fc800078e02a2 */
[----:B------:R-:W-:-:S04]  /*c120*/  IMAD.WIDE R162, R2, 0x2, R236 ;  /* 0x0000000202a27825 */ /* 0x000fc800078e02ec */
[-C--:B------:R-:W-:Y:S01]  /*c130*/  FMUL R236, R110, R242.reuse ;  /* 0x000000f26eec7220 */ /* 0x080fe20000400000 */
[-C--:B------:R-:W-:Y:S01]  /*c140*/  FMUL R237, R111, R242.reuse ;  /* 0x000000f26fed7220 */ /* 0x080fe20000400000 */
[----:B------:R-:W-:Y:S01]  /*c150*/  FMUL R242, R119, R242 ;  /* 0x000000f277f27220 */ /* 0x000fe20000400000 */
[----:B------:R-:W-:Y:S01]  /*c160*/  FMNMX R119, R121, R118, !PT ;  /* 0x0000007679777209 */ /* 0x000fe20007800000 */
[----:B------:R-:W-:Y:S01]  /*c170*/  FMUL R120, R120, 1.4426950216293334961 ;  /* 0x3fb8aa3b78787820 */ /* 0x000fe20000400000 */
[--C-:B------:R-:W-:Y:S01]  /*c180*/  FADD R110, R17, -R107.reuse ;  /* 0x8000006b116e7221 */ /* 0x100fe20000000000 */
[--C-:B------:R-:W-:Y:S01]  /*c190*/  FADD R122, R122, -R107.reuse ;  /* 0x8000006b7a7a7221 */ /* 0x100fe20000000000 */
[----:B------:R-:W-:Y:S01]  /*c1a0*/  FMNMX R119, R124, R119, !PT ;  /* 0x000000777c777209 */ /* 0x000fe20007800000 */
[----:B------:R0:W-:Y:S01]  /*c1b0*/  MUFU.EX2 R17, R120 ;  /* 0x0000007800117308 */ /* 0x0001e20000000800 */
[--C-:B------:R-:W-:Y:S01]  /*c1c0*/  FADD R111, R22, -R107.reuse ;  /* 0x8000006b166f7221 */ /* 0x100fe20000000000 */
[----:B------:R-:W-:Y:S01]  /*c1d0*/  FMUL R114, R122, 1.4426950216293334961 ;  /* 0x3fb8aa3b7a727820 */ /* 0x000fe20000400000 */
[--C-:B------:R-:W-:Y:S01]  /*c1e0*/  FADD R123, R123, -R107.reuse ;  /* 0x8000006b7b7b7221 */ /* 0x100fe20000000000 */
[--C-:B------:R-:W-:Y:S01]  /*c1f0*/  FADD R125, R125, -R107.reuse ;  /* 0x8000006b7d7d7221 */ /* 0x100fe20000000000 */
[--C-:B------:R-:W-:Y:S01]  /*c200*/  FADD R115, R126, -R107.reuse ;  /* 0x8000006b7e737221 */ /* 0x100fe20000000000 */
[----:B------:R-:W-:Y:S01]  /*c210*/  FADD R129, R129, -R107 ;  /* 0x8000006b81817221 */ /* 0x000fe20000000000 */
[----:B------:R-:W2:Y:S01]  /*c220*/  LDG.E.U16 R158, desc[UR4][R158.64] ;  /* 0x000000049e9e7981 */ /* 0x000ea2000c1e1500 */
[----:B0-----:R-:W-:-:S03]  /*c230*/  FMNMX R120, R127, R119, !PT ;  /* 0x000000777f787209 */ /* 0x001fc60007800000 */
[----:B------:R-:W3:Y:S01]  /*c240*/  LDG.E.U16 R162, desc[UR4][R162.64] ;  /* 0x00000004a2a27981 */ /* 0x000ee2000c1e1500 */
[----:B------:R-:W-:Y:S01]  /*c250*/  FMNMX R120, R128, R120, !PT ;  /* 0x0000007880787209 */ /* 0x000fe20007800000 */
[----:B------:R-:W-:Y:S01]  /*c260*/  FMUL R110, R110, 1.4426950216293334961 ;  /* 0x3fb8aa3b6e6e7820 */ /* 0x000fe20000400000 */
[----:B------:R-:W-:Y:S01]  /*c270*/  FMUL R111, R111, 1.4426950216293334961 ;  /* 0x3fb8aa3b6f6f7820 */ /* 0x000fe20000400000 */
[----:B------:R-:W-:Y:S01]  /*c280*/  FMUL R118, R125, 1.4426950216293334961 ;  /* 0x3fb8aa3b7d767820 */ /* 0x000fe20000400000 */
[----:B------:R-:W-:Y:S01]  /*c290*/  FMNMX R122, R131, R120, !PT ;  /* 0x00000078837a7209 */ /* 0x000fe20007800000 */
[----:B------:R0:W-:Y:S01]  /*c2a0*/  MUFU.EX2 R22, R110 ;  /* 0x0000006e00167308 */ /* 0x0001e20000000800 */
[----:B------:R-:W-:Y:S01]  /*c2b0*/  FMUL R119, R129, 1.4426950216293334961 ;  /* 0x3fb8aa3b81777820 */ /* 0x000fe20000400000 */
[----:B------:R-:W-:Y:S01]  /*c2c0*/  BAR.SYNC.DEFER_BLOCKING 0x0 ;  /* 0x0000000000007b1d */ /* 0x000fe20000010000 */
[----:B------:R-:W-:Y:S01]  /*c2d0*/  FMNMX R122, R132, R122, !PT ;  /* 0x0000007a847a7209 */ /* 0x000fe20007800000 */
[----:B0-----:R-:W-:-:S04]  /*c2e0*/  FADD R110, R21, -R107 ;  /* 0x8000006b156e7221 */ /* 0x001fc80000000000 */
[----:B------:R0:W-:Y:S02]  /*c2f0*/  MUFU.EX2 R21, R111 ;  /* 0x0000006f00157308 */ /* 0x0001e40000000800 */
[----:B0-----:R-:W-:Y:S01]  /*c300*/  FMUL R111, R123, 1.4426950216293334961 ;  /* 0x3fb8aa3b7b6f7820 */ /* 0x001fe20000400000 */
        /* <DEDUP_REMOVED lines=11> */
[----:B------:R-:W-:-:S03]  /*c3c0*/  FADD R88, R88, -R107 ;  /* 0x8000006b58587221 */ /* 0x000fc60000000000 */
[----:B------:R-:W-:Y:S01]  /*c3d0*/  FMNMX R129, R99, R129, !PT ;  /* 0x0000008163817209 */ /* 0x000fe20007800000 */
[----:B------:R0:W-:Y:S03]  /*c3e0*/  STS.U16 [R6+0x2000], R201 ;  /* 0x002000c906007388 */ /* 0x0001e60000000400 */
[----:B------:R-:W-:Y:S01]  /*c3f0*/  FMNMX R129, R98, R129, !PT ;  /* 0x0000008162817209 */ /* 0x000fe20007800000 */
[----:B0-----:R-:W-:-:S03]  /*c400*/  FMUL R201, R88, 1.4426950216293334961 ;  /* 0x3fb8aa3b58c97820 */ /* 0x001fc60000400000 */
[----:B------:R-:W-:Y:S01]  /*c410*/  FMNMX R88, R102, R129, !PT ;  /* 0x0000008166587209 */ /* 0x000fe20007800000 */
[----:B------:R-:W-:-:S03]  /*c420*/  FADD R129, R89, -R107 ;  /* 0x8000006b59817221 */ /* 0x000fc60000000000 */
[----:B------:R-:W-:Y:S02]  /*c430*/  FMNMX R89, R105, R88, !PT ;  /* 0x0000005869597209 */ /* 0x000fe40007800000 */
[----:B------:R-:W-:Y:S02]  /*c440*/  FSEL R88, R161, -INF , !P5 ;  /* 0xff800000a1587808 */ /* 0x000fe40006800000 */
[----:B------:R-:W-:Y:S02]  /*c450*/  FMNMX R89, R108, R89, !PT ;  /* 0x000000596c597209 */ /* 0x000fe40007800000 */
[----:B------:R-:W-:Y:S02]  /*c460*/  FSEL R236, R236, -INF , !P3 ;  /* 0xff800000ecec7808 */ /* 0x000fe40005800000 */
[----:B------:R-:W-:Y:S02]  /*c470*/  FMNMX R89, R88, R89, !PT ;  /* 0x0000005958597209 */ /* 0x000fe40007800000 */
[----:B------:R-:W-:-:S02]  /*c480*/  FSEL R237, R237, -INF , !P6 ;  /* 0xff800000eded7808 */ /* 0x000fc40007000000 */
[----:B------:R-:W-:-:S04]  /*c490*/  FMNMX R89, R236, R89, !PT ;  /* 0x00000059ec597209 */ /* 0x000fc80007800000 */
[----:B------:R-:W-:-:S04]  /*c4a0*/  FMNMX R89, R237, R89, !PT ;  /* 0x00000059ed597209 */ /* 0x000fc80007800000 */
[----:B------:R-:W-:Y:S01]  /*c4b0*/  FMNMX R89, R238, R89, !PT ;  /* 0x00000059ee597209 */ /* 0x000fe20007800000 */
[----:B------:R-:W-:-:S03]  /*c4c0*/  FADD R92, R92, -R107 ;  /* 0x8000006b5c5c7221 */ /* 0x000fc60000000000 */
[----:B------:R-:W-:Y:S02]  /*c4d0*/  FMNMX R89, R239, R89, !PT ;  /* 0x00000059ef597209 */ /* 0x000fe40007800000 */
[----:B------:R-:W-:Y:S02]  /*c4e0*/  FSEL R242, R242, -INF , P0 ;  /* 0xff800000f2f27808 */ /* 0x000fe40000000000 */
[----:B------:R-:W-:Y:S01]  /*c4f0*/  FMNMX R89, R240, R89, !PT ;  /* 0x00000059f0597209 */ /* 0x000fe20007800000 */
[----:B------:R-:W-:-:S03]  /*c500*/  FMUL R92, R92, 1.4426950216293334961 ;  /* 0x3fb8aa3b5c5c7820 */ /* 0x000fc60000400000 */
[----:B------:R-:W-:Y:S01]  /*c510*/  FMNMX R89, R242, R89, !PT ;  /* 0x00000059f2597209 */ /* 0x000fe20007800000 */
[----:B------:R0:W-:Y:S02]  /*c520*/  STS.U16 [R6+0x1800], R205 ;  /* 0x001800cd06007388 */ /* 0x0001e40000000400 */
[----:B0-----:R0:W-:Y:S02]  /*c530*/  MUFU.EX2 R205, R92 ;  /* 0x0000005c00cd7308 */ /* 0x0011e40000000800 */
[----:B0-----:R-:W0:Y:S01]  /*c540*/  SHFL.BFLY PT, R92, R89, 0x2, 0x1f ;  /* 0x0c401f00595c7f89 */ /* 0x001e2200000e0000 */
[----:B------:R-:W-:-:S03]  /*c550*/  FADD R96, R96, -R107 ;  /* 0x8000006b60607221 */ /* 0x000fc60000000000 */
[----:B------:R1:W-:Y:S01]  /*c560*/  STS.U16 [R6+0x1c00], R203 ;  /* 0x001c00cb06007388 */ /* 0x0003e20000000400 */
[----:B------:R-:W-:-:S03]  /*c570*/  FMUL R96, R96, 1.4426950216293334961 ;  /* 0x3fb8aa3b60607820 */ /* 0x000fc60000400000 */
[----:B------:R1:W-:Y:S02]  /*c580*/  STS.U16 [R6+0x1400], R207 ;  /* 0x001400cf06007388 */ /* 0x0003e40000000400 */
[--C-:B-1----:R-:W-:Y:S01]  /*c590*/  FADD R203, R93, -R107.reuse ;  /* 0x8000006b5dcb7221 */ /* 0x102fe20000000000 */
[--C-:B------:R-:W-:Y:S01]  /*c5a0*/  FADD R93, R104, -R107.reuse ;  /* 0x8000006b685d7221 */ /* 0x100fe20000000000 */
[----:B------:R1:W-:Y:S03]  /*c5b0*/  MUFU.EX2 R207, R96 ;  /* 0x0000006000cf7308 */ /* 0x0003e60000000800 */
[----:B-1----:R-:W-:Y:S01]  /*c5c0*/  FMUL R96, R93, 1.4426950216293334961 ;  /* 0x3fb8aa3b5d607820 */ /* 0x002fe20000400000 */
[--C-:B------:R-:W-:Y:S01]  /*c5d0*/  FADD R93, R109, -R107.reuse ;  /* 0x8000006b6d5d7221 */ /* 0x100fe20000000000 */
[----:B0-----:R-:W-:Y:S01]  /*c5e0*/  FMNMX R92, R89, R92, !PT ;  /* 0x0000005c595c7209 */ /* 0x001fe20007800000 */
[----:B------:R-:W-:-:S02]  /*c5f0*/  FADD R89, R106, -R107 ;  /* 0x8000006b6a597221 */ /* 0x000fc40000000000 */
[----:B------:R-:W-:-:S04]  /*c600*/  FMUL R93, R93, 1.4426950216293334961 ;  /* 0x3fb8aa3b5d5d7820 */ /* 0x000fc80000400000 */
[----:B------:R0:W-:Y:S02]  /*c610*/  MUFU.EX2 R106, R93 ;  /* 0x0000005d006a7308 */ /* 0x0001e40000000800 */
[----:B0-----:R-:W-:Y:S02]  /*c620*/  FMUL R93, R89, 1.4426950216293334961 ;  /* 0x3fb8aa3b595d7820 */ /* 0x001fe40000400000 */
[----:B------:R-:W0:Y:S04]  /*c630*/  SHFL.BFLY PT, R89, R92, 0x1, 0x1f ;  /* 0x0c201f005c597f89 */ /* 0x000e2800000e0000 */
[----:B------:R1:W-:Y:S04]  /*c640*/  STS.U16 [R6+0x3000], R248 ;  /* 0x003000f806007388 */ /* 0x0003e80000000400 */
[----:B------:R1:W-:Y:S04]  /*c650*/  STS.U16 [R6+0x2c00], R252 ;  /* 0x002c00fc06007388 */ /* 0x0003e80000000400 */
[----:B------:R0:W-:Y:S04]  /*c660*/  STS.U16 [R6+0x2800], R247 ;  /* 0x002800f706007388 */ /* 0x0001e80000000400 */
[----:B-1----:R-:W3:Y:S04]  /*c670*/  LDL.LU R248, [R1+0xc] ;  /* 0x00000c0001f87983 */ /* 0x002ee80000300800 */
[----:B------:R-:W3:Y:S04]  /*c680*/  LDL.LU R252, [R1+0x4] ;  /* 0x0000040001fc7983 */ /* 0x000ee80000300800 */
[----:B------:R1:W-:Y:S01]  /*c690*/  STS.U16 [R6+0x2400], R250 ;  /* 0x002400fa06007388 */ /* 0x0003e20000000400 */
[----:B0-----:R-:W-:-:S03]  /*c6a0*/  FMNMX R89, R92, R89, !PT ;  /* 0x000000595c597209 */ /* 0x001fc60007800000 */
[----:B------:R-:W3:Y:S01]  /*c6b0*/  LDL.LU R247, [R1] ;  /* 0x0000000001f77983 */ /* 0x000ee20000300800 */
[----:B------:R-:W-:-:S03]  /*c6c0*/  FADD R92, -R107, R241 ;  /* 0x000000f16b5c7221 */ /* 0x000fc60000000100 */
[----:B------:R0:W-:Y:S04]  /*c6d0*/  STS.U16 [R6+0x400], R215 ;  /* 0x000400d706007388 */ /* 0x0001e80000000400 */
[----:B-1----:R-:W3:Y:S04]  /*c6e0*/  LDL.LU R250, [R1+0x18] ;  /* 0x0000180001fa7983 */ /* 0x002ee80000300800 */
[----:B------:R1:W-:Y:S04]  /*c6f0*/  STS.U16 [R6], R217 ;  /* 0x000000d906007388 */ /* 0x0003e80000000400 */
[----:B0-----:R-:W3:Y:S04]  /*c700*/  LDL.LU R215, [R1+0x14] ;  /* 0x0000140001d77983 */ /* 0x001ee80000300800 */
[----:B------:R-:W-:Y:S04]  /*c710*/  STS.U16 [R6+0x800], R213 ;  /* 0x000800d506007388 */ /* 0x000fe80000000400 */
[----:B-1----:R-:W3:Y:S04]  /*c720*/  LDL.LU R217, [R1+0x10] ;  /* 0x0000100001d97983 */ /* 0x002ee80000300800 */
[----:B------:R-:W3:Y:S04]  /*c730*/  LDL.LU R241, [R1+0x8] ;  /* 0x0000080001f17983 */ /* 0x000ee80000300800 */
        /* <DEDUP_REMOVED lines=20> */
[----:B----4-:R-:W-:Y:S04]  /*c880*/  STS.U16 [R6+0x7c00], R235 ;  /* 0x007c00eb06007388 */ /* 0x010fe80000000400 */
[----:B------:R0:W-:Y:S04]  /*c890*/  STS.U16 [R5+0x1d00], R9 ;  /* 0x001d000905007388 */ /* 0x0001e80000000400 */
[----:B------:R1:W-:Y:S04]  /*c8a0*/  STS.U16 [R5+0x2100], R12 ;  /* 0x0021000c05007388 */ /* 0x0003e80000000400 */
[----:B------:R4:W-:Y:S04]  /*c8b0*/  STS.U16 [R5+0x2500], R10 ;  /* 0x0025000a05007388 */ /* 0x0009e80000000400 */
[----:B0-----:R-:W3:Y:S04]  /*c8c0*/  LDL.LU R9, [R1+0x58c] ;  /* 0x00058c0001097983 */ /* 0x001ee80000300800 */
[----:B-1----:R-:W3:Y:S04]  /*c8d0*/  LDL.LU R12, [R1+0x588] ;  /* 0x00058800010c7983 */ /* 0x002ee80000300800 */
[----:B----4-:R-:W4:Y:S04]  /*c8e0*/  LDL.LU R10, [R1+0x584] ;  /* 0x00058400010a7983 */ /* 0x010f280000300800 */
[----:B------:R0:W-:Y:S04]  /*c8f0*/  STS.U16 [R5+0x2900], R11 ;  /* 0x0029000b05007388 */ /* 0x0001e80000000400 */
[----:B------:R1:W-:Y:S04]  /*c900*/  STS.U16 [R5+0x2d00], R4 ;  /* 0x002d000405007388 */ /* 0x0003e80000000400 */
[----:B0-----:R-:W4:Y:S04]  /*c910*/  LDL.LU R11, [R1+0x580] ;  /* 0x00058000010b7983 */ /* 0x001f280000300800 */
[----:B-1----:R-:W4:Y:S04]  /*c920*/  LDL.LU R4, [R1+0x57c] ;  /* 0x00057c0001047983 */ /* 0x002f280000300800 */
        /* <DEDUP_REMOVED lines=20> */
[----:B---3--:R-:W-:Y:S04]  /*ca70*/  STS.U16 [R5+0x100], R248 ;  /* 0x000100f805007388 */ /* 0x008fe80000000400 */
[----:B------:R-:W-:Y:S04]  /*ca80*/  STS.U16 [R5+0x500], R252 ;  /* 0x000500fc05007388 */ /* 0x000fe80000000400 */
[----:B------:R0:W-:Y:S04]  /*ca90*/  STS.U16 [R5+0xd00], R250 ;  /* 0x000d00fa05007388 */ /* 0x0001e80000000400 */
[----:B------:R1:W-:Y:S04]  /*caa0*/  STS.U16 [R5+0x1100], R215 ;  /* 0x001100d705007388 */ /* 0x0003e80000000400 */
[----:B0-----:R-:W2:Y:S04]  /*cab0*/  LDL.LU R250, [R1+0x28] ;  /* 0x0000280001fa7983 */ /* 0x001ea80000300800 */
[----:B------:R0:W-:Y:S04]  /*cac0*/  STS.U16 [R5+0x1500], R217 ;  /* 0x001500d905007388 */ /* 0x0001e80000000400 */
[----:B-1----:R-:W3:Y:S04]  /*cad0*/  LDL.LU R215, [R1+0x24] ;  /* 0x0000240001d77983 */ /* 0x002ee80000300800 */
[----:B------:R1:W-:Y:S04]  /*cae0*/  STS.U16 [R5+0x1900], R241 ;  /* 0x001900f105007388 */ /* 0x0003e80000000400 */
[----:B0-----:R-:W3:Y:S04]  /*caf0*/  LDL.LU R217, [R1+0x20] ;  /* 0x0000200001d97983 */ /* 0x001ee80000300800 */
[----:B-1----:R-:W3:Y:S04]  /*cb00*/  LDL.LU R241, [R1+0x1c] ;  /* 0x00001c0001f17983 */ /* 0x002ee80000300800 */
[----:B------:R-:W-:Y:S04]  /*cb10*/  STS.U16 [R5+0x900], R247 ;  /* 0x000900f705007388 */ /* 0x000fe80000000400 */
[----:B----4-:R0:W-:Y:S04]  /*cb20*/  STS.U16 [R4+0x1200], R10 ;  /* 0x0012000a04007388 */ /* 0x0101e80000000400 */
[----:B------:R1:W-:Y:S04]  /*cb30*/  STS.U16 [R4+0x1600], R9 ;  /* 0x0016000904007388 */ /* 0x0003e80000000400 */
[----:B------:R4:W-:Y:S04]  /*cb40*/  STS.U16 [R4+0x1a00], R8 ;  /* 0x001a000804007388 */ /* 0x0009e80000000400 */
[----:B0-----:R-:W3:Y:S04]  /*cb50*/  LDL.LU R10, [R1+0x578] ;  /* 0x00057800010a7983 */ /* 0x001ee80000300800 */
[----:B-1----:R-:W3:Y:S04]  /*cb60*/  LDL.LU R9, [R1+0x574] ;  /* 0x0005740001097983 */ /* 0x002ee80000300800 */
[----:B----4-:R-:W4:Y:S04]  /*cb70*/  LDL.LU R8, [R1+0x570] ;  /* 0x0005700001087983 */ /* 0x010f280000300800 */
[----:B------:R0:W-:Y:S04]  /*cb80*/  STS.U16 [R4+0x1e00], R16 ;  /* 0x001e001004007388 */ /* 0x0001e80000000400 */
[----:B------:R1:W-:Y:S04]  /*cb90*/  STS.U16 [R4+0x2200], R0 ;  /* 0x0022000004007388 */ /* 0x0003e80000000400 */
[----:B------:R1:W-:Y:S04]  /*cba0*/  STS.U16 [R4+0x2600], R7 ;  /* 0x0026000704007388 */ /* 0x0003e80000000400 */
[----:B0-----:R0:W5:Y:S04]  /*cbb0*/  LDL.LU R16, [R1+0x56c] ;  /* 0x00056c0001107983 */ /* 0x0011680000300800 */
[----:B-1----:R-:W4:Y:S04]  /*cbc0*/  LDL.LU R0, [R1+0x568] ;  /* 0x0005680001007983 */ /* 0x002f280000300800 */
[----:B------:R0:W5:Y:S04]  /*cbd0*/  LDL.LU R7, [R1+0x564] ;  /* 0x0005640001077983 */ /* 0x0001680000300800 */
[----:B------:R1:W-:Y:S04]  /*cbe0*/  STS.U16 [R4+0x2a00], R3 ;  /* 0x002a000304007388 */ /* 0x0003e80000000400 */
[----:B-1----:R-:W4:Y:S01]  /*cbf0*/  LDL.LU R3, [R1+0x560] ;  /* 0x0005600001037983 */ /* 0x002f220000300800 */
[----:B------:R-:W-:-:S04]  /*cc00*/  FADD R148, R148, -R107 ;  /* 0x8000006b94947221 */ /* 0x000fc80000000000 */
[----:B------:R-:W-:-:S04]  /*cc10*/  FMUL R148, R148, 1.4426950216293334961 ;  /* 0x3fb8aa3b94947820 */ /* 0x000fc80000400000 */
[----:B------:R1:W-:Y:S01]  /*cc20*/  MUFU.EX2 R187, R148 ;  /* 0x0000009400bb7308 */ /* 0x0003e20000000800 */
[----:B------:R-:W-:Y:S01]  /*cc30*/  FMUL R92, R92, 1.4426950216293334961 ;  /* 0x3fb8aa3b5c5c7820 */ /* 0x000fe20000400000 */
[----:B-1----:R-:W-:Y:S01]  /*cc40*/  FMNMX R148, R89, R246, !PT ;  /* 0x000000f659947209 */ /* 0x002fe20007800000 */
[----:B------:R1:W-:Y:S04]  /*cc50*/  STS.U16 [R4+0x4200], R175 ;  /* 0x004200af04007388 */ /* 0x0003e80000000400 */
[--C-:B------:R-:W-:Y:S01]  /*cc60*/  FADD R89, R18, -R148.reuse ;  /* 0x8000009412597221 */ /* 0x100fe20000000000 */
[----:B------:R-:W-:Y:S01]  /*cc70*/  STS.U16 [R4+0x2e00], R251 ;  /* 0x002e00fb04007388 */ /* 0x000fe20000000400 */
[----:B------:R0:W4:Y:S02]  /*cc80*/  MUFU.EX2 R18, R92 ;  /* 0x0000005c00127308 */ /* 0x0001240000000800 */
[----:B------:R-:W-:Y:S01]  /*cc90*/  FMUL R89, R89, 1.4426950216293334961 ;  /* 0x3fb8aa3b59597820 */ /* 0x000fe20000400000 */
[----:B------:R-:W-:Y:S01]  /*cca0*/  STS.U16 [R4+0x3200], R244 ;  /* 0x003200f404007388 */ /* 0x000fe20000000400 */
[----:B-1----:R-:W1:Y:S01]  /*ccb0*/  S2R R175, SR_CgaCtaId ;  /* 0x0000000000af7919 */ /* 0x002e620000008800 */
[----:B0-----:R-:W-:-:S02]  /*ccc0*/  FADD R92, R20, -R148 ;  /* 0x80000094145c7221 */ /* 0x001fc40000000000 */
[----:B------:R-:W-:Y:S01]  /*ccd0*/  STS.U16 [R4+0x3600], R195 ;  /* 0x003600c304007388 */ /* 0x000fe20000000400 */
[----:B------:R0:W-:Y:S03]  /*cce0*/  MUFU.EX2 R20, R89 ;  /* 0x0000005900147308 */ /* 0x0001e60000000800 */
[----:B------:R-:W-:Y:S04]  /*ccf0*/  STS.U16 [R4+0x3a00], R190 ;  /* 0x003a00be04007388 */ /* 0x000fe80000000400 */
[----:B------:R-:W-:Y:S04]  /*cd00*/  STS.U16 [R4+0x3e00], R183 ;  /* 0x003e00b704007388 */ /* 0x000fe80000000400 */
[----:B------:R-:W-:Y:S01]  /*cd10*/  STS.U16 [R4+0x4600], R154 ;  /* 0x0046009a04007388 */ /* 0x000fe20000000400 */
[----:B0-----:R-:W-:-:S03]  /*cd20*/  FADD R89, R23, -R148 ;  /* 0x8000009417597221 */ /* 0x001fc60000000000 */
        /* <DEDUP_REMOVED lines=14> */
[----:B--2---:R-:W-:Y:S01]  /*ce10*/  STS.U16 [R4+0x200], R250 ;  /* 0x000200fa04007388 */ /* 0x004fe20000000400 */
[----:B------:R-:W-:-:S03]  /*ce20*/  FMUL R89, R89, 1.4426950216293334961 ;  /* 0x3fb8aa3b59597820 */ /* 0x000fc60000400000 */
[----:B---3--:R-:W-:Y:S04]  /*ce30*/  STS.U16 [R4+0x600], R215 ;  /* 0x000600d704007388 */ /* 0x008fe80000000400 */
[----:B------:R0:W-:Y:S02]  /*ce40*/  STS.U16 [R4+0xe00], R241 ;  /* 0x000e00f104007388 */ /* 0x0001e40000000400 */
[----:B0-----:R-:W0:Y:S02]  /*ce50*/  S2R R241, SR_TID.X ;  /* 0x0000000000f17919 */ /* 0x001e240000002100 */
[----:B------:R-:W-:Y:S01]  /*ce60*/  STS.U16 [R4+0xa00], R217 ;  /* 0x000a00d904007388 */ /* 0x000fe20000000400 */
[--C-:B------:R-:W-:Y:S01]  /*ce70*/  FADD R88, R88, -R148.reuse ;  /* 0x8000009458587221 */ /* 0x100fe20000000000 */
[----:B------:R2:W-:Y:S01]  /*ce80*/  MUFU.EX2 R109, R96 ;  /* 0x00000060006d7308 */ /* 0x0005e20000000800 */
[----:B------:R-:W-:Y:S01]  /*ce90*/  FADD R90, R90, -R148 ;  /* 0x800000945a5a7221 */ /* 0x000fe20000000000 */
[----:B------:R-:W-:Y:S01]  /*cea0*/  FMUL R92, R92, 1.4426950216293334961 ;  /* 0x3fb8aa3b5c5c7820 */ /* 0x000fe20000400000 */
[----:B------:R-:W-:-:S05]  /*ceb0*/  FMUL R88, R88, 1.4426950216293334961 ;  /* 0x3fb8aa3b58587820 */ /* 0x000fca0000400000 */
[----:B------:R3:W-:Y:S01]  /*cec0*/  MUFU.EX2 R117, R89 ;  /* 0x0000005900757308 */ /* 0x0007e20000000800 */
[----:B--2---:R-:W-:Y:S01]  /*ced0*/  FADD R96, R112, -R107 ;  /* 0x8000006b70607221 */ /* 0x004fe20000000000 */
[----:B------:R-:W-:-:S03]  /*cee0*/  FMUL R90, R90, 1.4426950216293334961 ;  /* 0x3fb8aa3b5a5a7820 */ /* 0x000fc60000400000 */
[----:B------:R-:W-:Y:S01]  /*cef0*/  FMUL R96, R96, 1.4426950216293334961 ;  /* 0x3fb8aa3b60607820 */ /* 0x000fe20000400000 */
[--C-:B---3--:R-:W-:Y:S02]  /*cf00*/  FADD R89, R144, -R148.reuse ;  /* 0x8000009490597221 */ /* 0x108fe40000000000 */
[----:B------:R2:W3:Y:S02]  /*cf10*/  MUFU.EX2 R112, R93 ;  /* 0x0000005d00707308 */ /* 0x0004e40000000800 */
[----:B------:R-:W-:Y:S01]  /*cf20*/  FMUL R89, R89, 1.4426950216293334961 ;  /* 0x3fb8aa3b59597820 */ /* 0x000fe20000400000 */
[--C-:B------:R-:W-:Y:S01]  /*cf30*/  FADD R130, R130, -R107.reuse ;  /* 0x8000006b82827221 */ /* 0x100fe20000000000 */
[--C-:B------:R-:W-:Y:S01]  /*cf40*/  FADD R133, R133, -R107.reuse ;  /* 0x8000006b85857221 */ /* 0x100fe20000000000 */
[--C-:B------:R-:W-:Y:S01]  /*cf50*/  FADD R134, R134, -R107.reuse ;  /* 0x8000006b86867221 */ /* 0x100fe20000000000 */
[--C-:B------:R-:W-:Y:S02]  /*cf60*/  FADD R138, R138, -R107.reuse ;  /* 0x8000006b8a8a7221 */ /* 0x100fe40000000000 */
[----:B------:R1:W-:Y:S01]  /*cf70*/  MUFU.EX2 R23, R92 ;  /* 0x0000005c00177308 */ /* 0x0003e20000000800 */
[--C-:B------:R-:W-:Y:S01]  /*cf80*/  FADD R139, R139, -R107.reuse ;  /* 0x8000006b8b8b7221 */ /* 0x100fe20000000000 */
[--C-:B------:R-:W-:Y:S01]  /*cf90*/  FADD R211, R100, -R107.reuse ;  /* 0x8000006b64d37221 */ /* 0x100fe20000000000 */
[--C-:B--2---:R-:W-:Y:S01]  /*cfa0*/  FADD R93, R116, -R107.reuse ;  /* 0x8000006b745d7221 */ /* 0x104fe20000000000 */
[--C-:B------:R-:W-:Y:S01]  /*cfb0*/  FADD R121, R121, -R148.reuse ;  /* 0x8000009479797221 */ /* 0x100fe20000000000 */
[--C-:B------:R-:W-:Y:S01]  /*cfc0*/  FADD R124, R124, -R148.reuse ;  /* 0x800000947c7c7221 */ /* 0x100fe20000000000 */
[--C-:B------:R-:W-:Y:S01]  /*cfd0*/  FADD R127, R127, -R148.reuse ;  /* 0x800000947f7f7221 */ /* 0x100fe20000000000 */
[--C-:B------:R-:W-:Y:S01]  /*cfe0*/  FADD R236, R236, -R148.reuse ;  /* 0x80000094ecec7221 */ /* 0x100fe20000000000 */
[----:B------:R2:W-:Y:S01]  /*cff0*/  MUFU.EX2 R154, R88 ;  /* 0x00000058009a7308 */ /* 0x0005e20000000800 */
[--C-:B-1----:R-:W-:Y:S01]  /*d000*/  FADD R92, R145, -R148.reuse ;  /* 0x80000094915c7221 */ /* 0x102fe20000000000 */
[--C-:B------:R-:W-:Y:S01]  /*d010*/  FADD R237, R237, -R148.reuse ;  /* 0x80000094eded7221 */ /* 0x100fe20000000000 */
[--C-:B------:R-:W-:Y:S01]  /*d020*/  FADD R238, R238, -R148.reuse ;  /* 0x80000094eeee7221 */ /* 0x100fe20000000000 */
[--C-:B------:R-:W-:Y:S01]  /*d030*/  FADD R240, R240, -R148.reuse ;  /* 0x80000094f0f07221 */ /* 0x100fe20000000000 */
[----:B------:R-:W-:Y:S01]  /*d040*/  FADD R242, R242, -R148 ;  /* 0x80000094f2f27221 */ /* 0x000fe20000000000 */
[--C-:B------:R-:W-:Y:S01]  /*d050*/  FADD R142, R142, -R107.reuse ;  /* 0x8000006b8e8e7221 */ /* 0x100fe20000000000 */
[--C-:B------:R-:W-:Y:S01]  /*d060*/  FADD R143, R143, -R107.reuse ;  /* 0x8000006b8f8f7221 */ /* 0x100fe20000000000 */
[----:B------:R1:W-:Y:S01]  /*d070*/  MUFU.EX2 R116, R96 ;  /* 0x0000006000747308 */ /* 0x0003e20000000800 */
[----:B--2---:R-:W-:Y:S01]  /*d080*/  FADD R88, -R148, R246 ;  /* 0x000000f694587221 */ /* 0x004fe20000000100 */
[--C-:B------:R-:W-:Y:S01]  /*d090*/  FADD R97, R97, -R107.reuse ;  /* 0x8000006b61617221 */ /* 0x100fe20000000000 */
[--C-:B------:R-:W-:Y:S01]  /*d0a0*/  FADD R101, R101, -R107.reuse ;  /* 0x8000006b65657221 */ /* 0x100fe20000000000 */
[--C-:B------:R-:W-:Y:S01]  /*d0b0*/  FADD R103, R103, -R107.reuse ;  /* 0x8000006b67677221 */ /* 0x100fe20000000000 */
[--C-:B------:R-:W-:Y:S01]  /*d0c0*/  FADD R128, R128, -R148.reuse ;  /* 0x8000009480807221 */ /* 0x100fe20000000000 */
[--C-:B------:R-:W-:Y:S01]  /*d0d0*/  FADD R131, R131, -R148.reuse ;  /* 0x8000009483837221 */ /* 0x100fe20000000000 */
[--C-:B------:R-:W-:Y:S01]  /*d0e0*/  FADD R132, R132, -R148.reuse ;  /* 0x8000009484847221 */ /* 0x100fe20000000000 */
[----:B------:R2:W-:Y:S01]  /*d0f0*/  MUFU.EX2 R145, R89 ;  /* 0x0000005900917308 */ /* 0x0005e20000000800 */
[----:B-1----:R-:W-:Y:S01]  /*d100*/  FADD R96, R113, -R107 ;  /* 0x8000006b71607221 */ /* 0x002fe20000000000 */
[--C-:B------:R-:W-:Y:S01]  /*d110*/  FADD R135, R135, -R148.reuse ;  /* 0x8000009487877221 */ /* 0x100fe20000000000 */
[--C-:B------:R-:W-:Y:S01]  /*d120*/  FADD R136, R136, -R148.reuse ;  /* 0x8000009488887221 */ /* 0x100fe20000000000 */
[--C-:B------:R-:W-:Y:S01]  /*d130*/  FADD R137, R137, -R148.reuse ;  /* 0x8000009489897221 */ /* 0x100fe20000000000 */
[--C-:B------:R-:W-:Y:S01]  /*d140*/  FADD R140, R140, -R148.reuse ;  /* 0x800000948c8c7221 */ /* 0x100fe20000000000 */
[--C-:B------:R-:W-:Y:S01]  /*d150*/  FADD R141, R141, -R148.reuse ;  /* 0x800000948d8d7221 */ /* 0x100fe20000000000 */
[--C-:B------:R-:W-:Y:S01]  /*d160*/  FADD R91, R91, -R148.reuse ;  /* 0x800000945b5b7221 */ /* 0x100fe20000000000 */
[----:B------:R1:W-:Y:S01]  /*d170*/  MUFU.EX2 R156, R90 ;  /* 0x0000005a009c7308 */ /* 0x0003e20000000800 */
[--C-:B------:R-:W-:Y:S01]  /*d180*/  FADD R94, R94, -R148.reuse ;  /* 0x800000945e5e7221 */ /* 0x100fe20000000000 */
[--C-:B------:R-:W-:Y:S01]  /*d190*/  FADD R95, R95, -R148.reuse ;  /* 0x800000945f5f7221 */ /* 0x100fe20000000000 */
[--C-:B------:R-:W-:Y:S01]  /*d1a0*/  FADD R99, R99, -R148.reuse ;  /* 0x8000009463637221 */ /* 0x100fe20000000000 */
[--C-:B------:R-:W-:Y:S01]  /*d1b0*/  FADD R98, R98, -R148.reuse ;  /* 0x8000009462627221 */ /* 0x100fe20000000000 */
[--C-:B------:R-:W-:Y:S01]  /*d1c0*/  FADD R102, R102, -R148.reuse ;  /* 0x8000009466667221 */ /* 0x100fe20000000000 */
[--C-:B--2---:R-:W-:Y:S01]  /*d1d0*/  FADD R89, R105, -R148.reuse ;  /* 0x8000009469597221 */ /* 0x104fe20000000000 */
[--C-:B------:R-:W-:Y:S01]  /*d1e0*/  FADD R239, R239, -R148.reuse ;  /* 0x80000094efef7221 */ /* 0x100fe20000000000 */
[----:B0-----:R-:W-:Y:S01]  /*d1f0*/  SHF.R.U32.HI R171, RZ, 0x5, R241 ;  /* 0x00000005ffab7819 */ /* 0x001fe200000116f1 */
[----:B-1----:R-:W-:Y:S01]  /*d200*/  FADD R90, R108, -R148 ;  /* 0x800000946c5a7221 */ /* 0x002fe20000000000 */
[----:B------:R-:W-:Y:S01]  /*d210*/  FMUL R110, R110, 1.4426950216293334961 ;  /* 0x3fb8aa3b6e6e7820 */ /* 0x000fe20000400000 */
        /* <DEDUP_REMOVED lines=41> */
[----:B------:R-:W-:Y:S08]  /*d4b0*/  MUFU.EX2 R110, R110 ;  /* 0x0000006e006e7308 */ /* 0x000ff00000000800 */
[----:B------:R-:W-:Y:S08]  /*d4c0*/  MUFU.EX2 R111, R111 ;  /* 0x0000006f006f7308 */ /* 0x000ff00000000800 */
[----:B------:R-:W-:Y:S01]  /*d4d0*/  MUFU.EX2 R114, R114 ;  /* 0x0000007200727308 */ /* 0x000fe20000000800 */
        /* <DEDUP_REMOVED lines=20> */
[----:B------:R-:W-:Y:S04]  /*d620*/  STS.U16 [R3+0x5300], R174 ;  /* 0x005300ae03007388 */ /* 0x000fe80000000400 */
[----:B------:R-:W-:Y:S04]  /*d630*/  STS.U16 [R3+0x5700], R182 ;  /* 0x005700b603007388 */ /* 0x000fe80000000400 */
        /* <DEDUP_REMOVED lines=9> */
[----:B------:R2:W-:Y:S01]  /*d6d0*/  STS.U16 [R3+0x7f00], R162 ;  /* 0x007f00a203007388 */ /* 0x0005e20000000400 */
[----:B------:R4:W-:Y:S06]  /*d6e0*/  MEMBAR.ALL.CTA ;  /* 0x0000000000007992 */ /* 0x0009ec0000008000 */
[----:B----4-:R-:W4:Y:S01]  /*d6f0*/  FENCE.VIEW.ASYNC.S ;  /* 0x00000000000073c6 */ /* 0x010f220000000000 */
[----:B0-----:R-:W-:Y:S01]  /*d700*/  FMUL R150, R240, 1.4426950216293334961 ;  /* 0x3fb8aa3bf0967820 */ /* 0x001fe20000400000 */
[----:B-1----:R-:W-:Y:S01]  /*d710*/  FMUL R164, R242, 1.4426950216293334961 ;  /* 0x3fb8aa3bf2a47820 */ /* 0x002fe20000400000 */
[----:B------:R-:W-:Y:S01]  /*d720*/  IMAD.SHL.U32 R168, R171, 0x100, RZ ;  /* 0x00000100aba87824 */ /* 0x000fe200078e00ff */
[----:B------:R-:W-:Y:S01]  /*d730*/  MOV R171, 0x400 ;  /* 0x0000040000ab7802 */ /* 0x000fe20000000f00 */
[----:B------:R-:W-:Y:S08]  /*d740*/  MUFU.EX2 R115, R115 ;  /* 0x0000007300737308 */ /* 0x000ff00000000800 */
[----:B------:R-:W-:Y:S01]  /*d750*/  MUFU.EX2 R118, R118 ;  /* 0x0000007600767308 */ /* 0x000fe20000000800 */
[----:B------:R-:W-:-:S07]  /*d760*/  LOP3.LUT R168, R168, 0x400, RZ, 0xc0, !PT ;  /* 0x00000400a8a87812 */ /* 0x000fce00078ec0ff */
[----:B------:R-:W-:Y:S01]  /*d770*/  MUFU.EX2 R119, R119 ;  /* 0x0000007700777308 */ /* 0x000fe20000000800 */
[----:B------:R-:W-:-:S07]  /*d780*/  LEA R171, R175, R171, 0x18 ;  /* 0x000000abafab7211 */ /* 0x000fce00078ec0ff */
[----:B------:R-:W-:Y:S08]  /*d790*/  MUFU.EX2 R201, R201 ;  /* 0x000000c900c97308 */ /* 0x000ff00000000800 */
[----:B------:R-:W-:Y:S08]  /*d7a0*/  MUFU.EX2 R120, R120 ;  /* 0x0000007800787308 */ /* 0x000ff00000000800 */
[----:B------:R-:W-:Y:S08]  /*d7b0*/  MUFU.EX2 R122, R122 ;  /* 0x0000007a007a7308 */ /* 0x000ff00000000800 */
[----:B------:R-:W-:Y:S01]  /*d7c0*/  MUFU.EX2 R123, R123 ;  /* 0x0000007b007b7308 */ /* 0x000fe20000000800 */
[-C--:B------:R-:W-:Y:S01]  /*d7d0*/  FMUL R24, R24, R18.reuse ;  /* 0x0000001218187220 */ /* 0x080fe20000400000 */
[-C--:B------:R-:W-:Y:S01]  /*d7e0*/  FMUL R25, R25, R18.reuse ;  /* 0x0000001219197220 */ /* 0x080fe20000400000 */
[-C--:B------:R-:W-:Y:S01]  /*d7f0*/  FMUL R28, R28, R18.reuse ;  /* 0x000000121c1c7220 */ /* 0x080fe20000400000 */
[-C--:B------:R-:W-:Y:S01]  /*d800*/  FMUL R29, R29, R18.reuse ;  /* 0x000000121d1d7220 */ /* 0x080fe20000400000 */
[-C--:B------:R-:W-:Y:S01]  /*d810*/  FMUL R32, R32, R18.reuse ;  /* 0x0000001220207220 */ /* 0x080fe20000400000 */
[-C--:B------:R-:W-:Y:S01]  /*d820*/  FMUL R33, R33, R18.reuse ;  /* 0x0000001221217220 */ /* 0x080fe20000400000 */
[----:B------:R-:W-:Y:S01]  /*d830*/  FMUL R36, R36, R18 ;  /* 0x0000001224247220 */ /* 0x000fe20000400000 */
[----:B--2---:R-:W0:Y:S01]  /*d840*/  MUFU.EX2 R162, R88 ;  /* 0x0000005800a27308 */ /* 0x004e220000000800 */
[----:B------:R-:W-:Y:S01]  /*d850*/  LEA.HI R168, R171, R168, RZ, 0x1c ;  /* 0x000000a8aba87211 */ /* 0x000fe200078fe0ff */
[-C--:B------:R-:W-:Y:S01]  /*d860*/  FMUL R37, R37, R18.reuse ;  /* 0x0000001225257220 */ /* 0x080fe20000400000 */
[-C--:B------:R-:W-:Y:S01]  /*d870*/  FMUL R40, R40, R18.reuse ;  /* 0x0000001228287220 */ /* 0x080fe20000400000 */
[-C--:B------:R-:W-:Y:S01]  /*d880*/  FMUL R41, R41, R18.reuse ;  /* 0x0000001229297220 */ /* 0x080fe20000400000 */
[-C--:B------:R-:W-:Y:S01]  /*d890*/  FMUL R44, R44, R18.reuse ;  /* 0x000000122c2c7220 */ /* 0x080fe20000400000 */
[-C--:B------:R-:W-:Y:S01]  /*d8a0*/  FMUL R45, R45, R18.reuse ;  /* 0x000000122d2d7220 */ /* 0x080fe20000400000 */
[-C--:B------:R-:W-:Y:S01]  /*d8b0*/  FMUL R48, R48, R18.reuse ;  /* 0x0000001230307220 */ /* 0x080fe20000400000 */
[----:B------:R-:W-:Y:S01]  /*d8c0*/  MUFU.EX2 R125, R125 ;  /* 0x0000007d007d7308 */ /* 0x000fe20000000800 */
[-C--:B------:R-:W-:Y:S01]  /*d8d0*/  FMUL R49, R49, R18.reuse ;  /* 0x0000001231317220 */ /* 0x080fe20000400000 */
        /* <DEDUP_REMOVED lines=19> */
[----:B------:R-:W-:Y:S01]  /*da10*/  FMUL R85, R85, R18 ;  /* 0x0000001255557220 */ /* 0x000fe20000400000 */
[----:B---3--:R-:W-:Y:S01]  /*da20*/  F2FP.F16.F32.PACK_AB R138, R112, R106 ;  /* 0x0000006a708a723e */ /* 0x008fe200000000ff */
[----:B------:R-:W-:Y:S01]  /*da30*/  UMOV UR7, 0x40000040 ;  /* 0x4000004000077882 */ /* 0x000fe20000000000 */
[----:B------:R-:W-:Y:S01]  /*da40*/  MUFU.EX2 R163, R143 ;  /* 0x0000008f00a37308 */ /* 0x000fe20000000800 */
[----:B------:R1:W5:Y:S07]  /*da50*/  LDL.LU R8, [R1+0x55c] ;  /* 0x00055c0001087983 */ /* 0x00036e0000300800 */
[----:B------:R-:W-:Y:S08]  /*da60*/  MUFU.EX2 R161, R161 ;  /* 0x000000a100a17308 */ /* 0x000ff00000000800 */
[----:B------:R-:W-:Y:S08]  /*da70*/  MUFU.EX2 R203, R203 ;  /* 0x000000cb00cb7308 */ /* 0x000ff00000000800 */
[----:B------:R-:W-:Y:S08]  /*da80*/  MUFU.EX2 R209, R97 ;  /* 0x0000006100d17308 */ /* 0x000ff00000000800 */
[----:B------:R-:W-:Y:S08]  /*da90*/  MUFU.EX2 R211, R211 ;  /* 0x000000d300d37308 */ /* 0x000ff00000000800 */
[----:B------:R-:W-:Y:S08]  /*daa0*/  MUFU.EX2 R213, R101 ;  /* 0x0000006500d57308 */ /* 0x000ff00000000800 */
[----:B------:R-:W-:Y:S08]  /*dab0*/  MUFU.EX2 R104, R103 ;  /* 0x0000006700687308 */ /* 0x000ff00000000800 */
[----:B------:R-:W-:Y:S08]  /*dac0*/  MUFU.EX2 R113, R93 ;  /* 0x0000005d00717308 */ /* 0x000ff00000000800 */
[----:B------:R-:W-:Y:S08]  /*dad0*/  MUFU.EX2 R179, R96 ;  /* 0x0000006000b37308 */ /* 0x000ff00000000800 */
[----:B------:R-:W2:Y:S08]  /*dae0*/  MUFU.EX2 R121, R121 ;  /* 0x0000007900797308 */ /* 0x000eb00000000800 */
[----:B------:R-:W-:Y:S08]  /*daf0*/  MUFU.EX2 R124, R124 ;  /* 0x0000007c007c7308 */ /* 0x000ff00000000800 */
[----:B------:R-:W3:Y:S08]  /*db00*/  MUFU.EX2 R127, R127 ;  /* 0x0000007f007f7308 */ /* 0x000ef00000000800 */
[----:B------:R-:W-:Y:S08]  /*db10*/  MUFU.EX2 R146, R128 ;  /* 0x0000008000927308 */ /* 0x000ff00000000800 */
[----:B------:R-:W4:Y:S08]  /*db20*/  MUFU.EX2 R166, R131 ;  /* 0x0000008300a67308 */ /* 0x000f300000000800 */
[----:B------:R-:W-:Y:S08]  /*db30*/  MUFU.EX2 R169, R132 ;  /* 0x0000008400a97308 */ /* 0x000ff00000000800 */
[----:B------:R-:W1:Y:S08]  /*db40*/  MUFU.EX2 R172, R135 ;  /* 0x0000008700ac7308 */ /* 0x000e700000000800 */
[----:B------:R-:W-:Y:S08]  /*db50*/  MUFU.EX2 R176, R136 ;  /* 0x0000008800b07308 */ /* 0x000ff00000000800 */
[----:B------:R-:W1:Y:S08]  /*db60*/  MUFU.EX2 R184, R137 ;  /* 0x0000008900b87308 */ /* 0x000e700000000800 */
[----:B------:R-:W-:Y:S08]  /*db70*/  MUFU.EX2 R192, R140 ;  /* 0x0000008c00c07308 */ /* 0x000ff00000000800 */
[----:B------:R-:W1:Y:S08]  /*db80*/  MUFU.EX2 R144, R141 ;  /* 0x0000008d00907308 */ /* 0x000e700000000800 */
[----:B------:R-:W1:Y:S08]  /*db90*/  MUFU.EX2 R196, R92 ;  /* 0x0000005c00c47308 */ /* 0x000e700000000800 */
[----:B------:R-:W1:Y:S08]  /*dba0*/  MUFU.EX2 R147, R91 ;  /* 0x0000005b00937308 */ /* 0x000e700000000800 */
[----:B------:R-:W-:Y:S08]  /*dbb0*/  MUFU.EX2 R155, R94 ;  /* 0x0000005e009b7308 */ /* 0x000ff00000000800 */
[----:B------:R-:W1:Y:S08]  /*dbc0*/  MUFU.EX2 R158, R95 ;  /* 0x0000005f009e7308 */ /* 0x000e700000000800 */
[----:B------:R-:W-:Y:S08]  /*dbd0*/  MUFU.EX2 R165, R99 ;  /* 0x0000006300a57308 */ /* 0x000ff00000000800 */
[----:B------:R-:W1:Y:S08]  /*dbe0*/  MUFU.EX2 R170, R98 ;  /* 0x0000006200aa7308 */ /* 0x000e700000000800 */
[----:B------:R-:W-:Y:S08]  /*dbf0*/  MUFU.EX2 R105, R102 ;  /* 0x0000006600697308 */ /* 0x000ff00000000800 */
[----:B------:R-:W1:Y:S08]  /*dc00*/  MUFU.EX2 R108, R89 ;  /* 0x00000059006c7308 */ /* 0x000e700000000800 */
[----:B------:R2:W1:Y:S08]  /*dc10*/  MUFU.EX2 R151, R90 ;  /* 0x0000005a00977308 */ /* 0x0004700000000800 */
[----:B------:R-:W-:Y:S08]  /*dc20*/  MUFU.EX2 R157, R157 ;  /* 0x0000009d009d7308 */ /* 0x000ff00000000800 */
[----:B------:R-:W1:Y:S08]  /*dc30*/  MUFU.EX2 R160, R160 ;  /* 0x000000a000a07308 */ /* 0x000e700000000800 */
[----:B------:R-:W-:Y:S08]  /*dc40*/  MUFU.EX2 R167, R167 ;  /* 0x000000a700a77308 */ /* 0x000ff00000000800 */
[----:B------:R-:W1:Y:S08]  /*dc50*/  MUFU.EX2 R149, R239 ;  /* 0x000000ef00957308 */ /* 0x000e700000000800 */
[----:B------:R-:W-:Y:S08]  /*dc60*/  MUFU.EX2 R150, R150 ;  /* 0x0000009600967308 */ /* 0x000ff00000000800 */
[----:B------:R-:W1:Y:S01]  /*dc70*/  MUFU.EX2 R164, R164 ;  /* 0x000000a400a47308 */ /* 0x000e620000000800 */
[----:B------:R-:W-:Y:S01]  /*dc80*/  LOP3.LUT R168, R168, 0x3fff, RZ, 0xc0, !PT ;  /* 0x00003fffa8a87812 */ /* 0x000fe200078ec0ff */
[-C--:B0-----:R-:W-:Y:S01]  /*dc90*/  FMUL R26, R26, R162.reuse ;  /* 0x000000a21a1a7220 */ /* 0x081fe20000400000 */
[-C--:B------:R-:W-:Y:S01]  /*dca0*/  FMUL R27, R27, R162.reuse ;  /* 0x000000a21b1b7220 */ /* 0x080fe20000400000 */
[-C--:B------:R-:W-:Y:S01]  /*dcb0*/  FMUL R30, R30, R162.reuse ;  /* 0x000000a21e1e7220 */ /* 0x080fe20000400000 */
[----:B------:R-:W-:Y:S01]  /*dcc0*/  R2UR UR6, R168 ;  /* 0x00000000a80672ca */ /* 0x000fe200000e0000 */
[-C--:B------:R-:W-:Y:S01]  /*dcd0*/  FMUL R31, R31, R162.reuse ;  /* 0x000000a21f1f7220 */ /* 0x080fe20000400000 */
        /* <DEDUP_REMOVED lines=27> */
[----:B------:R-:W-:Y:S01]  /*de90*/  FMUL R87, R87, R162 ;  /* 0x000000a257577220 */ /* 0x000fe20000400000 */
[----:B------:R-:W-:Y:S01]  /*dea0*/  F2FP.F16.F32.PACK_AB R88, R22, R17 ;  /* 0x000000111658723e */ /* 0x000fe200000000ff */
[----:B------:R-:W-:Y:S01]  /*deb0*/  IMAD.MOV.U32 R171, RZ, RZ, RZ ;  /* 0x000000ffffab7224 */ /* 0x000fe200078e00ff */
[----:B--2---:R-:W-:Y:S01]  /*dec0*/  F2FP.F16.F32.PACK_AB R90, R110, R21 ;  /* 0x000000156e5a723e */ /* 0x004fe200000000ff */
[----:B------:R0:W5:Y:S01]  /*ded0*/  LDL.LU R9, [R1+0x558] ;  /* 0x0005580001097983 */ /* 0x0001620000300800 */
[----:B------:R-:W-:-:S02]  /*dee0*/  F2FP.F16.F32.PACK_AB R92, R114, R111 ;  /* 0x0000006f725c723e */ /* 0x000fc400000000ff */
[----:B------:R-:W-:Y:S01]  /*def0*/  F2FP.F16.F32.PACK_AB R89, R23, R20 ;  /* 0x000000141759723e */ /* 0x000fe200000000ff */
[----:B------:R0:W5:Y:S01]  /*df00*/  LDL.LU R10, [R1+0x554] ;  /* 0x00055400010a7983 */ /* 0x0001620000300800 */
[----:B------:R-:W-:Y:S02]  /*df10*/  F2FP.F16.F32.PACK_AB R91, R121, R117 ;  /* 0x00000075795b723e */ /* 0x000fe400000000ff */
[----:B---3--:R-:W-:Y:S01]  /*df20*/  F2FP.F16.F32.PACK_AB R93, R127, R124 ;  /* 0x0000007c7f5d723e */ /* 0x008fe200000000ff */
[----:B------:R0:W5:Y:S01]  /*df30*/  LDL.LU R11, [R1+0x550] ;  /* 0x00055000010b7983 */ /* 0x0001620000300800 */
[----:B------:R-:W-:Y:S02]  /*df40*/  F2FP.F16.F32.PACK_AB R94, R118, R115 ;  /* 0x00000073765e723e */ /* 0x000fe400000000ff */
[----:B----4-:R-:W-:Y:S01]  /*df50*/  F2FP.F16.F32.PACK_AB R95, R166, R146 ;  /* 0x00000092a65f723e */ /* 0x010fe200000000ff */
[----:B------:R0:W5:Y:S01]  /*df60*/  LDL.LU R12, [R1+0x54c] ;  /* 0x00054c00010c7983 */ /* 0x0001620000300800 */
[----:B------:R-:W-:-:S02]  /*df70*/  F2FP.F16.F32.PACK_AB R96, R120, R119 ;  /* 0x000000777860723e */ /* 0x000fc400000000ff */
[----:B-1----:R-:W-:Y:S01]  /*df80*/  F2FP.F16.F32.PACK_AB R97, R172, R169 ;  /* 0x000000a9ac61723e */ /* 0x002fe200000000ff */
[----:B------:R0:W5:Y:S01]  /*df90*/  LDL.LU R13, [R1+0x548] ;  /* 0x00054800010d7983 */ /* 0x0001620000300800 */
[----:B------:R-:W-:Y:S02]  /*dfa0*/  F2FP.F16.F32.PACK_AB R98, R123, R122 ;  /* 0x0000007a7b62723e */ /* 0x000fe400000000ff */
[----:B------:R-:W-:Y:S01]  /*dfb0*/  F2FP.F16.F32.PACK_AB R99, R184, R176 ;  /* 0x000000b0b863723e */ /* 0x000fe200000000ff */
[----:B------:R0:W5:Y:S01]  /*dfc0*/  LDL.LU R14, [R1+0x544] ;  /* 0x00054400010e7983 */ /* 0x0001620000300800 */
[----:B------:R-:W-:Y:S02]  /*dfd0*/  F2FP.F16.F32.PACK_AB R100, R126, R125 ;  /* 0x0000007d7e64723e */ /* 0x000fe400000000ff */
[----:B------:R-:W-:Y:S01]  /*dfe0*/  F2FP.F16.F32.PACK_AB R101, R144, R192 ;  /* 0x000000c09065723e */ /* 0x000fe200000000ff */
[----:B------:R-:W2:Y:S01]  /*dff0*/  LDL.LU R15, [R1+0x540] ;  /* 0x00054000010f7983 */ /* 0x000ea20000300800 */
[----:B------:R-:W-:-:S02]  /*e000*/  F2FP.F16.F32.PACK_AB R102, R163, R159 ;  /* 0x0000009fa366723e */ /* 0x000fc400000000ff */
[----:B------:R-:W-:Y:S01]  /*e010*/  F2FP.F16.F32.PACK_AB R103, R196, R145 ;  /* 0x00000091c467723e */ /* 0x000fe200000000ff */
        /* <DEDUP_REMOVED lines=9> */
[----:B------:R-:W3:Y:S01]  /*e0b0*/  LDL.LU R177, [R1+0x114] ;  /* 0x0001140001b17983 */ /* 0x000ee20000300800 */
[----:B------:R-:W-:Y:S02]  /*e0c0*/  F2FP.F16.F32.PACK_AB R134, R213, R211 ;  /* 0x000000d3d586723e */ /* 0x000fe400000000ff */
[----:B------:R-:W-:Y:S01]  /*e0d0*/  F2FP.F16.F32.PACK_AB R135, R108, R105 ;  /* 0x000000696c87723e */ /* 0x000fe200000000ff */
[----:B------:R-:W4:Y:S01]  /*e0e0*/  LDL.LU R175, [R1+0x110] ;  /* 0x0001100001af7983 */ /* 0x000f220000300800 */
[----:B------:R-:W-:Y:S02]  /*e0f0*/  F2FP.F16.F32.PACK_AB R136, R109, R104 ;  /* 0x000000686d88723e */ /* 0x000fe400000000ff */
[----:B------:R-:W-:Y:S01]  /*e100*/  F2FP.F16.F32.PACK_AB R137, R154, R151 ;  /* 0x000000979a89723e */ /* 0x000fe200000000ff */
[----:B------:R-:W2:Y:S01]  /*e110*/  LDL R173, [R1+0x52c] ;  /* 0x00052c0001ad7983 */ /* 0x000ea20000100800 */
[----:B------:R-:W-:-:S02]  /*e120*/  F2FP.F16.F32.PACK_AB R139, R160, R157 ;  /* 0x0000009da08b723e */ /* 0x000fc400000000ff */
[----:B------:R-:W-:Y:S02]  /*e130*/  F2FP.F16.F32.PACK_AB R140, R113, R116 ;  /* 0x00000074718c723e */ /* 0x000fe400000000ff */
[----:B------:R-:W-:Y:S02]  /*e140*/  F2FP.F16.F32.PACK_AB R141, R149, R167 ;  /* 0x000000a7958d723e */ /* 0x000fe400000000ff */
[----:B------:R-:W-:Y:S02]  /*e150*/  F2FP.F16.F32.PACK_AB R142, R187, R179 ;  /* 0x000000b3bb8e723e */ /* 0x000fe400000000ff */
[----:B------:R-:W-:Y:S01]  /*e160*/  F2FP.F16.F32.PACK_AB R143, R164, R150 ;  /* 0x00000096a48f723e */ /* 0x000fe200000000ff */
[----:B------:R-:W-:Y:S06]  /*e170*/  BAR.SYNC.DEFER_BLOCKING 0x0 ;  /* 0x0000000000007b1d */ /* 0x000fec0000010000 */
[----:B------:R-:W-:-:S06]  /*e180*/  WARPGROUP.ARRIVE ;  /* 0x00000000000079c5 */ /* 0x000fcc0000000000 */
[----:B------:R-:W-:Y:S01]  /*e190*/  HGMMA.64x128x16.F32 R24, R88, gdesc[UR4], R24 ;  /* 0x01e0000458187df0 */ /* 0x000fe20008700818 */
[----:B------:R-:W-:-:S04]  /*e1a0*/  IADD3 R168, P0, R168, 0x2, RZ ;  /* 0x00000002a8a87810 */ /* 0x000fc80007f1e0ff */
[----:B------:R-:W-:Y:S02]  /*e1b0*/  IADD3.X R171, R171, 0x40000040, RZ, P0, !PT ;  /* 0x40000040abab7810 */ /* 0x000fe400007fe4ff */
[----:B------:R-:W-:Y:S02]  /*e1c0*/  R2UR UR58, R168 ;  /* 0x00000000a83a72ca */ /* 0x000fe400000e0000 */
[----:B------:R-:W-:-:S13]  /*e1d0*/  R2UR UR6, R171 ;  /* 0x00000000ab0672ca */ /* 0x000fda00000e0000 */
[----:B------:R-:W-:Y:S01]  /*e1e0*/  UMOV UR7, UR6 ;  /* 0x0000000600077c82 */ /* 0x000fe20008000000 */
[----:B------:R-:W-:Y:S02]  /*e1f0*/  UMOV UR6, UR58 ;  /* 0x0000003a00067c82 */ /* 0x000fe40008000000 */
[----:B------:R-:W-:Y:S01]  /*e200*/  HGMMA.64x128x16.F32 R24, R92, gdesc[UR4], R24 ;  /* 0x01e000045c187df0 */ /* 0x000fe20008700818 */
[----:B------:R-:W-:-:S11]  /*e210*/  UIADD3.64 UR58, UR6, 0x2, URZ ;  /* 0x00000002063a7897 */ /* 0x000fd6000fffe03f */
[----:B------:R-:W-:Y:S01]  /*e220*/  HGMMA.64x128x16.F32 R24, R96, gdesc[UR56], R24 ;  /* 0x01e0003860187df0 */ /* 0x000fe20008700818 */
[----:B------:R-:W-:-:S11]  /*e230*/  UIADD3.64 UR58, UR6, 0x4, URZ ;  /* 0x00000004063a7897 */ /* 0x000fd6000fffe03f */
[----:B------:R-:W-:Y:S01]  /*e240*/  HGMMA.64x128x16.F32 R24, R100, gdesc[UR56], R24 ;  /* 0x01e0003864187df0 */ /* 0x000fe20008700818 */
[----:B------:R-:W-:-:S11]  /*e250*/  UIADD3.64 UR58, UR6, 0x7fe, URZ ;  /* 0x000007fe063a7897 */ /* 0x000fd6000fffe03f */
[----:B------:R-:W-:Y:S01]  /*e260*/  HGMMA.64x128x16.F32 R24, R128, gdesc[UR56], R24 ;  /* 0x01e0003880187df0 */ /* 0x000fe20008700818 */
[----:B------:R-:W-:Y:S01]  /*e270*/  UIADD3.64 UR58, UR6, 0x800, URZ ;  /* 0x00000800063a7897 */ /* 0x000fe2000fffe03f */
[----:B------:R-:W-:Y:S01]  /*e280*/  FADD R17, R17, R22 ;  /* 0x0000001611117221 */ /* 0x000fe20000000000 */
[----:B------:R-:W-:-:S03]  /*e290*/  FADD R20, R20, R23 ;  /* 0x0000001714147221 */ /* 0x000fc60000000000 */
[----:B------:R-:W-:-:S06]  /*e2a0*/  FADD R17, R21, R17 ;  /* 0x0000001115117221 */ /* 0x000fcc0000000000 */
[----:B------:R-:W-:Y:S01]  /*e2b0*/  HGMMA.64x128x16.F32 R24, R132, gdesc[UR56], R24 ;  /* 0x01e0003884187df0 */ /* 0x000fe20008700818 */
[----:B------:R-:W-:Y:S01]  /*e2c0*/  UIADD3.64 UR58, UR6, 0x802, URZ ;  /* 0x00000802063a7897 */ /* 0x000fe2000fffe03f */
[----:B------:R-:W-:Y:S01]  /*e2d0*/  FADD R20, R117, R20 ;  /* 0x0000001475147221 */ /* 0x000fe20000000000 */
[----:B------:R-:W-:-:S03]  /*e2e0*/  FADD R17, R110, R17 ;  /* 0x000000116e117221 */ /* 0x000fc60000000000 */
        /* <DEDUP_REMOVED lines=23> */
[----:B------:R-:W-:Y:S01]  /*e460*/  FADD R17, R163, R17 ;  /* 0x00000011a3117221 */ /* 0x000fe20000000000 */
[----:B------:R-:W-:Y:S02]  /*e470*/  HGMMA.64x128x16.F32 R24, R136, gdesc[UR56], R24 ;  /* 0x01e0003888187df0 */ /* 0x000fe40008700818 */
        /* <DEDUP_REMOVED lines=21> */
[----:B------:R-:W-:Y:S01]  /*e5d0*/  UIADD3.64 UR6, UR6, 0x804, URZ ;  /* 0x0000080406067897 */ /* 0x000fe2000fffe03f */
[----:B------:R-:W-:Y:S02]  /*e5e0*/  FADD R17, R106, R17 ;  /* 0x000000116a117221 */ /* 0x000fe40000000000 */
[----:B------:R-:W-:Y:S02]  /*e5f0*/  FADD R20, R157, R20 ;  /* 0x000000149d147221 */ /* 0x000fe40000000000 */
[----:B------:R-:W-:Y:S02]  /*e600*/  FADD R17, R112, R17 ;  /* 0x0000001170117221 */ /* 0x000fe40000000000 */
[----:B------:R-:W-:Y:S02]  /*e610*/  FADD R20, R160, R20 ;  /* 0x00000014a0147221 */ /* 0x000fe40000000000 */
[----:B------:R-:W-:-:S02]  /*e620*/  FADD R17, R116, R17 ;  /* 0x0000001174117221 */ /* 0x000fc40000000000 */
[----:B------:R-:W-:Y:S02]  /*e630*/  FADD R20, R167, R20 ;  /* 0x00000014a7147221 */ /* 0x000fe40000000000 */
[----:B------:R-:W-:Y:S02]  /*e640*/  FADD R17, R113, R17 ;  /* 0x0000001171117221 */ /* 0x000fe40000000000 */
[----:B------:R-:W-:Y:S02]  /*e650*/  FADD R20, R149, R20 ;  /* 0x0000001495147221 */ /* 0x000fe40000000000 */
[----:B------:R-:W-:Y:S02]  /*e660*/  FADD R17, R179, R17 ;  /* 0x00000011b3117221 */ /* 0x000fe40000000000 */
[----:B------:R-:W-:Y:S02]  /*e670*/  FADD R20, R150, R20 ;  /* 0x0000001496147221 */ /* 0x000fe40000000000 */
[----:B------:R-:W-:-:S02]  /*e680*/  FADD R17, R187, R17 ;  /* 0x00000011bb117221 */ /* 0x000fc40000000000 */
[----:B------:R-:W-:-:S03]  /*e690*/  FADD R20, R164, R20 ;  /* 0x00000014a4147221 */ /* 0x000fc60000000000 */
[----:B------:R-:W1:Y:S04]  /*e6a0*/  SHFL.BFLY PT, R21, R17, 0x2, 0x1f ;  /* 0x0c401f0011157f89 */ /* 0x000e6800000e0000 */
[----:B------:R-:W0:Y:S01]  /*e6b0*/  SHFL.BFLY PT, R22, R20, 0x2, 0x1f ;  /* 0x0c401f0014167f89 */ /* 0x000e2200000e0000 */
[----:B------:R-:W-:Y:S01]  /*e6c0*/  HGMMA.64x128x16.F32 R24, R140, gdesc[UR4], R24, gsb0 ;  /* 0x01e000048c187df0 */ /* 0x000fe20008000818 */
[----:B-1----:R-:W-:Y:S01]  /*e6d0*/  FADD R21, R17, R21 ;  /* 0x0000001511157221 */ /* 0x002fe20000000000 */
[----:B0-----:R-:W-:Y:S01]  /*e6e0*/  FADD R22, R20, R22 ;  /* 0x0000001614167221 */ /* 0x001fe20000000000 */
[----:B------:R-:W0:Y:S03]  /*e6f0*/  S2R R174, SR_CTAID.X ;  /* 0x0000000000ae7919 */ /* 0x000e260000002500 */
[----:B------:R-:W1:Y:S04]  /*e700*/  SHFL.BFLY PT, R17, R21, 0x1, 0x1f ;  /* 0x0c201f0015117f89 */ /* 0x000e6800000e0000 */
[----:B------:R-:W0:Y:S01]  /*e710*/  SHFL.BFLY PT, R20, R22, 0x1, 0x1f ;  /* 0x0c201f0016147f89 */ /* 0x000e2200000e0000 */
[----:B------:R-:W-:Y:S01]  /*e720*/  IADD3 R0, R0, 0x80, RZ ;  /* 0x0000008000007810 */ /* 0x000fe20007ffe0ff */
[----:B-1----:R-:W-:Y:S01]  /*e730*/  FADD R17, R21, R17 ;  /* 0x0000001115117221 */ /* 0x002fe20000000000 */
[----:B0-----:R-:W-:-:S03]  /*e740*/  FADD R20, R22, R20 ;  /* 0x0000001416147221 */ /* 0x001fc60000000000 */
[----:B---3--:R-:W-:Y:S01]  /*e750*/  FFMA R177, R18, R177, R17 ;  /* 0x000000b112b17223 */ /* 0x008fe20000000011 */
[----:B----4-:R-:W-:Y:S01]  /*e760*/  FFMA R175, R162, R175, R20 ;  /* 0x000000afa2af7223 */ /* 0x010fe20000000014 */
[----:B------:R-:W-:-:S03]  /*e770*/  IMAD.SHL.U32 R174, R174, 0x40, RZ ;  /* 0x00000040aeae7824 */ /* 0x000fc600078e00ff */
[----:B------:R0:W-:Y:S04]  /*e780*/  STL [R1+0x114], R177 ;  /* 0x000114b101007387 */ /* 0x0001e80000100800 */
[----:B------:R0:W-:Y:S01]  /*e790*/  STL [R1+0x110], R175 ;  /* 0x000110af01007387 */ /* 0x0001e20000100800 */
[----:B------:R-:W-:-:S03]  /*e7a0*/  VIADD R174, R174, 0x40 ;  /* 0x00000040aeae7836 */ /* 0x000fc60000000000 */
[----:B------:R0:W-:Y:S04]  /*e7b0*/  STL [R1+0x2c], R107 ;  /* 0x00002c6b01007387 */ /* 0x0001e80000100800 */
[----:B------:R0:W-:Y:S01]  /*e7c0*/  STL [R1+0x30], R148 ;  /* 0x0000309401007387 */ /* 0x0001e20000100800 */
[----:B------:R-:W-:Y:S01]  /*e7d0*/  ISETP.GE.AND P0, PT, R0, R174, PT ;  /* 0x000000ae0000720c */ /* 0x000fe20003f06270 */
[----:B--2---:R-:W-:Y:S02]  /*e7e0*/  IMAD R2, R173, 0x80, R2 ;  /* 0x00000080ad027824 */ /* 0x004fe400078e0202 */
[----:B------:R-:W-:Y:S02]  /*e7f0*/  IMAD R15, R19, 0x80, R15 ;  /* 0x00000080130f7824 */ /* 0x000fe400078e020f */
[----:B------:R-:W-:-:S02]  /*e800*/  IMAD.MOV.U32 R18, RZ, RZ, R107 ;  /* 0x000000ffff127224 */ /* 0x000fc400078e006b */
[----:B------:R-:W-:Y:S01]  /*e810*/  IMAD.MOV.U32 R17, RZ, RZ, R148 ;  /* 0x000000ffff117224 */ /* 0x000fe200078e0094 */
[----:B------:R-:W-:-:S05]  /*e820*/  WARPGROUP.DEPBAR.LE gsb0, 0x0 ;  /* 0x00008000000079c5 */ /* 0x000fca0000010000 */
[----:B0-----:R-:W-:Y:S05]  /*e830*/  @!P0 BRA `(.L_x_1) ;  /* 0xffffff6800988947 */ /* 0x001fea000383ffff */
.L_x_0:
[----:B------:R-:W2:Y:S04]  /*e840*/  LDL.LU R20, [R1+0x114] ;  /* 0x0001140001147983 */ /* 0x000ea80000300800 */
[----:B------:R-:W3:Y:S01]  /*e850*/  LDL.LU R23, [R1+0x110] ;  /* 0x0001100001177983 */ /* 0x000ee20000300800 */
[----:B------:R-:W-:Y:S01]  /*e860*/  MOV R21, 0x400 ;  /* 0x0000040000157802 */ /* 0x000fe20000000f00 */
[----:B-----5:R-:W-:Y:S01]  /*e870*/  FMUL R10, R25, 0.25 ;  /* 0x3e800000190a7820 */ /* 0x020fe20000400000 */
[----:B------:R-:W0:Y:S01]  /*e880*/  S2R R154, SR_TID.X ;  /* 0x00000000009a7919 */ /* 0x000e220000002100 */
[----:B------:R-:W1:Y:S01]  /*e890*/  S2R R22, SR_CgaCtaId ;  /* 0x0000000000167919 */ /* 0x000e620000008800 */
[----:B------:R-:W4:Y:S01]  /*e8a0*/  S2R R162, SR_CTAID.X ;  /* 0x0000000000a27919 */ /* 0x000f220000002500 */
[----:B------:R-:W3:Y:S01]  /*e8b0*/  S2R R163, SR_CTAID.Y ;  /* 0x0000000000a37919 */ /* 0x000ee20000002600 */
[C---:B0-----:R-:W-:Y:S01]  /*e8c0*/  LOP3.LUT R3, R154.reuse, 0x60, RZ, 0xc0, !PT ;  /* 0x000000609a037812 */ /* 0x041fe200078ec0ff */
[C---:B------:R-:W-:Y:S01]  /*e8d0*/  IMAD.SHL.U32 R5, R154.reuse, 0x4, RZ ;  /* 0x000000049a057824 */ /* 0x040fe200078e00ff */
[----:B------:R-:W-:-:S02]  /*e8e0*/  LOP3.LUT R0, R154, 0x1c, RZ, 0xc0, !PT ;  /* 0x0000001c9a007812 */ /* 0x000fc400078ec0ff */
[C---:B------:R-:W-:Y:S02]  /*e8f0*/  LOP3.LUT R2, R154.reuse, 0xc0, RZ, 0xc0, !PT ;  /* 0x000000c09a027812 */ /* 0x040fe400078ec0ff */
[----:B------:R-:W-:Y:S01]  /*e900*/  LOP3.LUT R11, R154, 0x7f, RZ, 0xc0, !PT ;  /* 0x0000007f9a0b7812 */ /* 0x000fe200078ec0ff */
[----:B------:R-:W-:Y:S01]  /*e910*/  IMAD R6, R3, 0x2, R0 ;  /* 0x0000000203067824 */ /* 0x000fe200078e0200 */
[----:B------:R-:W-:Y:S01]  /*e920*/  ISETP.NE.U32.AND P0, PT, R2, RZ, PT ;  /* 0x000000ff0200720c */ /* 0x000fe20003f05070 */
[C---:B------:R-:W-:Y:S01]  /*e930*/  IMAD.SHL.U32 R2, R154.reuse, 0x800, RZ ;  /* 0x000008009a027824 */ /* 0x040fe200078e00ff */
[C---:B------:R-:W-:Y:S01]  /*e940*/  LOP3.LUT R9, R154.reuse, 0x3, RZ, 0xc0, !PT ;  /* 0x000000039a097812 */ /* 0x040fe200078ec0ff */
[C---:B------:R-:W-:Y:S01]  /*e950*/  IMAD.SHL.U32 R0, R154.reuse, 0x200, RZ ;  /* 0x000002009a007824 */ /* 0x040fe200078e00ff */
[----:B------:R-:W-:Y:S01]  /*e960*/  LOP3.LUT R7, R5, 0xc0, RZ, 0xc0, !PT ;  /* 0x000000c005077812 */ /* 0x000fe200078ec0ff */
[----:B------:R-:W-:Y:S01]  /*e970*/  IMAD.SHL.U32 R3, R154, 0x8, RZ ;  /* 0x000000089a037824 */ /* 0x000fe200078e00ff */
[----:B------:R-:W-:Y:S01]  /*e980*/  LOP3.LUT R2, R2, 0x3000, RZ, 0xc0, !PT ;  /* 0x0000300002027812 */ /* 0x000fe200078ec0ff */
[----:B----4-:R-:W-:Y:S01]  /*e990*/  IMAD.SHL.U32 R162, R162, 0x40, RZ ;  /* 0x00000040a2a27824 */ /* 0x010fe200078e00ff */
[----:B------:R-:W-:-:S02]  /*e9a0*/  LOP3.LUT R0, R0, 0x3000, RZ, 0xc0, !PT ;  /* 0x0000300000007812 */ /* 0x000fc400078ec0ff */
[----:B------:R-:W-:Y:S01]  /*e9b0*/  LOP3.LUT R4, R3, 0x38, RZ, 0xc0, !PT ;  /* 0x0000003803047812 */ /* 0x000fe200078ec0ff */
[----:B------:R-:W-:Y:S01]  /*e9c0*/  IMAD R5, R11, 0x10, R2 ;  /* 0x000000100b057824 */ /* 0x000fe200078e0202 */
[----:B-1----:R-:W-:Y:S01]  /*e9d0*/  LEA R21, R22, R21, 0x18 ;  /* 0x0000001516157211 */ /* 0x002fe200078ec0ff */
[----:B------:R-:W-:Y:S01]  /*e9e0*/  IMAD R0, R9, 0x20, R0 ;  /* 0x0000002009007824 */ /* 0x000fe200078e0200 */
[----:B------:R-:W-:Y:S01]  /*e9f0*/  SHF.R.U32.HI R2, RZ, 0x1, R154 ;  /* 0x00000001ff027819 */ /* 0x000fe2000001169a */
[----:B------:R-:W-:Y:S01]  /*ea00*/  IMAD.SHL.U32 R3, R6, 0x4, RZ ;  /* 0x0000000406037824 */ /* 0x000fe200078e00ff */
[----:B------:R-:W-:Y:S01]  /*ea10*/  IADD3 R7, R7, R21, R4 ;  /* 0x0000001507077210 */ /* 0x000fe20007ffe004 */
[C---:B------:R-:W-:Y:S01]  /*ea20*/  IMAD.SHL.U32 R4, R154.reuse, 0x2, RZ ;  /* 0x000000029a047824 */ /* 0x040fe200078e00ff */
[----:B------:R-:W-:Y:S01]  /*ea30*/  LOP3.LUT R8, R154, 0x80, RZ, 0xc0, !PT ;  /* 0x000000809a087812 */ /* 0x000fe200078ec0ff */
[----:B------:R-:W-:Y:S01]  /*ea40*/  FMUL R9, R62, 0.25 ;  /* 0x3e8000003e097820 */ /* 0x000fe20000400000 */
[----:B------:R-:W-:-:S02]  /*ea50*/  LOP3.LUT R6, R2, 0x4, RZ, 0xc0, !PT ;  /* 0x0000000402067812 */ /* 0x000fc400078ec0ff */
[----:B------:R-:W-:Y:S02]  /*ea60*/  LOP3.LUT R3, R0, R3, RZ, 0x3c, !PT ;  /* 0x0000000300037212 */ /* 0x000fe400078e3cff */
[----:B------:R-:W-:Y:S02]  /*ea70*/  LEA R2, R8, R21, 0x4 ;  /* 0x0000001508027211 */ /* 0x000fe400078e20ff */
[----:B------:R-:W-:Y:S02]  /*ea80*/  LOP3.LUT R4, R4, 0xf8, RZ, 0xc0, !PT ;  /* 0x000000f804047812 */ /* 0x000fe400078ec0ff */
[----:B------:R-:W-:Y:S01]  /*ea90*/  SHF.R.U32.HI R0, RZ, 0x2, R8 ;  /* 0x00000002ff007819 */ /* 0x000fe20000011608 */
[----:B------:R-:W-:Y:S02]  /*eaa0*/  IMAD.IADD R19, R3, 0x1, R2 ;  /* 0x0000000103137824 */ /* 0x000fe400078e0202 */
[----:B------:R-:W-:Y:S01]  /*eab0*/  FMUL R8, R71, 0.25 ;  /* 0x3e80000047087820 */ /* 0x000fe20000400000 */
[----:B------:R-:W-:-:S02]  /*eac0*/  IMAD.IADD R2, R21, 0x1, R4 ;  /* 0x0000000115027824 */ /* 0x000fc400078e0204 */
[----:B------:R-:W-:Y:S01]  /*ead0*/  FMUL R4, R87, 0.25 ;  /* 0x3e80000057047820 */ /* 0x000fe20000400000 */
[----:B------:R-:W-:Y:S01]  /*eae0*/  LOP3.LUT R5, R5, R0, RZ, 0x3c, !PT ;  /* 0x0000000005057212 */ /* 0x000fe200078e3cff */
[----:B------:R-:W-:Y:S02]  /*eaf0*/  IMAD.IADD R0, R6, 0x1, R7 ;  /* 0x0000000106007824 */ /* 0x000fe400078e0207 */
[----:B------:R-:W-:Y:S01]  /*eb00*/  FMUL R7, R82, 0.25 ;  /* 0x3e80000052077820 */ /* 0x000fe20000400000 */
[----:B------:R-:W-:Y:S01]  /*eb10*/  FMUL R6, R83, 0.25 ;  /* 0x3e80000053067820 */ /* 0x000fe20000400000 */
[----:B------:R-:W-:Y:S01]  /*eb20*/  LOP3.LUT R16, R5, 0x40, RZ, 0x3c, !PT ;  /* 0x0000004005107812 */ /* 0x000fe200078e3cff */
[C---:B------:R-:W-:Y:S02]  /*eb30*/  IMAD.IADD R3, R21.reuse, 0x1, R5 ;  /* 0x0000000115037824 */ /* 0x040fe400078e0205 */
[----:B------:R-:W-:Y:S01]  /*eb40*/  FMUL R5, R86, 0.25 ;  /* 0x3e80000056057820 */ /* 0x000fe20000400000 */
[----:B------:R-:W-:Y:S01]  /*eb50*/  LOP3.LUT R162, R162, 0x3f, R154, 0xf8, !PT ;  /* 0x0000003fa2a27812 */ /* 0x000fe200078ef89a */
[----:B------:R-:W-:Y:S01]  /*eb60*/  IMAD.IADD R16, R21, 0x1, R16 ;  /* 0x0000000115107824 */ /* 0x000fe200078e0210 */
[----:B------:R-:W-:Y:S01]  /*eb70*/  BAR.SYNC.DEFER_BLOCKING 0x0 ;  /* 0x0000000000007b1d */ /* 0x000fe20000010000 */
[----:B--2---:R-:W-:-:S02]  /*eb80*/  IMAD.MOV.U32 R157, RZ, RZ, R20 ;  /* 0x000000ffff9d7224 */ /* 0x004fc400078e0014 */
[----:B---3--:R-:W-:-:S03]  /*eb90*/  IMAD.MOV.U32 R12, RZ, RZ, R23 ;  /* 0x000000ffff0c7224 */ /* 0x008fc600078e0017 */
[C---:B------:R-:W-:Y:S02]  /*eba0*/  FSETP.GT.AND P2, PT, |R157|.reuse, 8.50705917302346158658e+37, PT ;  /* 0x7e8000009d00780b */ /* 0x040fe40003f44200 */
[----:B------:R-:W-:Y:S02]  /*ebb0*/  FSETP.GEU.AND P3, PT, R157, 1.175494350822287508e-38, PT ;  /* 0x008000009d00780b */ /* 0x000fe40003f6e000 */
[C---:B------:R-:W-:Y:S02]  /*ebc0*/  FSETP.GT.AND P1, PT, |R12|.reuse, 8.50705917302346158658e+37, PT ;  /* 0x7e8000000c00780b */ /* 0x040fe40003f24200 */
[----:B------:R-:W-:Y:S02]  /*ebd0*/  FSETP.GEU.AND P5, PT, |R12|, 1.175494350822287508e-38, PT ;  /* 0x008000000c00780b */ /* 0x000fe40003fae200 */
[----:B------:R-:W-:Y:S01]  /*ebe0*/  FSEL R87, R4, R87, P1 ;  /* 0x0000005704577208 */ /* 0x000fe20000800000 */
[----:B------:R-:W-:Y:S01]  /*ebf0*/  FMUL R4, R79, 0.25 ;  /* 0x3e8000004f047820 */ /* 0x000fe20000400000 */
        /* <DEDUP_REMOVED lines=79> */
[----:B------:R-:W-:Y:S01]  /*f0f0*/  FMUL R4, R157, 8388608 ;  /* 0x4b0000009d047820 */ /* 0x000fe20000400000 */
[----:B------:R-:W-:Y:S01]  /*f100*/  FSEL R101, R7, R56, P2 ;  /* 0x0000003807657208 */ /* 0x000fe20001000000 */
[----:B------:R-:W-:Y:S01]  /*f110*/  FMUL R7, R48, 0.25 ;  /* 0x3e80000030077820 */ /* 0x000fe20000400000 */
[----:B------:R-:W-:Y:S01]  /*f120*/  FSEL R107, R5, R52, P2 ;  /* 0x00000034056b7208 */ /* 0x000fe20001000000 */
[----:B------:R-:W-:Y:S01]  /*f130*/  FMUL R5, R40, 0.25 ;  /* 0x3e80000028057820 */ /* 0x000fe20000400000 */
[----:B------:R-:W-:Y:S01]  /*f140*/  FSEL R65, R6, R65, P2 ;  /* 0x0000004106417208 */ /* 0x000fe20001000000 */
[----:B------:R-:W-:Y:S01]  /*f150*/  FMUL R6, R57, 0.25 ;  /* 0x3e80000039067820 */ /* 0x000fe20000400000 */
[----:B------:R-:W-:Y:S01]  /*f160*/  FSEL R80, R4, R157, !P3 ;  /* 0x0000009d04507208 */ /* 0x000fe20005800000 */
[----:B------:R-:W-:Y:S01]  /*f170*/  @!P5 FMUL R11, R11, 16777216 ;  /* 0x4b8000000b0bd820 */ /* 0x000fe20000400000 */
[----:B------:R-:W-:Y:S01]  /*f180*/  FSEL R113, R7, R48, P2 ;  /* 0x0000003007717208 */ /* 0x000fe20001000000 */
[----:B------:R-:W-:Y:S01]  /*f190*/  FMUL R7, R36, 0.25 ;  /* 0x3e80000024077820 */ /* 0x000fe20000400000 */
[----:B------:R-:W-:Y:S01]  /*f1a0*/  FSEL R127, R5, R40, P2 ;  /* 0x00000028057f7208 */ /* 0x000fe20001000000 */
[----:B------:R-:W-:Y:S01]  /*f1b0*/  FMUL R5, R12, 8388608 ;  /* 0x4b0000000c057820 */ /* 0x000fe20000400000 */
[----:B------:R-:W-:Y:S01]  /*f1c0*/  FSEL R57, R6, R57, P2 ;  /* 0x0000003906397208 */ /* 0x000fe20001000000 */
[----:B------:R-:W-:Y:S01]  /*f1d0*/  FMUL R6, R45, 0.25 ;  /* 0x3e8000002d067820 */ /* 0x000fe20000400000 */
[----:B------:R-:W-:Y:S01]  /*f1e0*/  FSETP.GEU.AND P4, PT, R12, 1.175494350822287508e-38, PT ;  /* 0x008000000c00780b */ /* 0x000fe20003f8e000 */
[----:B------:R-:W-:Y:S01]  /*f1f0*/  VIADD R4, R80, 0xc0cafb0d ;  /* 0xc0cafb0d50047836 */ /* 0x000fe20000000000 */
[----:B------:R-:W-:Y:S01]  /*f200*/  FSEL R95, R9, R62, P1 ;  /* 0x0000003e095f7208 */ /* 0x000fe20000800000 */
[----:B------:R-:W-:Y:S01]  /*f210*/  FMUL R9, R42, 0.25 ;  /* 0x3e8000002a097820 */ /* 0x000fe20000400000 */
[----:B------:R-:W-:Y:S01]  /*f220*/  FSEL R135, R7, R36, P2 ;  /* 0x0000002407877208 */ /* 0x000fe20001000000 */
[----:B------:R-:W-:Y:S01]  /*f230*/  FMUL R7, R32, 0.25 ;  /* 0x3e80000020077820 */ /* 0x000fe20000400000 */
[----:B------:R-:W-:Y:S01]  /*f240*/  FSEL R31, R8, R31, P1 ;  /* 0x0000001f081f7208 */ /* 0x000fe20000800000 */
[----:B------:R-:W-:Y:S01]  /*f250*/  FMUL R8, R73, 0.25 ;  /* 0x3e80000049087820 */ /* 0x000fe20000400000 */
[----:B------:R-:W-:Y:S01]  /*f260*/  FSEL R159, R5, R12, !P4 ;  /* 0x0000000c059f7208 */ /* 0x000fe20006000000 */
[----:B------:R-:W-:Y:S01]  /*f270*/  @P1 FMUL R12, R12, 0.25 ;  /* 0x3e8000000c0c1820 */ /* 0x000fe20000400000 */
[----:B------:R-:W-:Y:S01]  /*f280*/  FSEL R45, R6, R45, P2 ;  /* 0x0000002d062d7208 */ /* 0x000fe20001000000 */
[----:B------:R-:W-:Y:S01]  /*f290*/  FMUL R6, R37, 0.25 ;  /* 0x3e80000025067820 */ /* 0x000fe20000400000 */
[----:B------:R-:W-:Y:S01]  /*f2a0*/  LOP3.LUT R5, R4, 0xff800000, RZ, 0xc0, !PT ;  /* 0xff80000004057812 */ /* 0x000fe200078ec0ff */
[----:B------:R-:W-:Y:S01]  /*f2b0*/  @!P5 FMUL R12, R12, 16777216 ;  /* 0x4b8000000c0cd820 */ /* 0x000fe20000400000 */
[----:B------:R-:W-:Y:S01]  /*f2c0*/  FSEL R123, R9, R42, P1 ;  /* 0x0000002a097b7208 */ /* 0x000fe20000800000 */
[----:B------:R-:W-:Y:S01]  /*f2d0*/  FMUL R9, R26, 0.25 ;  /* 0x3e8000001a097820 */ /* 0x000fe20000400000 */
[----:B------:R-:W-:Y:S01]  /*f2e0*/  FSEL R141, R7, R32, P2 ;  /* 0x00000020078d7208 */ /* 0x000fe20001000000 */
[----:B------:R-:W-:Y:S01]  /*f2f0*/  @!P5 FMUL R87, R87, 16777216 ;  /* 0x4b8000005757d820 */ /* 0x000fe20000400000 */
[----:B------:R-:W-:Y:S01]  /*f300*/  FSEL R4, RZ, -23, P3 ;  /* 0xc1b80000ff047808 */ /* 0x000fe20001800000 */
[----:B------:R-:W-:Y:S01]  /*f310*/  @!P5 FMUL R83, R83, 16777216 ;  /* 0x4b8000005353d820 */ /* 0x000fe20000400000 */
[----:B------:R-:W-:Y:S01]  /*f320*/  I2FP.F32.S32 R7, R5 ;  /* 0x0000000500077245 */ /* 0x000fe20000201400 */
[----:B------:R-:W-:Y:S01]  /*f330*/  @!P5 FMUL R15, R15, 16777216 ;  /* 0x4b8000000f0fd820 */ /* 0x000fe20000400000 */
[----:B------:R-:W-:Y:S01]  /*f340*/  FSEL R73, R8, R73, P2 ;  /* 0x0000004908497208 */ /* 0x000fe20001000000 */
[----:B------:R-:W-:Y:S01]  /*f350*/  FMUL R8, R53, 0.25 ;  /* 0x3e80000035087820 */ /* 0x000fe20000400000 */
[----:B------:R-:W-:Y:S01]  /*f360*/  FSEL R133, R6, R37, P2 ;  /* 0x0000002506857208 */ /* 0x000fe20001000000 */
[----:B------:R-:W-:Y:S01]  /*f370*/  FMUL R6, R29, 0.25 ;  /* 0x3e8000001d067820 */ /* 0x000fe20000400000 */
[----:B------:R-:W-:Y:S01]  /*f380*/  FSEL R151, R9, R26, P1 ;  /* 0x0000001a09977208 */ /* 0x000fe20000800000 */
[----:B------:R-:W-:Y:S01]  /*f390*/  FFMA.FTZ R36, R7, 1.1920928955078125e-07, R4 ;  /* 0x3400000007247823 */ /* 0x000fe20000010004 */
[----:B------:R-:W-:Y:S01]  /*f3a0*/  FMUL R9, R64, 0.25 ;  /* 0x3e80000040097820 */ /* 0x000fe20000400000 */
[----:B------:R-:W0:Y:S01]  /*f3b0*/  MUFU.RCP R4, R12 ;  /* 0x0000000c00047308 */ /* 0x000e220000001000 */
[----:B------:R-:W-:Y:S01]  /*f3c0*/  FSEL R53, R8, R53, P2 ;  /* 0x0000003508357208 */ /* 0x000fe20001000000 */
[----:B------:R-:W-:Y:S01]  /*f3d0*/  FMUL R8, R33, 0.25 ;  /* 0x3e80000021087820 */ /* 0x000fe20000400000 */
[----:B------:R-:W-:Y:S01]  /*f3e0*/  FSEL R145, R6, R29, P2 ;  /* 0x0000001d06917208 */ /* 0x000fe20001000000 */
[----:B------:R-:W-:Y:S01]  /*f3f0*/  VIADD R6, R159, 0xc0cafb0d ;  /* 0xc0cafb0d9f067836 */ /* 0x000fe20000000000 */
[C---:B------:R-:W-:Y:S01]  /*f400*/  FSETP.GEU.AND P3, PT, |R157|.reuse, 1.175494350822287508e-38, PT ;  /* 0x008000009d00780b */ /* 0x040fe20003f6e200 */
[----:B------:R-:W-:Y:S01]  /*f410*/  @P2 FMUL R157, R157, 0.25 ;  /* 0x3e8000009d9d2820 */ /* 0x000fe20000400000 */
[----:B------:R-:W-:Y:S01]  /*f420*/  FSEL R55, R9, R64, P2 ;  /* 0x0000004009377208 */ /* 0x000fe20001000000 */
[----:B------:R-:W-:Y:S01]  /*f430*/  FMUL R9, R44, 0.25 ;  /* 0x3e8000002c097820 */ /* 0x000fe20000400000 */
[----:B------:R-:W-:Y:S01]  /*f440*/  FSEL R139, R8, R33, P2 ;  /* 0x00000021088b7208 */ /* 0x000fe20001000000 */
[----:B------:R-:W-:Y:S01]  /*f450*/  @!P5 FMUL R79, R79, 16777216 ;  /* 0x4b8000004f4fd820 */ /* 0x000fe20000400000 */
[----:B------:R-:W-:Y:S01]  /*f460*/  LOP3.LUT R8, R6, 0xff800000, RZ, 0xc0, !PT ;  /* 0xff80000006087812 */ /* 0x000fe200078ec0ff */
[----:B------:R-:W-:Y:S01]  /*f470*/  @!P5 FMUL R23, R23, 16777216 ;  /* 0x4b8000001717d820 */ /* 0x000fe20000400000 */
[----:B------:R-:W-:Y:S01]  /*f480*/  FSEL R119, R9, R44, P2 ;  /* 0x0000002c09777208 */ /* 0x000fe20001000000 */
[----:B------:R-:W-:Y:S01]  /*f490*/  @!P5 FMUL R75, R75, 16777216 ;  /* 0x4b8000004b4bd820 */ /* 0x000fe20000400000 */
[----:B------:R-:W-:Y:S01]  /*f4a0*/  FSEL R6, RZ, -23, P4 ;  /* 0xc1b80000ff067808 */ /* 0x000fe20002000000 */
[----:B------:R-:W-:Y:S01]  /*f4b0*/  @!P5 FMUL R89, R89, 16777216 ;  /* 0x4b8000005959d820 */ /* 0x000fe20000400000 */
[----:B------:R-:W-:Y:S01]  /*f4c0*/  I2FP.F32.S32 R9, R8 ;  /* 0x0000000800097245 */ /* 0x000fe20000201400 */
[----:B------:R-:W-:Y:S01]  /*f4d0*/  @!P5 FMUL R71, R71, 16777216 ;  /* 0x4b8000004747d820 */ /* 0x000fe20000400000 */
        /* <DEDUP_REMOVED lines=24> */
[----:B------:R-:W-:Y:S01]  /*f660*/  FSEL R153, R10, R25, P2 ;  /* 0x000000190a997208 */ /* 0x000fe20001000000 */
[----:B------:R-:W-:Y:S01]  /*f670*/  FFMA.FTZ R37, R9, 1.1920928955078125e-07, R6 ;  /* 0x3400000009257823 */ /* 0x000fe20000010006 */
[----:B0-----:R-:W-:Y:S01]  /*f680*/  FMUL R43, R4, R11 ;  /* 0x0000000b042b7220 */ /* 0x001fe20000400000 */
[----:B------:R-:W-:Y:S01]  /*f690*/  FMUL R33, R24, 0.25 ;  /* 0x3e80000018217820 */ /* 0x000fe20000400000 */
[C---:B------:R-:W-:Y:S01]  /*f6a0*/  FMUL R25, R4.reuse, R87 ;  /* 0x0000005704197220 */ /* 0x040fe20000400000 */
        /* <DEDUP_REMOVED lines=29> */
[----:B------:R-:W-:Y:S01]  /*f880*/  FMUL R78, R4, R151 ;  /* 0x00000097044e7220 */ /* 0x000fe20000400000 */
[----:B------:R-:W-:Y:S01]  /*f890*/  FSEL R155, R33, R24, P2 ;  /* 0x00000018219b7208 */ /* 0x000fe20001000000 */
[----:B------:R-:W0:Y:S01]  /*f8a0*/  MUFU.RCP R4, R157 ;  /* 0x0000009d00047308 */ /* 0x000e220000001000 */
[----:B------:R-:W1:Y:S01]  /*f8b0*/  LDC R24, c[0x0][0x278] ;  /* 0x00009e00ff187b82 */ /* 0x000e620000000800 */
[----:B------:R-:W-:Y:S01]  /*f8c0*/  FMUL R29, R28, 0.25 ;  /* 0x3e8000001c1d7820 */ /* 0x000fe20000400000 */
[----:B------:R-:W-:Y:S01]  /*f8d0*/  @!P3 FMUL R13, R13, 16777216 ;  /* 0x4b8000000d0db820 */ /* 0x000fe20000400000 */
[----:B------:R-:W-:Y:S01]  /*f8e0*/  @!P3 FMUL R53, R53, 16777216 ;  /* 0x4b8000003535b820 */ /* 0x000fe20000400000 */
[----:B------:R-:W-:Y:S01]  /*f8f0*/  @!P3 FMUL R49, R49, 16777216 ;  /* 0x4b8000003131b820 */ /* 0x000fe20000400000 */
[----:B------:R-:W-:Y:S01]  /*f900*/  @!P3 FMUL R133, R133, 16777216 ;  /* 0x4b8000008585b820 */ /* 0x000fe20000400000 */
[----:B------:R-:W-:Y:S01]  /*f910*/  @!P3 FMUL R139, R139, 16777216 ;  /* 0x4b8000008b8bb820 */ /* 0x000fe20000400000 */
[----:B------:R-:W-:Y:S01]  /*f920*/  FSEL R147, R29, R28, P2 ;  /* 0x0000001c1d937208 */ /* 0x000fe20001000000 */
[----:B------:R-:W-:-:S02]  /*f930*/  IMAD.IADD R8, R159, 0x1, -R8 ;  /* 0x000000019f087824 */ /* 0x000fc400078e0a08 */
[----:B------:R-:W-:Y:S01]  /*f940*/  @!P3 FMUL R27, R27, 16777216 ;  /* 0x4b8000001b1bb820 */ /* 0x000fe20000400000 */
[----:B------:R-:W-:Y:S02]  /*f950*/  IMAD.IADD R5, R80, 0x1, -R5 ;  /* 0x0000000150057824 */ /* 0x000fe400078e0a05 */
[----:B------:R-:W-:Y:S01]  /*f960*/  @!P3 FMUL R21, R21, 16777216 ;  /* 0x4b8000001515b820 */ /* 0x000fe20000400000 */
[----:B------:R-:W-:Y:S01]  /*f970*/  @!P3 FMUL R51, R51, 16777216 ;  /* 0x4b8000003333b820 */ /* 0x000fe20000400000 */
[----:B------:R-:W-:Y:S01]  /*f980*/  @!P3 FMUL R85, R85, 16777216 ;  /* 0x4b8000005555b820 */ /* 0x000fe20000400000 */
[----:B------:R-:W-:Y:S01]  /*f990*/  @!P3 FMUL R81, R81, 16777216 ;  /* 0x4b8000005151b820 */ /* 0x000fe20000400000 */
[----:B------:R-:W-:Y:S01]  /*f9a0*/  @!P3 FMUL R77, R77, 16777216 ;  /* 0x4b8000004d4db820 */ /* 0x000fe20000400000 */
[C---:B0-----:R-:W-:Y:S01]  /*f9b0*/  FMUL R31, R4.reuse, R13 ;  /* 0x0000000d041f7220 */ /* 0x041fe20000400000 */
[C---:B------:R-:W-:Y:S01]  /*f9c0*/  FMUL R15, R4.reuse, R53 ;  /* 0x00000035040f7220 */ /* 0x040fe20000400000 */
[C---:B------:R-:W-:Y:S01]  /*f9d0*/  FMUL R6, R4.reuse, R49 ;  /* 0x0000003104067220 */ /* 0x040fe20000400000 */
[C---:B------:R-:W-:Y:S01]  /*f9e0*/  FMUL R13, R4.reuse, R133 ;  /* 0x00000085040d7220 */ /* 0x040fe20000400000 */
[C---:B------:R-:W-:Y:S01]  /*f9f0*/  FMUL R28, R4.reuse, R139 ;  /* 0x0000008b041c7220 */ /* 0x040fe20000400000 */
[----:B------:R-:W-:Y:S01]  /*fa00*/  SHF.R.U32.HI R49, RZ, 0x6, R154 ;  /* 0x00000006ff317819 */ /* 0x000fe2000001169a */
[----:B------:R-:W-:Y:S01]  /*fa10*/  FMUL R30, R4, R27 ;  /* 0x0000001b041e7220 */ /* 0x000fe20000400000 */
[----:B------:R-:W-:Y:S01]  /*fa20*/  F2FP.F16.F32.PACK_AB R15, R15, R6 ;  /* 0x000000060f0f723e */ /* 0x000fe200000000ff */
[----:B------:R-:W-:Y:S01]  /*fa30*/  IMAD.MOV.U32 R6, RZ, RZ, 0x3dc6b27f ;  /* 0x3dc6b27fff067424 */ /* 0x000fe200078e00ff */
[----:B------:R-:W-:Y:S01]  /*fa40*/  F2FP.F16.F32.PACK_AB R13, R13, R28 ;  /* 0x0000001c0d0d723e */ /* 0x000fe200000000ff */
[----:B------:R-:W-:Y:S01]  /*fa50*/  FADD R28, R8, -1 ;  /* 0xbf800000081c7421 */ /* 0x000fe20000000000 */
[----:B------:R-:W-:Y:S01]  /*fa60*/  SGXT.U32 R49, R49, 0x2 ;  /* 0x000000023131781a */ /* 0x000fe20000000000 */
[----:B------:R-:W-:Y:S01]  /*fa70*/  FADD R27, R5, -1 ;  /* 0xbf800000051b7421 */ /* 0x000fe20000000000 */
[----:B------:R-:W-:Y:S01]  /*fa80*/  @!P3 FMUL R73, R73, 16777216 ;  /* 0x4b8000004949b820 */ /* 0x000fe20000400000 */
[----:B------:R-:W-:Y:S01]  /*fa90*/  FFMA.FTZ R5, R28, R6, -0.16845393180847167969 ;  /* 0xbe2c7f301c057423 */ /* 0x000fe20000010006 */
        /* <DEDUP_REMOVED lines=20> */
[----:B-1----:R-:W-:-:S02]  /*fbe0*/  IMAD R49, R49, R24, RZ ;  /* 0x0000001831317224 */ /* 0x002fc400078e02ff */
[C---:B------:R-:W-:Y:S01]  /*fbf0*/  FMUL R42, R4.reuse, R21 ;  /* 0x00000015042a7220 */ /* 0x040fe20000400000 */
[----:B------:R-:W-:Y:S01]  /*fc00*/  FMUL R29, R4, R51 ;  /* 0x00000033041d7220 */ /* 0x000fe20000400000 */
[----:B------:R-:W-:Y:S01]  /*fc10*/  FFMA.FTZ R5, R28, R5, 0.1716887056827545166 ;  /* 0x3e2fcf2a1c057423 */ /* 0x000fe20000010005 */
        /* <DEDUP_REMOVED lines=24> */
[----:B------:R-:W-:-:S02]  /*fda0*/  IMAD R51, R24, 0x4, R49 ;  /* 0x0000000418337824 */ /* 0x000fc400078e0231 */
[C---:B------:R-:W-:Y:S01]  /*fdb0*/  FFMA.FTZ R4, R27.reuse, R6, -0.16845393180847167969 ;  /* 0xbe2c7f301b047423 */ /* 0x040fe20000010006 */
[----:B------:R-:W-:Y:S01]  /*fdc0*/  FFMA.FTZ R5, R28, R5, -0.17900948226451873779 ;  /* 0xbe374e431c057423 */ /* 0x000fe20000010005 */
[----:B------:R-:W-:Y:S01]  /*fdd0*/  F2FP.F16.F32.PACK_AB R12, R12, R153 ;  /* 0x000000990c0c723e */ /* 0x000fe200000000ff */
[----:B------:R-:W0:Y:S01]  /*fde0*/  LDC.64 R96, c[0x0][0x270] ;  /* 0x00009c00ff607b82 */ /* 0x000e220000000a00 */
[----:B------:R-:W-:Y:S01]  /*fdf0*/  FFMA.FTZ R6, R27, R4, 0.1716887056827545166 ;  /* 0x3e2fcf2a1b067423 */ /* 0x000fe20000010004 */
[----:B------:R-:W-:Y:S02]  /*fe00*/  LEA R53, R24, R51, 0x2 ;  /* 0x0000003318357211 */ /* 0x000fe400078e10ff */
[----:B------:R-:W-:Y:S01]  /*fe10*/  F2FP.F16.F32.PACK_AB R4, R7, R76 ;  /* 0x0000004c0704723e */ /* 0x000fe200000000ff */
[----:B------:R-:W-:Y:S01]  /*fe20*/  FFMA.FTZ R7, R28, R5, 0.20512372255325317383 ;  /* 0x3e520bf41c077423 */ /* 0x000fe20000010005 */
[C---:B------:R-:W-:Y:S01]  /*fe30*/  FFMA.FTZ R6, R27.reuse, R6, -0.17900948226451873779 ;  /* 0xbe374e431b067423 */ /* 0x040fe20000010006 */
[----:B------:R-:W-:Y:S01]  /*fe40*/  IMAD R55, R24, 0x4, R53 ;  /* 0x0000000418377824 */ /* 0x000fe200078e0235 */
[----:B------:R-:W-:Y:S01]  /*fe50*/  F2FP.F16.F32.PACK_AB R14, R14, R125 ;  /* 0x0000007d0e0e723e */ /* 0x000fe200000000ff */
[----:B------:R-:W-:Y:S01]  /*fe60*/  FFMA.FTZ R7, R28, R7, -0.24046532809734344482 ;  /* 0xbe763c8b1c077423 */ /* 0x000fe20000010007 */
[----:B------:R-:W-:Y:S01]  /*fe70*/  FFMA.FTZ R6, R27, R6, 0.20512372255325317383 ;  /* 0x3e520bf41b067423 */ /* 0x000fe20000010006 */
[----:B------:R-:W-:Y:S01]  /*fe80*/  IMAD R61, R24, 0x4, R55 ;  /* 0x00000004183d7824 */ /* 0x000fe200078e0237 */
[----:B------:R-:W-:Y:S01]  /*fe90*/  F2FP.F16.F32.PACK_AB R23, R23, R10 ;  /* 0x0000000a1717723e */ /* 0x000fe200000000ff */
[----:B------:R-:W-:Y:S01]  /*fea0*/  FFMA.FTZ R7, R28, R7, 0.28857114911079406738 ;  /* 0x3e93bf991c077423 */ /* 0x000fe20000010007 */
[----:B------:R-:W-:Y:S01]  /*feb0*/  FFMA.FTZ R6, R27, R6, -0.24046532809734344482 ;  /* 0xbe763c8b1b067423 */ /* 0x000fe20000010006 */
[----:B------:R-:W-:Y:S01]  /*fec0*/  IMAD R65, R24, 0x4, R61 ;  /* 0x0000000418417824 */ /* 0x000fe200078e023d */
[----:B------:R1:W-:Y:S01]  /*fed0*/  STS.128 [R19+0x400], R12 ;  /* 0x0004000c13007388 */ /* 0x0003e20000000c00 */
[----:B------:R-:W-:Y:S01]  /*fee0*/  FFMA.FTZ R7, R28, R7, -0.36067417263984680176 ;  /* 0xbeb8aa491c077423 */ /* 0x000fe20000010007 */
[----:B------:R-:W-:Y:S01]  /*fef0*/  F2FP.F16.F32.PACK_AB R20, R20, R155 ;  /* 0x0000009b1414723e */ /* 0x000fe200000000ff */
[----:B------:R-:W-:Y:S01]  /*ff00*/  IMAD R67, R24, 0x4, R65 ;  /* 0x0000000418437824 */ /* 0x000fe200078e0241 */
[----:B------:R-:W-:Y:S01]  /*ff10*/  F2FP.F16.F32.PACK_AB R21, R21, R74 ;  /* 0x0000004a1515723e */ /* 0x000fe200000000ff */
[----:B------:R-:W2:Y:S01]  /*ff20*/  LDC.64 R98, c[0x0][0x228] ;  /* 0x00008a00ff627b82 */ /* 0x000ea20000000a00 */
[----:B------:R-:W-:Y:S01]  /*ff30*/  F2FP.F16.F32.PACK_AB R22, R22, R127 ;  /* 0x0000007f1616723e */ /* 0x000fe200000000ff */
[----:B------:R-:W-:Y:S01]  /*ff40*/  IMAD R69, R24, 0x4, R67 ;  /* 0x0000000418457824 */ /* 0x000fe200078e0243 */
[----:B------:R-:W-:Y:S01]  /*ff50*/  F2FP.F16.F32.PACK_AB R8, R143, R78 ;  /* 0x0000004e8f08723e */ /* 0x000fe200000000ff */
[----:B0-----:R-:W-:Y:S01]  /*ff60*/  IMAD R45, R162, R97, RZ ;  /* 0x00000061a22d7224 */ /* 0x001fe200078e02ff */
[----:B------:R-:W-:Y:S01]  /*ff70*/  F2FP.F16.F32.PACK_AB R9, R9, R72 ;  /* 0x000000480909723e */ /* 0x000fe200000000ff */
[----:B------:R-:W-:Y:S01]  /*ff80*/  STS.128 [R19], R20 ;  /* 0x0000001413007388 */ /* 0x000fe20000000c00 */
[----:B------:R-:W-:Y:S01]  /*ff90*/  F2FP.F16.F32.PACK_AB R5, R129, R70 ;  /* 0x000000468105723e */ /* 0x000fe200000000ff */
[----:B------:R-:W-:Y:S01]  /*ffa0*/  IMAD R75, R24, 0x4, R69 ;  /* 0x00000004184b7824 */ /* 0x000fe200078e0245 */
[----:B------:R-:W-:Y:S01]  /*ffb0*/  F2FP.F16.F32.PACK_AB R10, R117, R68 ;  /* 0x00000044750a723e */ /* 0x000fe200000000ff */
[----:B-1----:R-:W-:Y:S01]  /*ffc0*/  FFMA.FTZ R12, R27, R6, 0.28857114911079406738 ;  /* 0x3e93bf991b0c7423 */ /* 0x002fe20000010006 */
[----:B------:R-:W-:Y:S01]  /*ffd0*/  FFMA.FTZ R13, R28, R7, 0.48089820146560668945 ;  /* 0x3ef6384a1c0d7423 */ /* 0x000fe20000010007 */
[----:B------:R-:W-:Y:S01]  /*ffe0*/  F2FP.F16.F32.PACK_AB R6, R115, R66 ;  /* 0x000000427306723e */ /* 0x000fe200000000ff */
[----:B------:R-:W-:Y:S01]  /*fff0*/  IMAD R77, R24, 0x4, R75 ;  /* 0x00000004184d7824 */ /* 0x000fe200078e024b */
[----:B------:R-:W-:Y:S01]  /*10000*/  F2FP.F16.F32.PACK_AB R11, R11, R64 ;  /* 0x000000400b0b723e */ /* 0x000fe200000000ff */
[----:B------:R-:W-:Y:S01]  /*10010*/  FFMA.FTZ R12, R27, R12, -0.36067417263984680176 ;  /* 0xbeb8aa491b0c7423 */ /* 0x000fe2000001000c */
[----:B------:R-:W-:Y:S01]  /*10020*/  F2FP.F16.F32.PACK_AB R7, R103, R62 ;  /* 0x0000003e6707723e */ /* 0x000fe200000000ff */
[----:B------:R-:W-:Y:S01]  /*10030*/  FFMA.FTZ R13, R28, R13, -0.72134751081466674805 ;  /* 0xbf38aa3b1c0d7423 */ /* 0x000fe2000001000d */
[----:B------:R-:W-:Y:S01]  /*10040*/  ISETP.GE.U32.AND P2, PT, R80, 0x7f800000, PT ;  /* 0x7f8000005000780c */ /* 0x000fe20003f46070 */
[----:B------:R0:W-:Y:S01]  /*10050*/  STS.128 [R19+0x80], R8 ;  /* 0x0000800813007388 */ /* 0x0001e20000000c00 */
[----:B------:R-:W-:Y:S01]  /*10060*/  FFMA.FTZ R12, R27, R12, 0.48089820146560668945 ;  /* 0x3ef6384a1b0c7423 */ /* 0x000fe2000001000c */
[----:B------:R-:W-:Y:S01]  /*10070*/  ISETP.GE.U32.AND P3, PT, R159, 0x7f800000, PT ;  /* 0x7f8000009f00780c */ /* 0x000fe20003f66070 */
[----:B------:R-:W-:Y:S01]  /*10080*/  IMAD R81, R24, 0x4, R77 ;  /* 0x0000000418517824 */ /* 0x000fe200078e024d */
[----:B------:R-:W-:Y:S01]  /*10090*/  STS.128 [R19+0x480], R4 ;  /* 0x0004800413007388 */ /* 0x000fe20000000c00 */
[C---:B------:R-:W-:Y:S01]  /*100a0*/  FFMA.FTZ R12, R27.reuse, R12, -0.72134751081466674805 ;  /* 0xbf38aa3b1b0c7423 */ /* 0x040fe2000001000c */
[----:B------:R-:W-:Y:S01]  /*100b0*/  FMUL R13, R28, R13 ;  /* 0x0000000d1c0d7220 */ /* 0x000fe20000400000 */
[----:B------:R-:W-:Y:S01]  /*100c0*/  IMAD R83, R24, 0x4, R81 ;  /* 0x0000000418537824 */ /* 0x000fe200078e0251 */
[----:B------:R-:W-:Y:S01]  /*100d0*/  BAR.SYNC.DEFER_BLOCKING 0x0 ;  /* 0x0000000000007b1d */ /* 0x000fe20000010000 */
[C---:B------:R-:W-:Y:S01]  /*100e0*/  FMUL R12, R27.reuse, R12 ;  /* 0x0000000c1b0c7220 */ /* 0x040fe20000400000 */
[----:B------:R-:W-:Y:S01]  /*100f0*/  FMUL R13, R28, R13 ;  /* 0x0000000d1c0d7220 */ /* 0x000fe20000400000 */
[----:B------:R-:W-:Y:S01]  /*10100*/  IMAD R85, R24, 0x4, R83 ;  /* 0x0000000418557824 */ /* 0x000fe200078e0253 */
[----:B------:R-:W-:Y:S01]  /*10110*/  F2FP.F16.F32.PACK_AB R34, R34, R73 ;  /* 0x000000492222723e */ /* 0x000fe200000000ff */
[----:B------:R-:W-:Y:S01]  /*10120*/  FMUL R12, R27, R12 ;  /* 0x0000000c1b0c7220 */ /* 0x000fe20000400000 */
[----:B------:R-:W-:Y:S01]  /*10130*/  FFMA.FTZ R28, R28, 1.4426950216293334961, R13 ;  /* 0x3fb8aa3b1c1c7823 */ /* 0x000fe2000001000d */
[----:B------:R-:W-:Y:S01]  /*10140*/  IMAD R87, R24, 0x4, R85 ;  /* 0x0000000418577824 */ /* 0x000fe200078e0255 */
[----:B------:R-:W-:Y:S01]  /*10150*/  F2FP.F16.F32.PACK_AB R35, R35, R40 ;  /* 0x000000282323723e */ /* 0x000fe200000000ff */
[----:B------:R-:W-:Y:S01]  /*10160*/  FFMA.FTZ R27, R27, 1.4426950216293334961, R12 ;  /* 0x3fb8aa3b1b1b7823 */ /* 0x000fe2000001000c */
[----:B------:R-:W-:-:S02]  /*10170*/  @P2 IMAD.MOV.U32 R12, RZ, RZ, 0x7f800000 ;  /* 0x7f800000ff0c2424 */ /* 0x000fc400078e00ff */
[----:B------:R-:W-:Y:S01]  /*10180*/  FADD R37, R37, R28 ;  /* 0x0000001c25257221 */ /* 0x000fe20000000000 */
[----:B0-----:R-:W-:Y:S02]  /*10190*/  @P3 IMAD.MOV.U32 R8, RZ, RZ, 0x7f800000 ;  /* 0x7f800000ff083424 */ /* 0x001fe400078e00ff */
[----:B------:R-:W-:Y:S01]  /*101a0*/  FADD R36, R36, R27 ;  /* 0x0000001b24247221 */ /* 0x000fe20000000000 */
[----:B------:R-:W-:Y:S01]  /*101b0*/  @P2 FFMA.FTZ R36, R80, R12, +INF ;  /* 0x7f80000050242423 */ /* 0x000fe2000001000c */
[C---:B------:R-:W-:Y:S01]  /*101c0*/  LEA R89, R24.reuse, R87, 0x2 ;  /* 0x0000005718597211 */ /* 0x040fe200078e10ff */
[----:B------:R-:W-:Y:S01]  /*101d0*/  @P3 FFMA.FTZ R37, R159, R8, +INF ;  /* 0x7f8000009f253423 */ /* 0x000fe20000010008 */
[----:B------:R-:W-:Y:S01]  /*101e0*/  F2FP.F16.F32.PACK_AB R40, R95, R58 ;  /* 0x0000003a5f28723e */ /* 0x000fe200000000ff */
[----:B------:R-:W-:Y:S01]  /*101f0*/  IMAD R27, R163, R96, RZ ;  /* 0x00000060a31b7224 */ /* 0x000fe200078e02ff */
[----:B------:R-:W-:Y:S01]  /*10200*/  F2FP.F16.F32.PACK_AB R28, R59, R60 ;  /* 0x0000003c3b1c723e */ /* 0x000fe200000000ff */
[----:B------:R-:W-:Y:S01]  /*10210*/  IMAD R73, R24, 0x4, R89 ;  /* 0x0000000418497824 */ /* 0x000fe200078e0259 */
[----:B------:R-:W-:-:S02]  /*10220*/  F2FP.F16.F32.PACK_AB R32, R32, R57 ;  /* 0x000000392020723e */ /* 0x000fc400000000ff */
[----:B------:R-:W-:Y:S01]  /*10230*/  F2FP.F16.F32.PACK_AB R29, R29, R54 ;  /* 0x000000361d1d723e */ /* 0x000fe200000000ff */
[----:B------:R-:W0:Y:S01]  /*10240*/  LDS.128 R12, [R3] ;  /* 0x00000000030c7984 */ /* 0x000e220000000c00 */
[----:B------:R-:W-:Y:S01]  /*10250*/  IMAD R91, R24, 0x4, R73 ;  /* 0x00000004185b7824 */ /* 0x000fe200078e0249 */
[----:B------:R-:W-:Y:S02]  /*10260*/  F2FP.F16.F32.PACK_AB R30, R30, R47 ;  /* 0x0000002f1e1e723e */ /* 0x000fe400000000ff */
[----:B------:R-:W-:Y:S01]  /*10270*/  LDS.128 R8, [R3+0x800] ;  /* 0x0008000003087984 */ /* 0x000fe20000000c00 */
[C---:B------:R-:W-:Y:S01]  /*10280*/  IMAD R93, R24.reuse, 0x4, R91 ;  /* 0x00000004185d7824 */ /* 0x040fe200078e025b */
[----:B------:R-:W-:Y:S02]  /*10290*/  F2FP.F16.F32.PACK_AB R31, R31, R42 ;  /* 0x0000002a1f1f723e */ /* 0x000fe400000000ff */
[----:B------:R-:W1:Y:S01]  /*102a0*/  LDS.128 R20, [R16] ;  /* 0x0000000010147984 */ /* 0x000e620000000c00 */
[----:B------:R-:W-:Y:S01]  /*102b0*/  IMAD R95, R24, 0x4, R93 ;  /* 0x00000004185f7824 */ /* 0x000fe200078e025d */
[----:B------:R-:W-:-:S02]  /*102c0*/  F2FP.F16.F32.PACK_AB R57, R71, R48 ;  /* 0x000000304739723e */ /* 0x000fc400000000ff */
[----:B------:R-:W-:Y:S01]  /*102d0*/  LDS.128 R4, [R16+0x800] ;  /* 0x0008000010047984 */ /* 0x000fe20000000c00 */
[----:B------:R-:W-:Y:S01]  /*102e0*/  IMAD R71, R24, 0x4, R95 ;  /* 0x0000000418477824 */ /* 0x000fe200078e025f */
[----:B------:R-:W-:Y:S01]  /*102f0*/  F2FP.F16.F32.PACK_AB R59, R25, R26 ;  /* 0x0000001a193b723e */ /* 0x000fe200000000ff */
[C---:B------:R-:W-:Y:S01]  /*10300*/  IMAD.SHL.U32 R25, R27.reuse, 0x2, RZ ;  /* 0x000000021b197824 */ /* 0x040fe200078e00ff */
[----:B------:R-:W-:Y:S01]  /*10310*/  BAR.SYNC.DEFER_BLOCKING 0x0 ;  /* 0x0000000000007b1d */ /* 0x000fe20000010000 */
[----:B------:R-:W-:Y:S01]  /*10320*/  IMAD.HI R26, R27, 0x2, RZ ;  /* 0x000000021b1a7827 */ /* 0x000fe200078e02ff */
[----:B------:R-:W-:Y:S02]  /*10330*/  F2FP.F16.F32.PACK_AB R33, R33, R52 ;  /* 0x000000342121723e */ /* 0x000fe400000000ff */
[----:B------:R-:W-:Y:S02]  /*10340*/  F2FP.F16.F32.PACK_AB R56, R63, R56 ;  /* 0x000000383f38723e */ /* 0x000fe400000000ff */
[----:B------:R-:W-:-:S02]  /*10350*/  F2FP.F16.F32.PACK_AB R41, R41, R50 ;  /* 0x000000322929723e */ /* 0x000fc400000000ff */
[----:B------:R-:W-:Y:S02]  /*10360*/  F2FP.F16.F32.PACK_AB R42, R39, R46 ;  /* 0x0000002e272a723e */ /* 0x000fe400000000ff */
[----:B------:R-:W-:Y:S02]  /*10370*/  F2FP.F16.F32.PACK_AB R58, R79, R44 ;  /* 0x0000002c4f3a723e */ /* 0x000fe400000000ff */
[----:B------:R-:W-:Y:S02]  /*10380*/  F2FP.F16.F32.PACK_AB R43, R43, R38 ;  /* 0x000000262b2b723e */ /* 0x000fe400000000ff */
[----:B------:R-:W-:Y:S02]  /*10390*/  FSETP.NEU.AND P1, PT, R80, RZ, PT ;  /* 0x000000ff5000720b */ /* 0x000fe40003f2d000 */
[----:B------:R-:W-:Y:S01]  /*103a0*/  FSETP.NEU.AND P2, PT, R159, RZ, PT ;  /* 0x000000ff9f00720b */ /* 0x000fe20003f4d000 */
[----:B------:R3:W-:Y:S04]  /*103b0*/  STS.128 [R19], R28 ;  /* 0x0000001c13007388 */ /* 0x0007e80000000c00 */
[----:B------:R4:W-:Y:S04]  /*103c0*/  STS.128 [R19+0x400], R32 ;  /* 0x0004002013007388 */ /* 0x0009e80000000c00 */
[----:B------:R0:W-:Y:S04]  /*103d0*/  STS.128 [R19+0x80], R40 ;  /* 0x0000802813007388 */ /* 0x0001e80000000c00 */
[----:B------:R1:W-:Y:S01]  /*103e0*/  STS.128 [R19+0x480], R56 ;  /* 0x0004803813007388 */ /* 0x0003e20000000c00 */
[----:B---3--:R-:W-:-:S02]  /*103f0*/  IMAD R29, R24, 0x4, R71 ;  /* 0x00000004181d7824 */ /* 0x008fc400078e0247 */
[C---:B------:R-:W-:Y:S02]  /*10400*/  IMAD.SHL.U32 R28, R45.reuse, 0x2, RZ ;  /* 0x000000022d1c7824 */ /* 0x040fe400078e00ff */
[----:B------:R-:W-:Y:S02]  /*10410*/  IMAD R31, R24, 0x4, R29 ;  /* 0x00000004181f7824 */ /* 0x000fe400078e021d */
[----:B------:R-:W-:Y:S01]  /*10420*/  IMAD.HI R45, R45, 0x2, RZ ;  /* 0x000000022d2d7827 */ /* 0x000fe200078e02ff */
[----:B------:R-:W-:Y:S01]  /*10430*/  BAR.SYNC.DEFER_BLOCKING 0x0 ;  /* 0x0000000000007b1d */ /* 0x000fe20000010000 */
[----:B--2---:R-:W-:Y:S02]  /*10440*/  IADD3 R28, P3, P4, R28, R98, R25 ;  /* 0x000000621c1c7210 */ /* 0x004fe40007c7e019 */
[----:B------:R-:W-:Y:S02]  /*10450*/  IMAD R25, R24, 0x4, R31 ;  /* 0x0000000418197824 */ /* 0x000fe400078e021f */
[----:B------:R-:W-:-:S02]  /*10460*/  IADD3.X R26, R45, R99, R26, P3, P4 ;  /* 0x000000632d1a7210 */ /* 0x000fc40001fe841a */
[C---:B------:R-:W-:Y:S01]  /*10470*/  IMAD R27, R24.reuse, 0x4, R25 ;  /* 0x00000004181b7824 */ /* 0x040fe200078e0219 */
[-C--:B----4-:R-:W-:Y:S02]  /*10480*/  LEA R32, P4, R51, R28.reuse, 0x1 ;  /* 0x0000001c33207211 */ /* 0x090fe400078808ff */
[-C--:B------:R-:W-:Y:S01]  /*10490*/  LEA R34, P5, R53, R28.reuse, 0x1 ;  /* 0x0000001c35227211 */ /* 0x080fe200078a08ff */
[C---:B------:R-:W-:Y:S01]  /*104a0*/  IMAD R97, R24.reuse, 0x4, R27 ;  /* 0x0000000418617824 */ /* 0x040fe200078e021b */
[----:B------:R-:W-:Y:S02]  /*104b0*/  LEA R44, P3, R49, R28, 0x1 ;  /* 0x0000001c312c7211 */ /* 0x000fe400078608ff */
[-C--:B------:R-:W-:Y:S02]  /*104c0*/  LEA.HI.X.SX32 R33, R51, R26.reuse, 0x1, P4 ;  /* 0x0000001a33217211 */ /* 0x080fe400020f0eff */
[----:B------:R-:W-:Y:S02]  /*104d0*/  LEA R99, R24, R97, 0x2 ;  /* 0x0000006118637211 */ /* 0x000fe400078e10ff */
[----:B------:R-:W-:-:S02]  /*104e0*/  LEA.HI.X.SX32 R35, R53, R26, 0x1, P5 ;  /* 0x0000001a35237211 */ /* 0x000fc400028f0eff */
[-C--:B0-----:R-:W-:Y:S01]  /*104f0*/  LEA R42, P4, R61, R28.reuse, 0x1 ;  /* 0x0000001c3d2a7211 */ /* 0x081fe200078808ff */
[C---:B-1----:R-:W-:Y:S01]  /*10500*/  IMAD R19, R24.reuse, 0x4, R99 ;  /* 0x0000000418137824 */ /* 0x042fe200078e0263 */
[----:B------:R-:W-:Y:S02]  /*10510*/  LEA R38, P5, R65, R28, 0x1 ;  /* 0x0000001c41267211 */ /* 0x000fe400078a08ff */
[----:B------:R-:W-:Y:S01]  /*10520*/  LEA.HI.X.SX32 R45, R49, R26, 0x1, P3 ;  /* 0x0000001a312d7211 */ /* 0x000fe200018f0eff */
[C---:B------:R-:W-:Y:S01]  /*10530*/  IMAD R101, R24.reuse, 0x4, R19 ;  /* 0x0000000418657824 */ /* 0x040fe200078e0213 */
[----:B------:R-:W-:Y:S02]  /*10540*/  LEA R40, P3, R55, R28, 0x1 ;  /* 0x0000001c37287211 */ /* 0x000fe400078608ff */
[-C--:B------:R-:W-:Y:S01]  /*10550*/  LEA.HI.X.SX32 R43, R61, R26.reuse, 0x1, P4 ;  /* 0x0000001a3d2b7211 */ /* 0x080fe200020f0eff */
[C---:B------:R-:W-:Y:S01]  /*10560*/  IMAD R103, R24.reuse, 0x4, R101 ;  /* 0x0000000418677824 */ /* 0x040fe200078e0265 */
[----:B------:R-:W-:Y:S01]  /*10570*/  LEA.HI.X.SX32 R39, R65, R26, 0x1, P5 ;  /* 0x0000001a41277211 */ /* 0x000fe200028f0eff */
[----:B------:R0:W-:Y:S01]  /*10580*/  STG.E.U16 desc[UR4][R44.64], R12 ;  /* 0x0000000c2c007986 */ /* 0x0001e2000c101504 */
[-C--:B------:R-:W-:Y:S01]  /*10590*/  LEA R46, P4, R69, R28.reuse, 0x1 ;  /* 0x0000001c452e7211 */ /* 0x080fe200078808ff */
[C---:B------:R-:W-:Y:S01]  /*105a0*/  IMAD R105, R24.reuse, 0x4, R103 ;  /* 0x0000000418697824 */ /* 0x040fe200078e0267 */
[----:B------:R-:W-:Y:S01]  /*105b0*/  LEA R48, P5, R75, R28, 0x1 ;  /* 0x0000001c4b307211 */ /* 0x000fe200078a08ff */
[----:B------:R1:W-:Y:S01]  /*105c0*/  STG.E.U16 desc[UR4][R32.64], R20 ;  /* 0x0000001420007986 */ /* 0x0003e2000c101504 */
[----:B------:R-:W-:Y:S01]  /*105d0*/  LEA.HI.X.SX32 R41, R55, R26, 0x1, P3 ;  /* 0x0000001a37297211 */ /* 0x000fe200018f0eff */
[----:B------:R-:W-:Y:S01]  /*105e0*/  IMAD R107, R24, 0x4, R105 ;  /* 0x00000004186b7824 */ /* 0x000fe200078e0269 */
[----:B------:R-:W-:-:S02]  /*105f0*/  LEA R50, P3, R67, R28, 0x1 ;  /* 0x0000001c43327211 */ /* 0x000fc400078608ff */
[-C--:B------:R-:W-:Y:S01]  /*10600*/  LEA.HI.X.SX32 R47, R69, R26.reuse, 0x1, P4 ;  /* 0x0000001a452f7211 */ /* 0x080fe200020f0eff */
[C---:B------:R-:W-:Y:S01]  /*10610*/  IMAD R109, R24.reuse, 0x4, R107 ;  /* 0x00000004186d7824 */ /* 0x040fe200078e026b */
[----:B------:R-:W-:Y:S02]  /*10620*/  LEA.HI.X.SX32 R49, R75, R26, 0x1, P5 ;  /* 0x0000001a4b317211 */ /* 0x000fe400028f0eff */
[-C--:B------:R-:W-:Y:S01]  /*10630*/  LEA R54, P4, R81, R28.reuse, 0x1 ;  /* 0x0000001c51367211 */ /* 0x080fe200078808ff */
[C---:B------:R-:W-:Y:S01]  /*10640*/  IMAD R111, R24.reuse, 0x4, R109 ;  /* 0x00000004186f7824 */ /* 0x040fe200078e026d */
[----:B------:R-:W-:Y:S02]  /*10650*/  LEA R56, P5, R83, R28, 0x1 ;  /* 0x0000001c53387211 */ /* 0x000fe400078a08ff */
        /* <DEDUP_REMOVED lines=12> */
[-C--:B------:R-:W-:Y:S02]  /*10720*/  LEA.HI.X.SX32 R59, R87, R26.reuse, 0x1, P4 ;  /* 0x0000001a573b7211 */ /* 0x080fe400020f0eff */
[----:B------:R-:W-:Y:S02]  /*10730*/  LEA.HI.X.SX32 R63, R89, R26, 0x1, P5 ;  /* 0x0000001a593f7211 */ /* 0x000fe400028f0eff */
[-C--:B------:R-:W-:Y:S02]  /*10740*/  LEA R66, P4, R91, R28.reuse, 0x1 ;  /* 0x0000001c5b427211 */ /* 0x080fe400078808ff */
[----:B------:R-:W-:Y:S02]  /*10750*/  LEA R64, P5, R93, R28, 0x1 ;  /* 0x0000001c5d407211 */ /* 0x000fe400078a08ff */
[----:B------:R-:W-:Y:S02]  /*10760*/  LEA.HI.X.SX32 R61, R85, R26, 0x1, P3 ;  /* 0x0000001a553d7211 */ /* 0x000fe400018f0eff */
[----:B------:R-:W-:-:S02]  /*10770*/  LEA R68, P3, R73, R28, 0x1 ;  /* 0x0000001c49447211 */ /* 0x000fc400078608ff */
[-C--:B------:R-:W-:Y:S02]  /*10780*/  LEA.HI.X.SX32 R67, R91, R26.reuse, 0x1, P4 ;  /* 0x0000001a5b437211 */ /* 0x080fe400020f0eff */
[----:B------:R-:W-:Y:S02]  /*10790*/  LEA.HI.X.SX32 R65, R93, R26, 0x1, P5 ;  /* 0x0000001a5d417211 */ /* 0x000fe400028f0eff */
[-C--:B------:R-:W-:Y:S02]  /*107a0*/  LEA R72, P4, R71, R28.reuse, 0x1 ;  /* 0x0000001c47487211 */ /* 0x080fe400078808ff */
[----:B------:R-:W-:Y:S02]  /*107b0*/  LEA R70, P5, R29, R28, 0x1 ;  /* 0x0000001c1d467211 */ /* 0x000fe400078a08ff */
[-C--:B------:R-:W-:Y:S02]  /*107c0*/  LEA.HI.X.SX32 R69, R73, R26.reuse, 0x1, P3 ;  /* 0x0000001a49457211 */ /* 0x080fe400018f0eff */
[----:B------:R-:W-:-:S02]  /*107d0*/  LEA.HI.X.SX32 R73, R71, R26, 0x1, P4 ;  /* 0x0000001a47497211 */ /* 0x000fc400020f0eff */
[----:B------:R-:W-:Y:S01]  /*107e0*/  LEA.HI.X.SX32 R71, R29, R26, 0x1, P5 ;  /* 0x0000001a1d477211 */ /* 0x000fe200028f0eff */
[C---:B------:R-:W-:Y:S01]  /*107f0*/  IMAD R29, R24.reuse, 0x4, R119 ;  /* 0x00000004181d7824 */ /* 0x040fe200078e0277 */
[-C--:B------:R-:W-:Y:S02]  /*10800*/  LEA R80, P4, R25, R28.reuse, 0x1 ;  /* 0x0000001c19507211 */ /* 0x080fe400078808ff */
[----:B------:R-:W-:Y:S01]  /*10810*/  LEA R78, P5, R27, R28, 0x1 ;  /* 0x0000001c1b4e7211 */ /* 0x000fe200078a08ff */
[C---:B------:R-:W-:Y:S01]  /*10820*/  IMAD R121, R24.reuse, 0x4, R29 ;  /* 0x0000000418797824 */ /* 0x040fe200078e021d */
[----:B------:R-:W-:Y:S02]  /*10830*/  LEA.HI.X.SX32 R81, R25, R26, 0x1, P4 ;  /* 0x0000001a19517211 */ /* 0x000fe400020f0eff */
[----:B------:R-:W-:Y:S02]  /*10840*/  LEA R74, P3, R95, R28, 0x1 ;  /* 0x0000001c5f4a7211 */ /* 0x000fe400078608ff */
[----:B------:R-:W-:-:S02]  /*10850*/  LEA R25, R24, R121, 0x2 ;  /* 0x0000007918197211 */ /* 0x000fc400078e10ff */
[----:B------:R-:W-:Y:S02]  /*10860*/  LEA.HI.X.SX32 R79, R27, R26, 0x1, P5 ;  /* 0x0000001a1b4f7211 */ /* 0x000fe400028f0eff */
[----:B------:R-:W-:Y:S01]  /*10870*/  LEA R84, P5, R19, R28, 0x1 ;  /* 0x0000001c13547211 */ /* 0x000fe200078a08ff */
[C---:B------:R-:W-:Y:S01]  /*10880*/  IMAD R27, R24.reuse, 0x4, R25 ;  /* 0x00000004181b7824 */ /* 0x040fe200078e0219 */
[----:B------:R-:W-:Y:S02]  /*10890*/  LEA.HI.X.SX32 R75, R95, R26, 0x1, P3 ;  /* 0x0000001a5f4b7211 */ /* 0x000fe400018f0eff */
[----:B------:R-:W-:Y:S02]  /*108a0*/  LEA R76, P3, R31, R28, 0x1 ;  /* 0x0000001c1f4c7211 */ /* 0x000fe400078608ff */
[-C--:B------:R-:W-:Y:S01]  /*108b0*/  LEA.HI.X.SX32 R85, R19, R26.reuse, 0x1, P5 ;  /* 0x0000001a13557211 */ /* 0x080fe200028f0eff */
[----:B------:R-:W-:Y:S01]  /*108c0*/  IMAD R19, R24, 0x4, R27 ;  /* 0x0000000418137824 */ /* 0x000fe200078e021b */
[----:B------:R-:W-:-:S02]  /*108d0*/  LEA.HI.X.SX32 R77, R31, R26, 0x1, P3 ;  /* 0x0000001a1f4d7211 */ /* 0x000fc400018f0eff */
[-C--:B------:R-:W-:Y:S01]  /*108e0*/  LEA R82, P4, R99, R28.reuse, 0x1 ;  /* 0x0000001c63527211 */ /* 0x080fe200078808ff */
[C---:B------:R-:W-:Y:S01]  /*108f0*/  IMAD R31, R24.reuse, 0x4, R19 ;  /* 0x00000004181f7824 */ /* 0x040fe200078e0213 */
[----:B------:R-:W-:Y:S02]  /*10900*/  LEA R86, P3, R97, R28, 0x1 ;  /* 0x0000001c61567211 */ /* 0x000fe400078608ff */
[----:B------:R-:W-:Y:S01]  /*10910*/  LEA.HI.X.SX32 R83, R99, R26, 0x1, P4 ;  /* 0x0000001a63537211 */ /* 0x000fe200020f0eff */
[C---:B------:R-:W-:Y:S01]  /*10920*/  IMAD R125, R24.reuse, 0x4, R31 ;  /* 0x00000004187d7824 */ /* 0x040fe200078e021f */
[-C--:B------:R-:W-:Y:S02]  /*10930*/  LEA R90, P4, R103, R28.reuse, 0x1 ;  /* 0x0000001c675a7211 */ /* 0x080fe400078808ff */
[----:B------:R-:W-:Y:S01]  /*10940*/  LEA R92, P5, R105, R28, 0x1 ;  /* 0x0000001c695c7211 */ /* 0x000fe200078a08ff */
[----:B------:R-:W-:Y:S01]  /*10950*/  IMAD R127, R24, 0x4, R125 ;  /* 0x00000004187f7824 */ /* 0x000fe200078e027d */
[----:B------:R-:W-:-:S02]  /*10960*/  LEA.HI.X.SX32 R91, R103, R26, 0x1, P4 ;  /* 0x0000001a675b7211 */ /* 0x000fc400020f0eff */
[----:B------:R-:W-:Y:S01]  /*10970*/  LEA R102, P4, R109, R28, 0x1 ;  /* 0x0000001c6d667211 */ /* 0x000fe200078808ff */
[C---:B------:R-:W-:Y:S01]  /*10980*/  IMAD R129, R24.reuse, 0x4, R127 ;  /* 0x0000000418817824 */ /* 0x040fe200078e027f */
[----:B------:R-:W-:Y:S02]  /*10990*/  LEA.HI.X.SX32 R87, R97, R26, 0x1, P3 ;  /* 0x0000001a61577211 */ /* 0x000fe400018f0eff */
[----:B------:R-:W-:Y:S01]  /*109a0*/  LEA R88, P3, R101, R28, 0x1 ;  /* 0x0000001c65587211 */ /* 0x000fe200078608ff */
[C---:B------:R-:W-:Y:S01]  /*109b0*/  IMAD R131, R24.reuse, 0x4, R129 ;  /* 0x0000000418837824 */ /* 0x040fe200078e0281 */
[----:B------:R-:W-:Y:S02]  /*109c0*/  LEA.HI.X.SX32 R93, R105, R26, 0x1, P5 ;  /* 0x0000001a695d7211 */ /* 0x000fe400028f0eff */
[----:B------:R-:W-:Y:S01]  /*109d0*/  LEA R100, P5, R111, R28, 0x1 ;  /* 0x0000001c6f647211 */ /* 0x000fe200078a08ff */
[----:B------:R-:W-:Y:S01]  /*109e0*/  IMAD R133, R24, 0x4, R131 ;  /* 0x0000000418857824 */ /* 0x000fe200078e0283 */
[----:B------:R-:W-:-:S02]  /*109f0*/  LEA.HI.X.SX32 R103, R109, R26, 0x1, P4 ;  /* 0x0000001a6d677211 */ /* 0x000fc400020f0eff */
[----:B------:R-:W-:Y:S01]  /*10a00*/  LEA R94, P4, R115, R28, 0x1 ;  /* 0x0000001c735e7211 */ /* 0x000fe200078808ff */
[----:B------:R-:W-:Y:S01]  /*10a10*/  IMAD R135, R24, 0x4, R133 ;  /* 0x0000000418877824 */ /* 0x000fe200078e0285 */
[----:B------:R-:W-:Y:S02]  /*10a20*/  LEA.HI.X.SX32 R89, R101, R26, 0x1, P3 ;  /* 0x0000001a65597211 */ /* 0x000fe400018f0eff */
[----:B------:R-:W-:Y:S02]  /*10a30*/  LEA R104, P3, R107, R28, 0x1 ;  /* 0x0000001c6b687211 */ /* 0x000fe400078608ff */
[----:B------:R-:W-:Y:S02]  /*10a40*/  LEA.HI.X.SX32 R101, R111, R26, 0x1, P5 ;  /* 0x0000001a6f657211 */ /* 0x000fe400028f0eff */
[----:B------:R-:W-:Y:S02]  /*10a50*/  LEA R98, P5, R117, R28, 0x1 ;  /* 0x0000001c75627211 */ /* 0x000fe400078a08ff */
[----:B------:R-:W-:-:S02]  /*10a60*/  LEA.HI.X.SX32 R95, R115, R26, 0x1, P4 ;  /* 0x0000001a735f7211 */ /* 0x000fc400020f0eff */
[----:B------:R-:W-:Y:S02]  /*10a70*/  LEA R108, P4, R29, R28, 0x1 ;  /* 0x0000001c1d6c7211 */ /* 0x000fe400078808ff */
[----:B------:R-:W-:Y:S02]  /*10a80*/  LEA.HI.X.SX32 R105, R107, R26, 0x1, P3 ;  /* 0x0000001a6b697211 */ /* 0x000fe400018f0eff */
[----:B------:R-:W-:Y:S02]  /*10a90*/  LEA R96, P3, R113, R28, 0x1 ;  /* 0x0000001c71607211 */ /* 0x000fe400078608ff */
[----:B------:R-:W-:Y:S02]  /*10aa0*/  LEA.HI.X.SX32 R99, R117, R26, 0x1, P5 ;  /* 0x0000001a75637211 */ /* 0x000fe400028f0eff */
[----:B------:R-:W-:Y:S02]  /*10ab0*/  LEA R110, P5, R121, R28, 0x1 ;  /* 0x0000001c796e7211 */ /* 0x000fe400078a08ff */
[-C--:B------:R-:W-:Y:S01]  /*10ac0*/  LEA.HI.X.SX32 R109, R29, R26.reuse, 0x1, P4 ;  /* 0x0000001a1d6d7211 */ /* 0x080fe200020f0eff */
[----:B------:R-:W-:Y:S01]  /*10ad0*/  IMAD R29, R24, 0x4, R135 ;  /* 0x00000004181d7824 */ /* 0x000fe200078e0287 */
[----:B------:R-:W-:-:S02]  /*10ae0*/  LEA.HI.X.SX32 R97, R113, R26, 0x1, P3 ;  /* 0x0000001a71617211 */ /* 0x000fc400018f0eff */
[----:B------:R-:W-:Y:S01]  /*10af0*/  LEA R106, P3, R119, R28, 0x1 ;  /* 0x0000001c776a7211 */ /* 0x000fe200078608ff */
[C---:B------:R-:W-:Y:S01]  /*10b00*/  IMAD R137, R24.reuse, 0x4, R29 ;  /* 0x0000000418897824 */ /* 0x040fe200078e021d */
[----:B------:R-:W-:Y:S02]  /*10b10*/  LEA.HI.X.SX32 R111, R121, R26, 0x1, P5 ;  /* 0x0000001a796f7211 */ /* 0x000fe400028f0eff */
[----:B------:R-:W-:Y:S02]  /*10b20*/  LEA R112, P5, R19, R28, 0x1 ;  /* 0x0000001c13707211 */ /* 0x000fe400078a08ff */
        /* <DEDUP_REMOVED lines=8> */
[----:B------:R-:W-:Y:S02]  /*10bb0*/  LEA.HI.X.SX32 R115, R27, R26, 0x1, P4 ;  /* 0x0000001a1b737211 */ /* 0x000fe400020f0eff */
[C---:B------:R-:W-:Y:S02]  /*10bc0*/  LEA R27, R24.reuse, R25, 0x2 ;  /* 0x00000019181b7211 */ /* 0x040fe400078e10ff */
[----:B------:R-:W-:Y:S02]  /*10bd0*/  LEA R120, P4, R125, R28, 0x1 ;  /* 0x0000001c7d787211 */ /* 0x000fe400078808ff */
[-C--:B------:R-:W-:Y:S01]  /*10be0*/  LEA.HI.X.SX32 R123, R31, R26.reuse, 0x1, P3 ;  /* 0x0000001a1f7b7211 */ /* 0x080fe200018f0eff */
[----:B------:R-:W-:Y:S01]  /*10bf0*/  IMAD R31, R24, 0x4, R27 ;  /* 0x00000004181f7824 */ /* 0x000fe200078e021b */
[----:B------:R-:W-:-:S02]  /*10c00*/  LEA.HI.X.SX32 R121, R125, R26, 0x1, P4 ;  /* 0x0000001a7d797211 */ /* 0x000fc400020f0eff */
[-C--:B------:R-:W-:Y:S01]  /*10c10*/  LEA R124, P3, R129, R28.reuse, 0x1 ;  /* 0x0000001c817c7211 */ /* 0x080fe200078608ff */
[C---:B------:R-:W-:Y:S01]  /*10c20*/  IMAD R143, R24.reuse, 0x4, R31 ;  /* 0x00000004188f7824 */ /* 0x040fe200078e021f */
[----:B------:R-:W-:Y:S02]  /*10c30*/  LEA R128, P4, R131, R28, 0x1 ;  /* 0x0000001c83807211 */ /* 0x000fe400078808ff */
[-C--:B------:R-:W-:Y:S01]  /*10c40*/  LEA.HI.X.SX32 R125, R129, R26.reuse, 0x1, P3 ;  /* 0x0000001a817d7211 */ /* 0x080fe200018f0eff */
[----:B------:R-:W-:Y:S01]  /*10c50*/  IMAD R149, R24, 0x4, R143 ;  /* 0x0000000418957824 */ /* 0x000fe200078e028f */
[----:B------:R-:W-:Y:S02]  /*10c60*/  LEA.HI.X.SX32 R129, R131, R26, 0x1, P4 ;  /* 0x0000001a83817211 */ /* 0x000fe400020f0eff */
[-C--:B------:R-:W-:Y:S02]  /*10c70*/  LEA R130, P4, R29, R28.reuse, 0x1 ;  /* 0x0000001c1d827211 */ /* 0x080fe400078808ff */
[----:B------:R-:W-:-:S02]  /*10c80*/  LEA R118, P5, R127, R28, 0x1 ;  /* 0x0000001c7f767211 */ /* 0x000fc400078a08ff */
[----:B------:R-:W-:Y:S02]  /*10c90*/  LEA R134, P3, R135, R28, 0x1 ;  /* 0x0000001c87867211 */ /* 0x000fe400078608ff */
[-C--:B------:R-:W-:Y:S01]  /*10ca0*/  LEA.HI.X.SX32 R131, R29, R26.reuse, 0x1, P4 ;  /* 0x0000001a1d837211 */ /* 0x080fe200020f0eff */
[C---:B------:R-:W-:Y:S01]  /*10cb0*/  IMAD R29, R24.reuse, 0x4, R149 ;  /* 0x00000004181d7824 */ /* 0x040fe200078e0295 */
[----:B------:R-:W-:Y:S02]  /*10cc0*/  LEA.HI.X.SX32 R119, R127, R26, 0x1, P5 ;  /* 0x0000001a7f777211 */ /* 0x000fe400028f0eff */
[----:B------:R-:W-:Y:S01]  /*10cd0*/  LEA R126, P5, R133, R28, 0x1 ;  /* 0x0000001c857e7211 */ /* 0x000fe200078a08ff */
[----:B------:R-:W-:Y:S01]  /*10ce0*/  IMAD R151, R24, 0x4, R29 ;  /* 0x0000000418977824 */ /* 0x000fe200078e021d */
[----:B------:R-:W-:Y:S02]  /*10cf0*/  LEA.HI.X.SX32 R135, R135, R26, 0x1, P3 ;  /* 0x0000001a87877211 */ /* 0x000fe400018f0eff */
[----:B------:R-:W-:-:S02]  /*10d00*/  LEA R140, P3, R19, R28, 0x1 ;  /* 0x0000001c138c7211 */ /* 0x000fc400078608ff */
[----:B------:R-:W-:Y:S02]  /*10d10*/  LEA.HI.X.SX32 R127, R133, R26, 0x1, P5 ;  /* 0x0000001a857f7211 */ /* 0x000fe400028f0eff */
[-C--:B------:R-:W-:Y:S02]  /*10d20*/  LEA R132, P5, R137, R28.reuse, 0x1 ;  /* 0x0000001c89847211 */ /* 0x080fe400078a08ff */
[----:B------:R-:W-:Y:S02]  /*10d30*/  LEA R138, P4, R25, R28, 0x1 ;  /* 0x0000001c198a7211 */ /* 0x000fe400078808ff */
[-C--:B------:R-:W-:Y:S01]  /*10d40*/  LEA.HI.X.SX32 R141, R19, R26.reuse, 0x1, P3 ;  /* 0x0000001a138d7211 */ /* 0x080fe200018f0eff */
[----:B------:R-:W-:Y:S01]  /*10d50*/  IMAD R19, R24, 0x4, R151 ;  /* 0x0000000418137824 */ /* 0x000fe200078e0297 */
[----:B------:R-:W-:Y:S02]  /*10d60*/  LEA.HI.X.SX32 R133, R137, R26, 0x1, P5 ;  /* 0x0000001a89857211 */ /* 0x000fe400028f0eff */
[----:B------:R-:W-:-:S02]  /*10d70*/  LEA R136, P5, R27, R28, 0x1 ;  /* 0x0000001c1b887211 */ /* 0x000fc400078a08ff */
[-C--:B------:R-:W-:Y:S01]  /*10d80*/  LEA.HI.X.SX32 R139, R25, R26.reuse, 0x1, P4 ;  /* 0x0000001a198b7211 */ /* 0x080fe200020f0eff */
[C---:B------:R-:W-:Y:S01]  /*10d90*/  IMAD R25, R24.reuse, 0x4, R19 ;  /* 0x0000000418197824 */ /* 0x040fe200078e0213 */
[----:B------:R-:W-:Y:S02]  /*10da0*/  LEA.HI.X.SX32 R137, R27, R26, 0x1, P5 ;  /* 0x0000001a1b897211 */ /* 0x000fe400028f0eff */
[-C--:B------:R-:W-:Y:S01]  /*10db0*/  LEA R146, P3, R31, R28.reuse, 0x1 ;  /* 0x0000001c1f927211 */ /* 0x080fe200078608ff */
[C---:B------:R-:W-:Y:S01]  /*10dc0*/  IMAD R27, R24.reuse, 0x4, R25 ;  /* 0x00000004181b7824 */ /* 0x040fe200078e0219 */
[-C--:B------:R-:W-:Y:S02]  /*10dd0*/  LEA R144, P4, R143, R28.reuse, 0x1 ;  /* 0x0000001c8f907211 */ /* 0x080fe400078808ff */
[----:B------:R-:W-:Y:S02]  /*10de0*/  LEA R142, P5, R149, R28, 0x1 ;  /* 0x0000001c958e7211 */ /* 0x000fe400078a08ff */
[-C--:B------:R-:W-:Y:S01]  /*10df0*/  LEA.HI.X.SX32 R147, R31, R26.reuse, 0x1, P3 ;  /* 0x0000001a1f937211 */ /* 0x080fe200018f0eff */
[----:B------:R-:W-:Y:S01]  /*10e00*/  IMAD R31, R24, 0x4, R27 ;  /* 0x00000004181f7824 */ /* 0x000fe200078e021b */
[----:B------:R-:W-:-:S02]  /*10e10*/  LEA.HI.X.SX32 R145, R143, R26, 0x1, P4 ;  /* 0x0000001a8f917211 */ /* 0x000fc400020f0eff */
[----:B------:R-:W-:Y:S01]  /*10e20*/  LEA.HI.X.SX32 R143, R149, R26, 0x1, P5 ;  /* 0x0000001a958f7211 */ /* 0x000fe200028f0eff */
[----:B------:R-:W-:Y:S01]  /*10e30*/  IMAD R24, R24, 0x4, R31 ;  /* 0x0000000418187824 */ /* 0x000fe200078e021f */
[-C--:B------:R-:W-:Y:S02]  /*10e40*/  LEA R152, P4, R151, R28.reuse, 0x1 ;  /* 0x0000001c97987211 */ /* 0x080fe400078808ff */
[-C--:B------:R-:W-:Y:S02]  /*10e50*/  LEA R148, P3, R29, R28.reuse, 0x1 ;  /* 0x0000001c1d947211 */ /* 0x080fe400078608ff */
[----:B------:R-:W-:Y:S02]  /*10e60*/  LEA R150, P5, R19, R28, 0x1 ;  /* 0x0000001c13967211 */ /* 0x000fe400078a08ff */
[-C--:B------:R-:W-:Y:S02]  /*10e70*/  LEA.HI.X.SX32 R153, R151, R26.reuse, 0x1, P4 ;  /* 0x0000001a97997211 */ /* 0x080fe400020f0eff */
[----:B------:R-:W-:-:S02]  /*10e80*/  LEA.HI.X.SX32 R149, R29, R26, 0x1, P3 ;  /* 0x0000001a1d957211 */ /* 0x000fc400018f0eff */
[----:B------:R-:W-:Y:S02]  /*10e90*/  LEA.HI.X.SX32 R151, R19, R26, 0x1, P5 ;  /* 0x0000001a13977211 */ /* 0x000fe400028f0eff */
[-C--:B------:R-:W-:Y:S02]  /*10ea0*/  LEA R160, P3, R25, R28.reuse, 0x1 ;  /* 0x0000001c19a07211 */ /* 0x080fe400078608ff */
[-C--:B------:R-:W-:Y:S02]  /*10eb0*/  LEA R156, P4, R27, R28.reuse, 0x1 ;  /* 0x0000001c1b9c7211 */ /* 0x080fe400078808ff */
[-C--:B------:R-:W-:Y:S02]  /*10ec0*/  LEA R154, P5, R31, R28.reuse, 0x1 ;  /* 0x0000001c1f9a7211 */ /* 0x080fe400078a08ff */
[----:B------:R-:W-:Y:S02]  /*10ed0*/  LEA R158, P6, R24, R28, 0x1 ;  /* 0x0000001c189e7211 */ /* 0x000fe400078c08ff */
[----:B------:R-:W-:-:S02]  /*10ee0*/  LEA.HI.X.SX32 R161, R25, R26, 0x1, P3 ;  /* 0x0000001a19a17211 */ /* 0x000fc400018f0eff */
[-C--:B------:R-:W-:Y:S02]  /*10ef0*/  LEA.HI.X.SX32 R157, R27, R26.reuse, 0x1, P4 ;  /* 0x0000001a1b9d7211 */ /* 0x080fe400020f0eff */
[-C--:B------:R-:W-:Y:S02]  /*10f00*/  LEA.HI.X.SX32 R155, R31, R26.reuse, 0x1, P5 ;  /* 0x0000001a1f9b7211 */ /* 0x080fe400028f0eff */
[----:B------:R-:W-:Y:S01]  /*10f10*/  LEA.HI.X.SX32 R159, R24, R26, 0x1, P6 ;  /* 0x0000001a189f7211 */ /* 0x000fe200030f0eff */
[----:B------:R-:W2:Y:S01]  /*10f20*/  LDS.128 R28, [R16] ;  /* 0x00000000101c7984 */ /* 0x000ea20000000c00 */
[----:B------:R-:W-:Y:S02]  /*10f30*/  PRMT R19, R12, 0x7632, R19 ;  /* 0x000076320c137816 */ /* 0x000fe40000000013 */
[----:B0-----:R-:W-:Y:S01]  /*10f40*/  PRMT R45, R20, 0x7632, R45 ;  /* 0x00007632142d7816 */ /* 0x001fe2000000002d */
[----:B------:R-:W0:Y:S01]  /*10f50*/  LDS.128 R24, [R3] ;  /* 0x0000000003187984 */ /* 0x000e220000000c00 */
[----:B-1----:R-:W-:-:S02]  /*10f60*/  PRMT R33, R13, 0x7632, R33 ;  /* 0x000076320d217816 */ /* 0x002fc40000000021 */
[----:B------:R-:W-:Y:S01]  /*10f70*/  PRMT R12, R14, 0x7632, R12 ;  /* 0x000076320e0c7816 */ /* 0x000fe2000000000c */
[----:B------:R1:W-:Y:S01]  /*10f80*/  STG.E.U16 desc[UR4][R34.64], R19 ;  /* 0x0000001322007986 */ /* 0x0003e2000c101504 */
[----:B------:R-:W-:-:S03]  /*10f90*/  PRMT R20, R22, 0x7632, R20 ;  /* 0x0000763216147816 */ /* 0x000fc60000000014 */
[----:B------:R-:W-:Y:S04]  /*10fa0*/  STG.E.U16 desc[UR4][R40.64], R45 ;  /* 0x0000002d28007986 */ /* 0x000fe8000c101504 */
[----:B------:R3:W-:Y:S01]  /*10fb0*/  STG.E.U16 desc[UR4][R42.64], R13 ;  /* 0x0000000d2a007986 */ /* 0x0007e2000c101504 */
[----:B-1----:R-:W-:-:S03]  /*10fc0*/  PRMT R35, R21, 0x7632, R35 ;  /* 0x0000763215237816 */ /* 0x002fc60000000023 */
[----:B------:R1:W-:Y:S01]  /*10fd0*/  STG.E.U16 desc[UR4][R38.64], R21 ;  /* 0x0000001526007986 */ /* 0x0003e2000c101504 */
[----:B------:R-:W-:-:S03]  /*10fe0*/  PRMT R34, R23, 0x7632, R34 ;  /* 0x0000763217227816 */ /* 0x000fc60000000022 */
[----:B------:R-:W-:Y:S01]  /*10ff0*/  STG.E.U16 desc[UR4][R50.64], R33 ;  /* 0x0000002132007986 */ /* 0x000fe2000c101504 */
[----:B---3--:R-:W-:-:S03]  /*11000*/  PRMT R13, R15, 0x7632, R13 ;  /* 0x000076320f0d7816 */ /* 0x008fc6000000000d */
[----:B------:R-:W-:Y:S04]  /*11010*/  STG.E.U16 desc[UR4][R46.64], R35 ;  /* 0x000000232e007986 */ /* 0x000fe8000c101504 */
[----:B------:R3:W-:Y:S04]  /*11020*/  STG.E.U16 desc[UR4][R48.64], R14 ;  /* 0x0000000e30007986 */ /* 0x0007e8000c101504 */
[----:B------:R4:W-:Y:S01]  /*11030*/  STG.E.U16 desc[UR4][R52.64], R22 ;  /* 0x0000001634007986 */ /* 0x0009e2000c101504 */
[----:B--2---:R-:W-:-:S03]  /*11040*/  PRMT R19, R28, 0x7632, R19 ;  /* 0x000076321c137816 */ /* 0x004fc60000000013 */
[----:B------:R2:W-:Y:S01]  /*11050*/  STG.E.U16 desc[UR4][R54.64], R12 ;  /* 0x0000000c36007986 */ /* 0x0005e2000c101504 */
[----:B-1----:R-:W-:Y:S02]  /*11060*/  PRMT R39, R29, 0x7632, R39 ;  /* 0x000076321d277816 */ /* 0x002fe40000000027 */
[----:B0-----:R-:W-:Y:S01]  /*11070*/  PRMT R40, R25, 0x7632, R40 ;  /* 0x0000763219287816 */ /* 0x001fe20000000028 */
[----:B------:R-:W-:Y:S01]  /*11080*/  STG.E.U16 desc[UR4][R56.64], R20 ;  /* 0x0000001438007986 */ /* 0x000fe2000c101504 */
[----:B---3--:R-:W-:Y:S02]  /*11090*/  PRMT R14, R24, 0x7632, R14 ;  /* 0x00007632180e7816 */ /* 0x008fe4000000000e */
[----:B------:R-:W-:Y:S01]  /*110a0*/  PRMT R42, R26, 0x7632, R42 ;  /* 0x000076321a2a7816 */ /* 0x000fe2000000002a */
[----:B------:R0:W-:Y:S01]  /*110b0*/  STG.E.U16 desc[UR4][R60.64], R15 ;  /* 0x0000000f3c007986 */ /* 0x0001e2000c101504 */
[----:B------:R-:W-:Y:S02]  /*110c0*/  PRMT R44, R30, 0x7632, R44 ;  /* 0x000076321e2c7816 */ /* 0x000fe4000000002c */
[----:B----4-:R-:W-:Y:S01]  /*110d0*/  PRMT R52, R27, 0x7632, R52 ;  /* 0x000076321b347816 */ /* 0x010fe20000000034 */
[----:B------:R1:W-:Y:S01]  /*110e0*/  STG.E.U16 desc[UR4][R58.64], R23 ;  /* 0x000000173a007986 */ /* 0x0003e2000c101504 */
[----:B------:R-:W-:-:S02]  /*110f0*/  PRMT R51, R31, 0x7632, R51 ;  /* 0x000076321f337816 */ /* 0x000fc40000000033 */
[----:B------:R-:W-:Y:S01]  /*11100*/  PRMT R47, R8, 0x7632, R47 ;  /* 0x00007632082f7816 */ /* 0x000fe2000000002f */
[----:B------:R3:W-:Y:S01]  /*11110*/  STG.E.U16 desc[UR4][R62.64], R13 ;  /* 0x0000000d3e007986 */ /* 0x0007e2000c101504 */
[----:B------:R-:W-:Y:S02]  /*11120*/  PRMT R49, R4, 0x7632, R49 ;  /* 0x0000763204317816 */ /* 0x000fe40000000031 */
[----:B--2---:R-:W-:Y:S01]  /*11130*/  PRMT R55, R9, 0x7632, R55 ;  /* 0x0000763209377816 */ /* 0x004fe20000000037 */
[----:B------:R-:W-:Y:S01]  /*11140*/  STG.E.U16 desc[UR4][R68.64], R34 ;  /* 0x0000002244007986 */ /* 0x000fe2000c101504 */
[----:B0-----:R-:W-:Y:S02]  /*11150*/  PRMT R61, R10, 0x7632, R61 ;  /* 0x000076320a3d7816 */ /* 0x001fe4000000003d */
[----:B------:R-:W-:Y:S01]  /*11160*/  PRMT R60, R6, 0x7632, R60 ;  /* 0x00007632063c7816 */ /* 0x000fe2000000003c */
[----:B------:R-:W-:Y:S01]  /*11170*/  STG.E.U16 desc[UR4][R66.64], R24 ;  /* 0x0000001842007986 */ /* 0x000fe2000c101504 */
[----:B-1----:R-:W-:-:S03]  /*11180*/  PRMT R58, R5, 0x7632, R58 ;  /* 0x00007632053a7816 */ /* 0x002fc6000000003a */
[----:B------:R0:W-:Y:S01]  /*11190*/  STG.E.U16 desc[UR4][R64.64], R28 ;  /* 0x0000001c40007986 */ /* 0x0001e2000c101504 */
[----:B---3--:R-:W-:-:S03]  /*111a0*/  PRMT R63, R7, 0x7632, R63 ;  /* 0x00007632073f7816 */ /* 0x008fc6000000003f */
[----:B------:R-:W-:Y:S04]  /*111b0*/  STG.E.U16 desc[UR4][R74.64], R14 ;  /* 0x0000000e4a007986 */ /* 0x000fe8000c101504 */
[----:B------:R1:W2:Y:S04]  /*111c0*/  LDS.128 R12, [R3+0x800] ;  /* 0x00080000030c7984 */ /* 0x0002a80000000c00 */
[----:B------:R3:W4:Y:S01]  /*111d0*/  LDS.128 R20, [R16+0x800] ;  /* 0x0008000010147984 */ /* 0x0007220000000c00 */
[----:B0-----:R-:W-:-:S03]  /*111e0*/  PRMT R64, R11, 0x7632, R64 ;  /* 0x000076320b407816 */ /* 0x001fc60000000040 */
[----:B------:R0:W-:Y:S01]  /*111f0*/  STG.E.U16 desc[UR4][R72.64], R19 ;  /* 0x0000001348007986 */ /* 0x0001e2000c101504 */
[----:B-1----:R-:W-:-:S03]  /*11200*/  FSEL R3, R36, -INF , P1 ;  /* 0xff80000024037808 */ /* 0x002fc60000800000 */
[----:B------:R4:W-:Y:S02]  /*11210*/  STG.E.U16 desc[UR4][R70.64], R25 ;  /* 0x0000001946007986 */ /* 0x0009e4000c101504 */
[----:B---3--:R-:W-:Y:S02]  /*11220*/  FFMA R16, R3, 0.69314718246459960938, R18 ;  /* 0x3f31721803107823 */ /* 0x008fe40000000012 */
[----:B------:R1:W-:Y:S01]  /*11230*/  STG.E.U16 desc[UR4][R76.64], R29 ;  /* 0x0000001d4c007986 */ /* 0x0003e2000c101504 */
[----:B------:R-:W3:Y:S03]  /*11240*/  LDC R3, c[0x0][0x27c] ;  /* 0x00009f00ff037b82 */ /* 0x000ee60000000800 */
[----:B------:R-:W-:Y:S04]  /*11250*/  STG.E.U16 desc[UR4][R80.64], R40 ;  /* 0x0000002850007986 */ /* 0x000fe8000c101504 */
[----:B------:R1:W-:Y:S04]  /*11260*/  STG.E.U16 desc[UR4][R78.64], R39 ;  /* 0x000000274e007986 */ /* 0x0003e8000c101504 */
[----:B------:R-:W-:Y:S04]  /*11270*/  STG.E.U16 desc[UR4][R86.64], R26 ;  /* 0x0000001a56007986 */ /* 0x000fe8000c101504 */
[----:B------:R-:W-:Y:S04]  /*11280*/  STG.E.U16 desc[UR4][R82.64], R30 ;  /* 0x0000001e52007986 */ /* 0x000fe8000c101504 */
[----:B------:R-:W-:Y:S04]  /*11290*/  STG.E.U16 desc[UR4][R84.64], R42 ;  /* 0x0000002a54007986 */ /* 0x000fe8000c101504 */
[----:B------:R-:W-:Y:S01]  /*112a0*/  STG.E.U16 desc[UR4][R88.64], R44 ;  /* 0x0000002c58007986 */ /* 0x000fe2000c101504 */
[----:B--2---:R-:W-:-:S02]  /*112b0*/  PRMT R66, R12, 0x7632, R66 ;  /* 0x000076320c427816 */ /* 0x004fc40000000042 */
[----:B0-----:R-:W-:Y:S01]  /*112c0*/  PRMT R73, R13, 0x7632, R73 ;  /* 0x000076320d497816 */ /* 0x001fe20000000049 */
[----:B------:R-:W-:Y:S01]  /*112d0*/  STG.E.U16 desc[UR4][R90.64], R27 ;  /* 0x0000001b5a007986 */ /* 0x000fe2000c101504 */
[----:B----4-:R-:W-:Y:S02]  /*112e0*/  PRMT R70, R20, 0x7632, R70 ;  /* 0x0000763214467816 */ /* 0x010fe40000000046 */
[----:B------:R-:W-:Y:S01]  /*112f0*/  PRMT R72, R21, 0x7632, R72 ;  /* 0x0000763215487816 */ /* 0x000fe20000000048 */
[----:B------:R-:W-:Y:S01]  /*11300*/  STG.E.U16 desc[UR4][R92.64], R31 ;  /* 0x0000001f5c007986 */ /* 0x000fe2000c101504 */
[----:B-1----:R-:W-:Y:S02]  /*11310*/  PRMT R76, R14, 0x7632, R76 ;  /* 0x000076320e4c7816 */ /* 0x002fe4000000004c */
[----:B------:R-:W-:Y:S01]  /*11320*/  PRMT R75, R22, 0x7632, R75 ;  /* 0x00007632164b7816 */ /* 0x000fe2000000004b */
[----:B------:R-:W-:Y:S01]  /*11330*/  STG.E.U16 desc[UR4][R104.64], R52 ;  /* 0x0000003468007986 */ /* 0x000fe2000c101504 */
[----:B------:R-:W-:-:S02]  /*11340*/  PRMT R77, R15, 0x7632, R77 ;  /* 0x000076320f4d7816 */ /* 0x000fc4000000004d */
[----:B------:R-:W-:Y:S01]  /*11350*/  PRMT R79, R23, 0x7632, R79 ;  /* 0x00007632174f7816 */ /* 0x000fe2000000004f */
[----:B------:R-:W-:Y:S04]  /*11360*/  STG.E.U16 desc[UR4][R102.64], R51 ;  /* 0x0000003366007986 */ /* 0x000fe8000c101504 */
[----:B------:R-:W-:Y:S04]  /*11370*/  STG.E.U16 desc[UR4][R100.64], R8 ;  /* 0x0000000864007986 */ /* 0x000fe8000c101504 */
[----:B------:R0:W-:Y:S04]  /*11380*/  STG.E.U16 desc[UR4][R96.64], R4 ;  /* 0x0000000460007986 */ /* 0x0001e8000c101504 */
[----:B------:R1:W-:Y:S04]  /*11390*/  STG.E.U16 desc[UR4][R94.64], R47 ;  /* 0x0000002f5e007986 */ /* 0x0003e8000c101504 */
[----:B------:R1:W-:Y:S04]  /*113a0*/  STG.E.U16 desc[UR4][R98.64], R49 ;  /* 0x0000003162007986 */ /* 0x0003e8000c101504 */
[----:B------:R1:W-:Y:S01]  /*113b0*/  STG.E.U16 desc[UR4][R106.64], R9 ;  /* 0x000000096a007986 */ /* 0x0003e2000c101504 */
[----:B0-----:R-:W-:-:S03]  /*113c0*/  FSEL R4, R37, -INF , P2 ;  /* 0xff80000025047808 */ /* 0x001fc60001000000 */
[----:B------:R1:W-:Y:S02]  /*113d0*/  STG.E.U16 desc[UR4][R108.64], R5 ;  /* 0x000000056c007986 */ /* 0x0003e4000c101504 */
[----:B------:R-:W-:Y:S02]  /*113e0*/  FFMA R17, R4, 0.69314718246459960938, R17 ;  /* 0x3f31721804117823 */ /* 0x000fe40000000011 */
[----:B------:R1:W-:Y:S04]  /*113f0*/  STG.E.U16 desc[UR4][R110.64], R55 ;  /* 0x000000376e007986 */ /* 0x0003e8000c101504 */
        /* <DEDUP_REMOVED lines=24> */
[----:B------:R1:W-:Y:S01]  /*11580*/  STG.E.U16 desc[UR4][R158.64], R79 ;  /* 0x0000004f9e007986 */ /* 0x0003e2000c101504 */
[----:B------:R-:W-:Y:S06]  /*11590*/  BAR.SYNC.DEFER_BLOCKING 0x0 ;  /* 0x0000000000007b1d */ /* 0x000fec0000010000 */
[----:B------:R1:W-:Y:S02]  /*115a0*/  STS.64 [R2], R16 ;  /* 0x0000001002007388 */ /* 0x0003e40000000a00 */
[----:B------:R-:W-:Y:S06]  /*115b0*/  BAR.SYNC.DEFER_BLOCKING 0x0 ;  /* 0x0000000000007b1d */ /* 0x000fec0000010000 */
[----:B---3--:R-:W-:Y:S05]  /*115c0*/  @P0 EXIT ;  /* 0x000000000000094d */ /* 0x008fea0003800000 */
[----:B-1----:R-:W0:Y:S01]  /*115d0*/  LDS R7, [R0] ;  /* 0x0000000000077984 */ /* 0x002e220000000800 */
[----:B------:R-:W1:Y:S01]  /*115e0*/  LDC.64 R8, c[0x0][0x230] ;  /* 0x00008c00ff087b82 */ /* 0x000e620000000a00 */
[----:B------:R-:W-:Y:S02]  /*115f0*/  IMAD R2, R163, R3, RZ ;  /* 0x00000003a3027224 */ /* 0x000fe400078e02ff */
[----:B------:R-:W-:Y:S02]  /*11600*/  IMAD.SHL.U32 R5, R162, 0x4, RZ ;  /* 0x00000004a2057824 */ /* 0x000fe400078e00ff */
[C---:B------:R-:W-:Y:S02]  /*11610*/  IMAD.SHL.U32 R3, R2.reuse, 0x4, RZ ;  /* 0x0000000402037824 */ /* 0x040fe400078e00ff */
[----:B------:R-:W-:-:S04]  /*11620*/  IMAD.HI R4, R2, 0x4, RZ ;  /* 0x0000000402047827 */ /* 0x000fc800078e02ff */
[----:B------:R-:W-:Y:S01]  /*11630*/  IMAD.HI R6, R162, 0x4, RZ ;  /* 0x00000004a2067827 */ /* 0x000fe200078e02ff */
[----:B-1----:R-:W-:-:S04]  /*11640*/  IADD3 R2, P0, P1, R5, R8, R3 ;  /* 0x0000000805027210 */ /* 0x002fc8000791e003 */
[----:B------:R-:W-:-:S05]  /*11650*/  IADD3.X R3, R6, R9, R4, P0, P1 ;  /* 0x0000000906037210 */ /* 0x000fca00007e2404 */
[----:B0-----:R-:W-:Y:S01]  /*11660*/  STG.E desc[UR4][R2.64], R7 ;  /* 0x0000000702007986 */ /* 0x001fe2000c101904 */
[----:B------:R-:W-:Y:S05]  /*11670*/  EXIT ;  /* 0x000000000000794d */ /* 0x000fea0003800000 */
.L_x_2:
[----:B------:R-:W-:-:S00]  /*11680*/  BRA `(.L_x_2) ;  /* 0xfffffffc00fc7947 */ /* 0x000fc0000383ffff */
[----:B------:R-:W-:-:S00]  /*11690*/  NOP ;  /* 0x0000000000007918 */ /* 0x000fc00000000000 */
        /* <DEDUP_REMOVED lines=14> */
.L_x_3:


//--------------------- .nv.global.init           --------------------------
	.section	.nv.global.init,"aw",@progbits
.nv.global.init:
	.type		_$_str,@object
	.size		_$_str,(.L_0 - _$_str)
_$_str:
        /*0000*/ 	.byte	0x5f, 0x5f, 0x43, 0x55, 0x44, 0x41, 0x5f, 0x46, 0x54, 0x5a, 0x00
.L_0:


//--------------------- .nv.shared.attn_fwd       --------------------------
	.section	.nv.shared.attn_fwd,"aw",@nobits
	.sectionflags	@""
	.align	16
	.zero		1024


//--------------------- .nv.shared.reserved.0     --------------------------
	.section	.nv.shared.reserved.0,"aw",@nobits
	.weak		__nv_reservedSMEM_offset_0_alias
	.size		__nv_reservedSMEM_offset_0_alias, 0, 0
	.other		__nv_reservedSMEM_offset_0_alias,@"STO_CUDA_RESERVED_SHARED STV_DEFAULT"
__nv_reservedSMEM_offset_0_alias:
	.zero		0


//--------------------- .nv.constant0.attn_fwd    --------------------------
	.section	.nv.constant0.attn_fwd,"a",@progbits
	.sectionflags	@""
	.align	4
.nv.constant0.attn_fwd:
	.zero		664


//--------------------- SYMBOLS --------------------------

	.type		.nv.reservedSmem.offset0,@object
	.size		.nv.reservedSmem.offset0,0x4
